//
// Generated by NVIDIA NVVM Compiler
//
// Compiler Build ID: CL-36424714
// Cuda compilation tools, release 13.0, V13.0.88
// Based on NVVM 20.0.0
//

.version 9.0
.target sm_100
.address_size 64

	// .globl	_Z16newDissimilarityPfif
.global .align 1 .b8 _ZN34_INTERNAL_ba1b32ba_4_k_cu_7b108a6e4cuda3std3__45__cpo5beginE[1];
.global .align 1 .b8 _ZN34_INTERNAL_ba1b32ba_4_k_cu_7b108a6e4cuda3std3__45__cpo3endE[1];
.global .align 1 .b8 _ZN34_INTERNAL_ba1b32ba_4_k_cu_7b108a6e4cuda3std3__45__cpo6cbeginE[1];
.global .align 1 .b8 _ZN34_INTERNAL_ba1b32ba_4_k_cu_7b108a6e4cuda3std3__45__cpo4cendE[1];
.global .align 1 .b8 _ZN34_INTERNAL_ba1b32ba_4_k_cu_7b108a6e4cuda3std3__45__cpo6rbeginE[1];
.global .align 1 .b8 _ZN34_INTERNAL_ba1b32ba_4_k_cu_7b108a6e4cuda3std3__45__cpo4rendE[1];
.global .align 1 .b8 _ZN34_INTERNAL_ba1b32ba_4_k_cu_7b108a6e4cuda3std3__45__cpo7crbeginE[1];
.global .align 1 .b8 _ZN34_INTERNAL_ba1b32ba_4_k_cu_7b108a6e4cuda3std3__45__cpo5crendE[1];
.global .align 1 .b8 _ZN34_INTERNAL_ba1b32ba_4_k_cu_7b108a6e4cuda3std3__436_GLOBAL__N__ba1b32ba_4_k_cu_7b108a6e6ignoreE[1];
.global .align 1 .b8 _ZN34_INTERNAL_ba1b32ba_4_k_cu_7b108a6e4cuda3std3__419piecewise_constructE[1];
.global .align 1 .b8 _ZN34_INTERNAL_ba1b32ba_4_k_cu_7b108a6e4cuda3std3__48in_placeE[1];
.global .align 1 .b8 _ZN34_INTERNAL_ba1b32ba_4_k_cu_7b108a6e4cuda3std3__420unreachable_sentinelE[1];
.global .align 1 .b8 _ZN34_INTERNAL_ba1b32ba_4_k_cu_7b108a6e4cuda3std3__47nulloptE[1];
.global .align 1 .b8 _ZN34_INTERNAL_ba1b32ba_4_k_cu_7b108a6e4cuda3std3__48unexpectE[1];
.global .align 1 .b8 _ZN34_INTERNAL_ba1b32ba_4_k_cu_7b108a6e4cuda3std6ranges3__45__cpo4swapE[1];
.global .align 1 .b8 _ZN34_INTERNAL_ba1b32ba_4_k_cu_7b108a6e4cuda3std6ranges3__45__cpo9iter_moveE[1];
.global .align 1 .b8 _ZN34_INTERNAL_ba1b32ba_4_k_cu_7b108a6e4cuda3std6ranges3__45__cpo5beginE[1];
.global .align 1 .b8 _ZN34_INTERNAL_ba1b32ba_4_k_cu_7b108a6e4cuda3std6ranges3__45__cpo3endE[1];
.global .align 1 .b8 _ZN34_INTERNAL_ba1b32ba_4_k_cu_7b108a6e4cuda3std6ranges3__45__cpo6cbeginE[1];
.global .align 1 .b8 _ZN34_INTERNAL_ba1b32ba_4_k_cu_7b108a6e4cuda3std6ranges3__45__cpo4cendE[1];
.global .align 1 .b8 _ZN34_INTERNAL_ba1b32ba_4_k_cu_7b108a6e4cuda3std6ranges3__45__cpo7advanceE[1];
.global .align 1 .b8 _ZN34_INTERNAL_ba1b32ba_4_k_cu_7b108a6e4cuda3std6ranges3__45__cpo9iter_swapE[1];
.global .align 1 .b8 _ZN34_INTERNAL_ba1b32ba_4_k_cu_7b108a6e4cuda3std6ranges3__45__cpo4nextE[1];
.global .align 1 .b8 _ZN34_INTERNAL_ba1b32ba_4_k_cu_7b108a6e4cuda3std6ranges3__45__cpo4prevE[1];
.global .align 1 .b8 _ZN34_INTERNAL_ba1b32ba_4_k_cu_7b108a6e4cuda3std6ranges3__45__cpo4dataE[1];
.global .align 1 .b8 _ZN34_INTERNAL_ba1b32ba_4_k_cu_7b108a6e4cuda3std6ranges3__45__cpo5cdataE[1];
.global .align 1 .b8 _ZN34_INTERNAL_ba1b32ba_4_k_cu_7b108a6e4cuda3std6ranges3__45__cpo4sizeE[1];
.global .align 1 .b8 _ZN34_INTERNAL_ba1b32ba_4_k_cu_7b108a6e4cuda3std6ranges3__45__cpo5ssizeE[1];
.global .align 1 .b8 _ZN34_INTERNAL_ba1b32ba_4_k_cu_7b108a6e4cuda3std6ranges3__45__cpo8distanceE[1];
.global .align 1 .b8 _ZN34_INTERNAL_ba1b32ba_4_k_cu_7b108a6e6thrust24THRUST_300001_SM_1000_NS8cuda_cub3parE[1];
.global .align 1 .b8 _ZN34_INTERNAL_ba1b32ba_4_k_cu_7b108a6e6thrust24THRUST_300001_SM_1000_NS8cuda_cub10par_nosyncE[1];
.global .align 1 .b8 _ZN34_INTERNAL_ba1b32ba_4_k_cu_7b108a6e6thrust24THRUST_300001_SM_1000_NS6system6detail10sequential3seqE[1];
.global .align 1 .b8 _ZN34_INTERNAL_ba1b32ba_4_k_cu_7b108a6e6thrust24THRUST_300001_SM_1000_NS6system3cpp3parE[1];
.global .align 1 .b8 _ZN34_INTERNAL_ba1b32ba_4_k_cu_7b108a6e6thrust24THRUST_300001_SM_1000_NS12placeholders2_1E[1];
.global .align 1 .b8 _ZN34_INTERNAL_ba1b32ba_4_k_cu_7b108a6e6thrust24THRUST_300001_SM_1000_NS12placeholders2_2E[1];
.global .align 1 .b8 _ZN34_INTERNAL_ba1b32ba_4_k_cu_7b108a6e6thrust24THRUST_300001_SM_1000_NS12placeholders2_3E[1];
.global .align 1 .b8 _ZN34_INTERNAL_ba1b32ba_4_k_cu_7b108a6e6thrust24THRUST_300001_SM_1000_NS12placeholders2_4E[1];
.global .align 1 .b8 _ZN34_INTERNAL_ba1b32ba_4_k_cu_7b108a6e6thrust24THRUST_300001_SM_1000_NS12placeholders2_5E[1];
.global .align 1 .b8 _ZN34_INTERNAL_ba1b32ba_4_k_cu_7b108a6e6thrust24THRUST_300001_SM_1000_NS12placeholders2_6E[1];
.global .align 1 .b8 _ZN34_INTERNAL_ba1b32ba_4_k_cu_7b108a6e6thrust24THRUST_300001_SM_1000_NS12placeholders2_7E[1];
.global .align 1 .b8 _ZN34_INTERNAL_ba1b32ba_4_k_cu_7b108a6e6thrust24THRUST_300001_SM_1000_NS12placeholders2_8E[1];
.global .align 1 .b8 _ZN34_INTERNAL_ba1b32ba_4_k_cu_7b108a6e6thrust24THRUST_300001_SM_1000_NS12placeholders2_9E[1];
.global .align 1 .b8 _ZN34_INTERNAL_ba1b32ba_4_k_cu_7b108a6e6thrust24THRUST_300001_SM_1000_NS12placeholders3_10E[1];
.global .align 1 .b8 _ZN34_INTERNAL_ba1b32ba_4_k_cu_7b108a6e6thrust24THRUST_300001_SM_1000_NS3seqE[1];
.global .align 1 .b8 _ZN34_INTERNAL_ba1b32ba_4_k_cu_7b108a6e6thrust24THRUST_300001_SM_1000_NS6deviceE[1];
.extern .shared .align 16 .b8 _ZN6thrust24THRUST_300001_SM_1000_NS8cuda_cub4core6detail5shmemE[];

.visible .entry _Z16newDissimilarityPfif(
	.param .u64 .ptr .align 1 _Z16newDissimilarityPfif_param_0,
	.param .u32 _Z16newDissimilarityPfif_param_1,
	.param .f32 _Z16newDissimilarityPfif_param_2
)
{
	.reg .pred 	%p<5>;
	.reg .b32 	%r<26>;
	.reg .b32 	%f<5>;
	.reg .b64 	%rd<7>;

	ld.param.u64 	%rd2, [_Z16newDissimilarityPfif_param_0];
	ld.param.u32 	%r8, [_Z16newDissimilarityPfif_param_1];
	ld.param.f32 	%f1, [_Z16newDissimilarityPfif_param_2];
	mov.u32 	%r9, %ctaid.x;
	mov.u32 	%r1, %ntid.x;
	mov.u32 	%r10, %tid.x;
	mad.lo.s32 	%r25, %r9, %r1, %r10;
	add.s32 	%r3, %r8, 1;
	mad.lo.s32 	%r11, %r8, %r8, %r8;
	shr.u32 	%r12, %r11, 31;
	add.s32 	%r13, %r11, %r12;
	shr.s32 	%r4, %r13, 1;
	setp.ge.u32 	%p1, %r25, %r4;
	@%p1 bra 	$L__BB0_3;
	cvta.to.global.u64 	%rd1, %rd2;
	mov.u32 	%r14, %nctaid.x;
	mul.lo.s32 	%r5, %r1, %r14;
$L__BB0_2:
	div.u32 	%r15, %r25, %r3;
	mul.lo.s32 	%r16, %r15, %r3;
	sub.s32 	%r17, %r25, %r16;
	setp.gt.s32 	%p2, %r17, %r15;
	not.b32 	%r18, %r15;
	add.s32 	%r19, %r8, %r18;
	sub.s32 	%r20, %r8, %r17;
	selp.b32 	%r21, %r19, %r15, %p2;
	selp.b32 	%r22, %r20, %r17, %p2;
	mad.lo.s32 	%r23, %r22, %r8, %r21;
	mul.wide.s32 	%rd3, %r23, 4;
	add.s64 	%rd4, %rd1, %rd3;
	ld.global.f32 	%f2, [%rd4];
	setp.gt.f32 	%p3, %f2, %f1;
	sub.f32 	%f3, %f2, %f1;
	selp.f32 	%f4, %f3, 0f00000000, %p3;
	st.global.f32 	[%rd4], %f4;
	mad.lo.s32 	%r24, %r21, %r8, %r22;
	mul.wide.s32 	%rd5, %r24, 4;
	add.s64 	%rd6, %rd1, %rd5;
	st.global.f32 	[%rd6], %f4;
	add.s32 	%r25, %r25, %r5;
	setp.lt.u32 	%p4, %r25, %r4;
	@%p4 bra 	$L__BB0_2;
$L__BB0_3:
	ret;

}
	// .globl	_ZN6thrust24THRUST_300001_SM_1000_NS8cuda_cub4core6detail13_kernel_agentINS1_8__reduce11ReduceAgentINS0_12zip_iteratorIN4cuda3std3__45tupleIJNS0_10device_ptrIfEENS0_17counting_iteratorIlNS0_11use_defaultESF_SF_EEEEEEEPNSB_IJflEEESJ_iNS1_9__extrema9arg_max_fIflNSA_4lessIfEEEEEEJSI_SK_iSP_EEEvDpT0_
.visible .entry _ZN6thrust24THRUST_300001_SM_1000_NS8cuda_cub4core6detail13_kernel_agentINS1_8__reduce11ReduceAgentINS0_12zip_iteratorIN4cuda3std3__45tupleIJNS0_10device_ptrIfEENS0_17counting_iteratorIlNS0_11use_defaultESF_SF_EEEEEEEPNSB_IJflEEESJ_iNS1_9__extrema9arg_max_fIflNSA_4lessIfEEEEEEJSI_SK_iSP_EEEvDpT0_(
	.param .align 8 .b8 _ZN6thrust24THRUST_300001_SM_1000_NS8cuda_cub4core6detail13_kernel_agentINS1_8__reduce11ReduceAgentINS0_12zip_iteratorIN4cuda3std3__45tupleIJNS0_10device_ptrIfEENS0_17counting_iteratorIlNS0_11use_defaultESF_SF_EEEEEEEPNSB_IJflEEESJ_iNS1_9__extrema9arg_max_fIflNSA_4lessIfEEEEEEJSI_SK_iSP_EEEvDpT0__param_0[16],
	.param .u64 .ptr .align 1 _ZN6thrust24THRUST_300001_SM_1000_NS8cuda_cub4core6detail13_kernel_agentINS1_8__reduce11ReduceAgentINS0_12zip_iteratorIN4cuda3std3__45tupleIJNS0_10device_ptrIfEENS0_17counting_iteratorIlNS0_11use_defaultESF_SF_EEEEEEEPNSB_IJflEEESJ_iNS1_9__extrema9arg_max_fIflNSA_4lessIfEEEEEEJSI_SK_iSP_EEEvDpT0__param_1,
	.param .u32 _ZN6thrust24THRUST_300001_SM_1000_NS8cuda_cub4core6detail13_kernel_agentINS1_8__reduce11ReduceAgentINS0_12zip_iteratorIN4cuda3std3__45tupleIJNS0_10device_ptrIfEENS0_17counting_iteratorIlNS0_11use_defaultESF_SF_EEEEEEEPNSB_IJflEEESJ_iNS1_9__extrema9arg_max_fIflNSA_4lessIfEEEEEEJSI_SK_iSP_EEEvDpT0__param_2,
	.param .align 1 .b8 _ZN6thrust24THRUST_300001_SM_1000_NS8cuda_cub4core6detail13_kernel_agentINS1_8__reduce11ReduceAgentINS0_12zip_iteratorIN4cuda3std3__45tupleIJNS0_10device_ptrIfEENS0_17counting_iteratorIlNS0_11use_defaultESF_SF_EEEEEEEPNSB_IJflEEESJ_iNS1_9__extrema9arg_max_fIflNSA_4lessIfEEEEEEJSI_SK_iSP_EEEvDpT0__param_3[1]
)
.maxntid 256
{
	.reg .pred 	%p<213>;
	.reg .b32 	%r<400>;
	.reg .b32 	%f<242>;
	.reg .b64 	%rd<305>;

	ld.param.u64 	%rd195, [_ZN6thrust24THRUST_300001_SM_1000_NS8cuda_cub4core6detail13_kernel_agentINS1_8__reduce11ReduceAgentINS0_12zip_iteratorIN4cuda3std3__45tupleIJNS0_10device_ptrIfEENS0_17counting_iteratorIlNS0_11use_defaultESF_SF_EEEEEEEPNSB_IJflEEESJ_iNS1_9__extrema9arg_max_fIflNSA_4lessIfEEEEEEJSI_SK_iSP_EEEvDpT0__param_0+8];
	ld.param.u64 	%rd194, [_ZN6thrust24THRUST_300001_SM_1000_NS8cuda_cub4core6detail13_kernel_agentINS1_8__reduce11ReduceAgentINS0_12zip_iteratorIN4cuda3std3__45tupleIJNS0_10device_ptrIfEENS0_17counting_iteratorIlNS0_11use_defaultESF_SF_EEEEEEEPNSB_IJflEEESJ_iNS1_9__extrema9arg_max_fIflNSA_4lessIfEEEEEEJSI_SK_iSP_EEEvDpT0__param_0];
	ld.param.u32 	%r36, [_ZN6thrust24THRUST_300001_SM_1000_NS8cuda_cub4core6detail13_kernel_agentINS1_8__reduce11ReduceAgentINS0_12zip_iteratorIN4cuda3std3__45tupleIJNS0_10device_ptrIfEENS0_17counting_iteratorIlNS0_11use_defaultESF_SF_EEEEEEEPNSB_IJflEEESJ_iNS1_9__extrema9arg_max_fIflNSA_4lessIfEEEEEEJSI_SK_iSP_EEEvDpT0__param_2];
	setp.eq.s32 	%p1, %r36, 0;
	@%p1 bra 	$L__BB1_206;
	cvta.to.global.u64 	%rd1, %rd194;
	setp.gt.s32 	%p2, %r36, 1279;
	@%p2 bra 	$L__BB1_122;
	mov.u32 	%r1, %tid.x;
	setp.ge.s32 	%p96, %r1, %r36;
	mov.f32 	%f188, 0f00000000;
	mov.b64 	%rd246, 0;
	mov.u32 	%r391, %r1;
	@%p96 bra 	$L__BB1_4;
	cvt.u64.u32 	%rd222, %r1;
	mul.wide.u32 	%rd223, %r1, 4;
	add.s64 	%rd224, %rd1, %rd223;
	add.s64 	%rd246, %rd195, %rd222;
	ld.global.f32 	%f188, [%rd224];
	add.s32 	%r391, %r1, 256;
$L__BB1_4:
	setp.ge.s32 	%p97, %r391, %r36;
	@%p97 bra 	$L__BB1_26;
	not.b32 	%r160, %r391;
	add.s32 	%r4, %r36, %r160;
	and.b32  	%r161, %r4, 768;
	setp.eq.s32 	%p98, %r161, 768;
	@%p98 bra 	$L__BB1_11;
	cvt.u64.u32 	%rd226, %r391;
	add.s64 	%rd237, %rd195, %rd226;
	mul.wide.u32 	%rd227, %r391, 4;
	add.s64 	%rd236, %rd1, %rd227;
	shr.u32 	%r162, %r4, 8;
	add.s32 	%r163, %r162, 1;
	and.b32  	%r164, %r163, 3;
	neg.s32 	%r389, %r164;
$L__BB1_7:
	.pragma "nounroll";
	mov.u64 	%rd9, %rd246;
	mov.f32 	%f3, %f188;
	ld.global.f32 	%f4, [%rd236];
	setp.lt.f32 	%p99, %f3, %f4;
	mov.u64 	%rd246, %rd237;
	mov.f32 	%f188, %f4;
	@%p99 bra 	$L__BB1_10;
	setp.lt.f32 	%p100, %f4, %f3;
	mov.u64 	%rd246, %rd9;
	mov.f32 	%f188, %f3;
	@%p100 bra 	$L__BB1_10;
	setp.lt.s64 	%p101, %rd9, %rd237;
	min.s64 	%rd246, %rd9, %rd237;
	selp.f32 	%f188, %f3, %f4, %p101;
$L__BB1_10:
	add.s32 	%r391, %r391, 256;
	add.s64 	%rd237, %rd237, 256;
	add.s64 	%rd236, %rd236, 1024;
	add.s32 	%r389, %r389, 1;
	setp.ne.s32 	%p102, %r389, 0;
	@%p102 bra 	$L__BB1_7;
$L__BB1_11:
	setp.lt.u32 	%p103, %r4, 768;
	@%p103 bra 	$L__BB1_26;
	add.s32 	%r392, %r391, 512;
$L__BB1_13:
	mov.u32 	%r12, %r392;
	add.s32 	%r165, %r12, -512;
	cvt.s64.s32 	%rd228, %r165;
	mul.wide.s32 	%rd229, %r165, 4;
	add.s64 	%rd17, %rd1, %rd229;
	add.s64 	%rd18, %rd195, %rd228;
	ld.global.f32 	%f10, [%rd17];
	setp.lt.f32 	%p104, %f188, %f10;
	mov.u64 	%rd243, %rd18;
	mov.f32 	%f185, %f10;
	@%p104 bra 	$L__BB1_16;
	setp.lt.f32 	%p105, %f10, %f188;
	mov.u64 	%rd243, %rd246;
	mov.f32 	%f185, %f188;
	@%p105 bra 	$L__BB1_16;
	setp.lt.s64 	%p106, %rd246, %rd18;
	min.s64 	%rd243, %rd246, %rd18;
	selp.f32 	%f185, %f188, %f10, %p106;
$L__BB1_16:
	add.s32 	%r166, %r12, -256;
	cvt.s64.s32 	%rd230, %r166;
	add.s64 	%rd21, %rd195, %rd230;
	ld.global.f32 	%f13, [%rd17+1024];
	setp.lt.f32 	%p107, %f185, %f13;
	mov.u64 	%rd244, %rd21;
	mov.f32 	%f186, %f13;
	@%p107 bra 	$L__BB1_19;
	setp.lt.f32 	%p108, %f13, %f185;
	mov.u64 	%rd244, %rd243;
	mov.f32 	%f186, %f185;
	@%p108 bra 	$L__BB1_19;
	setp.lt.s64 	%p109, %rd243, %rd21;
	min.s64 	%rd244, %rd243, %rd21;
	selp.f32 	%f186, %f185, %f13, %p109;
$L__BB1_19:
	cvt.s64.s32 	%rd231, %r12;
	add.s64 	%rd24, %rd195, %rd231;
	ld.global.f32 	%f16, [%rd17+2048];
	setp.lt.f32 	%p110, %f186, %f16;
	mov.u64 	%rd245, %rd24;
	mov.f32 	%f187, %f16;
	@%p110 bra 	$L__BB1_22;
	setp.lt.f32 	%p111, %f16, %f186;
	mov.u64 	%rd245, %rd244;
	mov.f32 	%f187, %f186;
	@%p111 bra 	$L__BB1_22;
	setp.lt.s64 	%p112, %rd244, %rd24;
	min.s64 	%rd245, %rd244, %rd24;
	selp.f32 	%f187, %f186, %f16, %p112;
$L__BB1_22:
	add.s32 	%r167, %r12, 256;
	cvt.s64.s32 	%rd232, %r167;
	add.s64 	%rd27, %rd195, %rd232;
	ld.global.f32 	%f19, [%rd17+3072];
	setp.lt.f32 	%p113, %f187, %f19;
	mov.u64 	%rd246, %rd27;
	mov.f32 	%f188, %f19;
	@%p113 bra 	$L__BB1_25;
	setp.lt.f32 	%p114, %f19, %f187;
	mov.u64 	%rd246, %rd245;
	mov.f32 	%f188, %f187;
	@%p114 bra 	$L__BB1_25;
	setp.lt.s64 	%p115, %rd245, %rd27;
	min.s64 	%rd246, %rd245, %rd27;
	selp.f32 	%f188, %f187, %f19, %p115;
$L__BB1_25:
	add.s32 	%r392, %r12, 1024;
	add.s32 	%r168, %r12, 512;
	setp.lt.s32 	%p116, %r168, %r36;
	@%p116 bra 	$L__BB1_13;
$L__BB1_26:
	setp.lt.s32 	%p117, %r36, 256;
	@%p117 bra 	$L__BB1_71;
	// begin inline asm
	mov.u32 %r282, %laneid;
	// end inline asm
	mov.b32 	%r284, %f188;
	mov.b32 	%r300, 1;
	mov.b32 	%r301, 31;
	mov.b32 	%r302, -1;
	// begin inline asm
	shfl.sync.down.b32 %r283, %r284, %r300, %r301, %r302;
	// end inline asm
	mov.b32 	%f23, %r283;
	// begin inline asm
	shfl.sync.down.b32 %r288, %r289, %r300, %r301, %r302;
	// end inline asm
	mov.b64 	{%r294, %r299}, %rd246;
	// begin inline asm
	shfl.sync.down.b32 %r293, %r294, %r300, %r301, %r302;
	// end inline asm
	// begin inline asm
	shfl.sync.down.b32 %r298, %r299, %r300, %r301, %r302;
	// end inline asm
	mov.b64 	%rd31, {%r293, %r298};
	setp.gt.s32 	%p169, %r282, 30;
	mov.u64 	%rd248, %rd246;
	mov.f32 	%f190, %f188;
	@%p169 bra 	$L__BB1_31;
	setp.lt.f32 	%p170, %f188, %f23;
	mov.u64 	%rd248, %rd31;
	mov.f32 	%f190, %f23;
	@%p170 bra 	$L__BB1_31;
	setp.gt.f32 	%p171, %f188, %f23;
	mov.u64 	%rd248, %rd246;
	mov.f32 	%f190, %f188;
	@%p171 bra 	$L__BB1_31;
	setp.lt.s64 	%p172, %rd246, %rd31;
	min.s64 	%rd248, %rd246, %rd31;
	selp.f32 	%f190, %f188, %f23, %p172;
$L__BB1_31:
	mov.b32 	%r304, %f190;
	mov.b32 	%r320, 2;
	mov.b32 	%r321, 31;
	mov.b32 	%r322, -1;
	// begin inline asm
	shfl.sync.down.b32 %r303, %r304, %r320, %r321, %r322;
	// end inline asm
	mov.b32 	%f26, %r303;
	// begin inline asm
	shfl.sync.down.b32 %r308, %r309, %r320, %r321, %r322;
	// end inline asm
	mov.b64 	{%r314, %r319}, %rd248;
	// begin inline asm
	shfl.sync.down.b32 %r313, %r314, %r320, %r321, %r322;
	// end inline asm
	// begin inline asm
	shfl.sync.down.b32 %r318, %r319, %r320, %r321, %r322;
	// end inline asm
	mov.b64 	%rd34, {%r313, %r318};
	setp.gt.s32 	%p173, %r282, 29;
	mov.u64 	%rd249, %rd248;
	mov.f32 	%f191, %f190;
	@%p173 bra 	$L__BB1_35;
	setp.lt.f32 	%p174, %f190, %f26;
	mov.u64 	%rd249, %rd34;
	mov.f32 	%f191, %f26;
	@%p174 bra 	$L__BB1_35;
	setp.gt.f32 	%p175, %f190, %f26;
	mov.u64 	%rd249, %rd248;
	mov.f32 	%f191, %f190;
	@%p175 bra 	$L__BB1_35;
	setp.lt.s64 	%p176, %rd248, %rd34;
	min.s64 	%rd249, %rd248, %rd34;
	selp.f32 	%f191, %f190, %f26, %p176;
$L__BB1_35:
	mov.b32 	%r324, %f191;
	mov.b32 	%r340, 4;
	mov.b32 	%r341, 31;
	mov.b32 	%r342, -1;
	// begin inline asm
	shfl.sync.down.b32 %r323, %r324, %r340, %r341, %r342;
	// end inline asm
	mov.b32 	%f29, %r323;
	// begin inline asm
	shfl.sync.down.b32 %r328, %r329, %r340, %r341, %r342;
	// end inline asm
	mov.b64 	{%r334, %r339}, %rd249;
	// begin inline asm
	shfl.sync.down.b32 %r333, %r334, %r340, %r341, %r342;
	// end inline asm
	// begin inline asm
	shfl.sync.down.b32 %r338, %r339, %r340, %r341, %r342;
	// end inline asm
	mov.b64 	%rd37, {%r333, %r338};
	setp.gt.s32 	%p177, %r282, 27;
	mov.u64 	%rd250, %rd249;
	mov.f32 	%f192, %f191;
	@%p177 bra 	$L__BB1_39;
	setp.lt.f32 	%p178, %f191, %f29;
	mov.u64 	%rd250, %rd37;
	mov.f32 	%f192, %f29;
	@%p178 bra 	$L__BB1_39;
	setp.gt.f32 	%p179, %f191, %f29;
	mov.u64 	%rd250, %rd249;
	mov.f32 	%f192, %f191;
	@%p179 bra 	$L__BB1_39;
	setp.lt.s64 	%p180, %rd249, %rd37;
	min.s64 	%rd250, %rd249, %rd37;
	selp.f32 	%f192, %f191, %f29, %p180;
$L__BB1_39:
	mov.b32 	%r344, %f192;
	mov.b32 	%r360, 8;
	mov.b32 	%r361, 31;
	mov.b32 	%r362, -1;
	// begin inline asm
	shfl.sync.down.b32 %r343, %r344, %r360, %r361, %r362;
	// end inline asm
	mov.b32 	%f32, %r343;
	// begin inline asm
	shfl.sync.down.b32 %r348, %r349, %r360, %r361, %r362;
	// end inline asm
	mov.b64 	{%r354, %r359}, %rd250;
	// begin inline asm
	shfl.sync.down.b32 %r353, %r354, %r360, %r361, %r362;
	// end inline asm
	// begin inline asm
	shfl.sync.down.b32 %r358, %r359, %r360, %r361, %r362;
	// end inline asm
	mov.b64 	%rd40, {%r353, %r358};
	setp.gt.s32 	%p181, %r282, 23;
	mov.u64 	%rd251, %rd250;
	mov.f32 	%f193, %f192;
	@%p181 bra 	$L__BB1_43;
	setp.lt.f32 	%p182, %f192, %f32;
	mov.u64 	%rd251, %rd40;
	mov.f32 	%f193, %f32;
	@%p182 bra 	$L__BB1_43;
	setp.gt.f32 	%p183, %f192, %f32;
	mov.u64 	%rd251, %rd250;
	mov.f32 	%f193, %f192;
	@%p183 bra 	$L__BB1_43;
	setp.lt.s64 	%p184, %rd250, %rd40;
	min.s64 	%rd251, %rd250, %rd40;
	selp.f32 	%f193, %f192, %f32, %p184;
$L__BB1_43:
	mov.b32 	%r364, %f193;
	mov.b32 	%r380, 16;
	mov.b32 	%r381, 31;
	mov.b32 	%r382, -1;
	// begin inline asm
	shfl.sync.down.b32 %r363, %r364, %r380, %r381, %r382;
	// end inline asm
	mov.b32 	%f35, %r363;
	// begin inline asm
	shfl.sync.down.b32 %r368, %r369, %r380, %r381, %r382;
	// end inline asm
	mov.b64 	{%r374, %r379}, %rd251;
	// begin inline asm
	shfl.sync.down.b32 %r373, %r374, %r380, %r381, %r382;
	// end inline asm
	// begin inline asm
	shfl.sync.down.b32 %r378, %r379, %r380, %r381, %r382;
	// end inline asm
	mov.b64 	%rd43, {%r373, %r378};
	setp.gt.s32 	%p185, %r282, 15;
	mov.u64 	%rd304, %rd251;
	mov.f32 	%f241, %f193;
	@%p185 bra 	$L__BB1_47;
	setp.lt.f32 	%p186, %f193, %f35;
	mov.u64 	%rd304, %rd43;
	mov.f32 	%f241, %f35;
	@%p186 bra 	$L__BB1_47;
	setp.gt.f32 	%p187, %f193, %f35;
	mov.u64 	%rd304, %rd251;
	mov.f32 	%f241, %f193;
	@%p187 bra 	$L__BB1_47;
	setp.lt.s64 	%p188, %rd251, %rd43;
	min.s64 	%rd304, %rd251, %rd43;
	selp.f32 	%f241, %f193, %f35, %p188;
$L__BB1_47:
	setp.ne.s32 	%p189, %r282, 0;
	@%p189 bra 	$L__BB1_49;
	shr.u32 	%r383, %r1, 1;
	and.b32  	%r384, %r383, 496;
	mov.u32 	%r385, _ZN6thrust24THRUST_300001_SM_1000_NS8cuda_cub4core6detail5shmemE;
	add.s32 	%r386, %r385, %r384;
	st.shared.f32 	[%r386+8], %f241;
	st.shared.u64 	[%r386+16], %rd304;
$L__BB1_49:
	bar.sync 	0;
	setp.ne.s32 	%p190, %r1, 0;
	@%p190 bra 	$L__BB1_204;
	ld.shared.f32 	%f38, [_ZN6thrust24THRUST_300001_SM_1000_NS8cuda_cub4core6detail5shmemE+24];
	ld.shared.u64 	%rd46, [_ZN6thrust24THRUST_300001_SM_1000_NS8cuda_cub4core6detail5shmemE+32];
	setp.lt.f32 	%p191, %f241, %f38;
	mov.u64 	%rd253, %rd46;
	mov.f32 	%f195, %f38;
	@%p191 bra 	$L__BB1_53;
	setp.lt.f32 	%p192, %f38, %f241;
	mov.u64 	%rd253, %rd304;
	mov.f32 	%f195, %f241;
	@%p192 bra 	$L__BB1_53;
	setp.lt.s64 	%p193, %rd304, %rd46;
	min.s64 	%rd253, %rd304, %rd46;
	selp.f32 	%f195, %f241, %f38, %p193;
$L__BB1_53:
	ld.shared.f32 	%f41, [_ZN6thrust24THRUST_300001_SM_1000_NS8cuda_cub4core6detail5shmemE+40];
	ld.shared.u64 	%rd49, [_ZN6thrust24THRUST_300001_SM_1000_NS8cuda_cub4core6detail5shmemE+48];
	setp.lt.f32 	%p194, %f195, %f41;
	mov.u64 	%rd254, %rd49;
	mov.f32 	%f196, %f41;
	@%p194 bra 	$L__BB1_56;
	setp.lt.f32 	%p195, %f41, %f195;
	mov.u64 	%rd254, %rd253;
	mov.f32 	%f196, %f195;
	@%p195 bra 	$L__BB1_56;
	setp.lt.s64 	%p196, %rd253, %rd49;
	min.s64 	%rd254, %rd253, %rd49;
	selp.f32 	%f196, %f195, %f41, %p196;
$L__BB1_56:
	ld.shared.f32 	%f44, [_ZN6thrust24THRUST_300001_SM_1000_NS8cuda_cub4core6detail5shmemE+56];
	ld.shared.u64 	%rd52, [_ZN6thrust24THRUST_300001_SM_1000_NS8cuda_cub4core6detail5shmemE+64];
	setp.lt.f32 	%p197, %f196, %f44;
	mov.u64 	%rd255, %rd52;
	mov.f32 	%f197, %f44;
	@%p197 bra 	$L__BB1_59;
	setp.lt.f32 	%p198, %f44, %f196;
	mov.u64 	%rd255, %rd254;
	mov.f32 	%f197, %f196;
	@%p198 bra 	$L__BB1_59;
	setp.lt.s64 	%p199, %rd254, %rd52;
	min.s64 	%rd255, %rd254, %rd52;
	selp.f32 	%f197, %f196, %f44, %p199;
$L__BB1_59:
	ld.shared.f32 	%f47, [_ZN6thrust24THRUST_300001_SM_1000_NS8cuda_cub4core6detail5shmemE+72];
	ld.shared.u64 	%rd55, [_ZN6thrust24THRUST_300001_SM_1000_NS8cuda_cub4core6detail5shmemE+80];
	setp.lt.f32 	%p200, %f197, %f47;
	mov.u64 	%rd256, %rd55;
	mov.f32 	%f198, %f47;
	@%p200 bra 	$L__BB1_62;
	setp.lt.f32 	%p201, %f47, %f197;
	mov.u64 	%rd256, %rd255;
	mov.f32 	%f198, %f197;
	@%p201 bra 	$L__BB1_62;
	setp.lt.s64 	%p202, %rd255, %rd55;
	min.s64 	%rd256, %rd255, %rd55;
	selp.f32 	%f198, %f197, %f47, %p202;
$L__BB1_62:
	ld.shared.f32 	%f50, [_ZN6thrust24THRUST_300001_SM_1000_NS8cuda_cub4core6detail5shmemE+88];
	ld.shared.u64 	%rd58, [_ZN6thrust24THRUST_300001_SM_1000_NS8cuda_cub4core6detail5shmemE+96];
	setp.lt.f32 	%p203, %f198, %f50;
	mov.u64 	%rd257, %rd58;
	mov.f32 	%f199, %f50;
	@%p203 bra 	$L__BB1_65;
	setp.lt.f32 	%p204, %f50, %f198;
	mov.u64 	%rd257, %rd256;
	mov.f32 	%f199, %f198;
	@%p204 bra 	$L__BB1_65;
	setp.lt.s64 	%p205, %rd256, %rd58;
	min.s64 	%rd257, %rd256, %rd58;
	selp.f32 	%f199, %f198, %f50, %p205;
$L__BB1_65:
	ld.shared.f32 	%f53, [_ZN6thrust24THRUST_300001_SM_1000_NS8cuda_cub4core6detail5shmemE+104];
	ld.shared.u64 	%rd61, [_ZN6thrust24THRUST_300001_SM_1000_NS8cuda_cub4core6detail5shmemE+112];
	setp.lt.f32 	%p206, %f199, %f53;
	mov.u64 	%rd258, %rd61;
	mov.f32 	%f200, %f53;
	@%p206 bra 	$L__BB1_68;
	setp.lt.f32 	%p207, %f53, %f199;
	mov.u64 	%rd258, %rd257;
	mov.f32 	%f200, %f199;
	@%p207 bra 	$L__BB1_68;
	setp.lt.s64 	%p208, %rd257, %rd61;
	min.s64 	%rd258, %rd257, %rd61;
	selp.f32 	%f200, %f199, %f53, %p208;
$L__BB1_68:
	ld.shared.f32 	%f56, [_ZN6thrust24THRUST_300001_SM_1000_NS8cuda_cub4core6detail5shmemE+120];
	ld.shared.u64 	%rd64, [_ZN6thrust24THRUST_300001_SM_1000_NS8cuda_cub4core6detail5shmemE+128];
	setp.lt.f32 	%p209, %f200, %f56;
	mov.f32 	%f241, %f56;
	mov.u64 	%rd304, %rd64;
	@%p209 bra 	$L__BB1_204;
	setp.lt.f32 	%p210, %f56, %f200;
	mov.f32 	%f241, %f200;
	mov.u64 	%rd304, %rd258;
	@%p210 bra 	$L__BB1_204;
	setp.lt.s64 	%p211, %rd258, %rd64;
	min.s64 	%rd304, %rd258, %rd64;
	selp.f32 	%f241, %f200, %f56, %p211;
	bra.uni 	$L__BB1_204;
$L__BB1_71:
	// begin inline asm
	mov.u32 %r169, %laneid;
	// end inline asm
	and.b32  	%r190, %r1, 992;
	add.s32 	%r191, %r190, 32;
	setp.gt.s32 	%p118, %r191, %r36;
	not.b32 	%r192, %r190;
	add.s32 	%r193, %r36, %r192;
	selp.b32 	%r188, %r193, 31, %p118;
	mov.b32 	%r171, %f188;
	mov.b32 	%r187, 1;
	mov.b32 	%r189, -1;
	// begin inline asm
	shfl.sync.down.b32 %r170, %r171, %r187, %r188, %r189;
	// end inline asm
	mov.b32 	%f58, %r170;
	// begin inline asm
	shfl.sync.down.b32 %r175, %r176, %r187, %r188, %r189;
	// end inline asm
	mov.b64 	{%r181, %r186}, %rd246;
	// begin inline asm
	shfl.sync.down.b32 %r180, %r181, %r187, %r188, %r189;
	// end inline asm
	// begin inline asm
	shfl.sync.down.b32 %r185, %r186, %r187, %r188, %r189;
	// end inline asm
	mov.b64 	%rd66, {%r180, %r185};
	setp.ge.s32 	%p119, %r169, %r188;
	mov.f32 	%f201, %f188;
	mov.u64 	%rd259, %rd246;
	@%p119 bra 	$L__BB1_75;
	setp.lt.f32 	%p120, %f188, %f58;
	mov.f32 	%f201, %f58;
	mov.u64 	%rd259, %rd66;
	@%p120 bra 	$L__BB1_75;
	setp.gt.f32 	%p121, %f188, %f58;
	mov.f32 	%f201, %f188;
	mov.u64 	%rd259, %rd246;
	@%p121 bra 	$L__BB1_75;
	setp.lt.s64 	%p122, %rd246, %rd66;
	selp.f32 	%f201, %f188, %f58, %p122;
	min.s64 	%rd259, %rd246, %rd66;
$L__BB1_75:
	mov.b32 	%r195, %f201;
	mov.b32 	%r211, 2;
	mov.b32 	%r213, -1;
	// begin inline asm
	shfl.sync.down.b32 %r194, %r195, %r211, %r188, %r213;
	// end inline asm
	mov.b32 	%f61, %r194;
	// begin inline asm
	shfl.sync.down.b32 %r199, %r200, %r211, %r188, %r213;
	// end inline asm
	mov.b64 	{%r205, %r210}, %rd259;
	// begin inline asm
	shfl.sync.down.b32 %r204, %r205, %r211, %r188, %r213;
	// end inline asm
	// begin inline asm
	shfl.sync.down.b32 %r209, %r210, %r211, %r188, %r213;
	// end inline asm
	mov.b64 	%rd69, {%r204, %r209};
	add.s32 	%r214, %r169, 2;
	setp.gt.s32 	%p123, %r214, %r188;
	mov.f32 	%f202, %f201;
	mov.u64 	%rd260, %rd259;
	@%p123 bra 	$L__BB1_79;
	setp.lt.f32 	%p124, %f201, %f61;
	mov.f32 	%f202, %f61;
	mov.u64 	%rd260, %rd69;
	@%p124 bra 	$L__BB1_79;
	setp.gt.f32 	%p125, %f201, %f61;
	mov.f32 	%f202, %f201;
	mov.u64 	%rd260, %rd259;
	@%p125 bra 	$L__BB1_79;
	setp.lt.s64 	%p126, %rd259, %rd69;
	selp.f32 	%f202, %f201, %f61, %p126;
	min.s64 	%rd260, %rd259, %rd69;
$L__BB1_79:
	mov.b32 	%r216, %f202;
	mov.b32 	%r232, 4;
	mov.b32 	%r234, -1;
	// begin inline asm
	shfl.sync.down.b32 %r215, %r216, %r232, %r188, %r234;
	// end inline asm
	mov.b32 	%f64, %r215;
	// begin inline asm
	shfl.sync.down.b32 %r220, %r221, %r232, %r188, %r234;
	// end inline asm
	mov.b64 	{%r226, %r231}, %rd260;
	// begin inline asm
	shfl.sync.down.b32 %r225, %r226, %r232, %r188, %r234;
	// end inline asm
	// begin inline asm
	shfl.sync.down.b32 %r230, %r231, %r232, %r188, %r234;
	// end inline asm
	mov.b64 	%rd72, {%r225, %r230};
	add.s32 	%r235, %r169, 4;
	setp.gt.s32 	%p127, %r235, %r188;
	mov.f32 	%f203, %f202;
	mov.u64 	%rd261, %rd260;
	@%p127 bra 	$L__BB1_83;
	setp.lt.f32 	%p128, %f202, %f64;
	mov.f32 	%f203, %f64;
	mov.u64 	%rd261, %rd72;
	@%p128 bra 	$L__BB1_83;
	setp.gt.f32 	%p129, %f202, %f64;
	mov.f32 	%f203, %f202;
	mov.u64 	%rd261, %rd260;
	@%p129 bra 	$L__BB1_83;
	setp.lt.s64 	%p130, %rd260, %rd72;
	selp.f32 	%f203, %f202, %f64, %p130;
	min.s64 	%rd261, %rd260, %rd72;
$L__BB1_83:
	mov.b32 	%r237, %f203;
	mov.b32 	%r253, 8;
	mov.b32 	%r255, -1;
	// begin inline asm
	shfl.sync.down.b32 %r236, %r237, %r253, %r188, %r255;
	// end inline asm
	mov.b32 	%f67, %r236;
	// begin inline asm
	shfl.sync.down.b32 %r241, %r242, %r253, %r188, %r255;
	// end inline asm
	mov.b64 	{%r247, %r252}, %rd261;
	// begin inline asm
	shfl.sync.down.b32 %r246, %r247, %r253, %r188, %r255;
	// end inline asm
	// begin inline asm
	shfl.sync.down.b32 %r251, %r252, %r253, %r188, %r255;
	// end inline asm
	mov.b64 	%rd75, {%r246, %r251};
	add.s32 	%r256, %r169, 8;
	setp.gt.s32 	%p131, %r256, %r188;
	mov.f32 	%f204, %f203;
	mov.u64 	%rd262, %rd261;
	@%p131 bra 	$L__BB1_87;
	setp.lt.f32 	%p132, %f203, %f67;
	mov.f32 	%f204, %f67;
	mov.u64 	%rd262, %rd75;
	@%p132 bra 	$L__BB1_87;
	setp.gt.f32 	%p133, %f203, %f67;
	mov.f32 	%f204, %f203;
	mov.u64 	%rd262, %rd261;
	@%p133 bra 	$L__BB1_87;
	setp.lt.s64 	%p134, %rd261, %rd75;
	selp.f32 	%f204, %f203, %f67, %p134;
	min.s64 	%rd262, %rd261, %rd75;
$L__BB1_87:
	mov.b32 	%r258, %f204;
	mov.b32 	%r274, 16;
	mov.b32 	%r276, -1;
	// begin inline asm
	shfl.sync.down.b32 %r257, %r258, %r274, %r188, %r276;
	// end inline asm
	mov.b32 	%f70, %r257;
	// begin inline asm
	shfl.sync.down.b32 %r262, %r263, %r274, %r188, %r276;
	// end inline asm
	mov.b64 	{%r268, %r273}, %rd262;
	// begin inline asm
	shfl.sync.down.b32 %r267, %r268, %r274, %r188, %r276;
	// end inline asm
	// begin inline asm
	shfl.sync.down.b32 %r272, %r273, %r274, %r188, %r276;
	// end inline asm
	mov.b64 	%rd78, {%r267, %r272};
	add.s32 	%r277, %r169, 16;
	setp.gt.s32 	%p135, %r277, %r188;
	mov.f32 	%f241, %f204;
	mov.u64 	%rd304, %rd262;
	@%p135 bra 	$L__BB1_91;
	setp.lt.f32 	%p136, %f204, %f70;
	mov.f32 	%f241, %f70;
	mov.u64 	%rd304, %rd78;
	@%p136 bra 	$L__BB1_91;
	setp.gt.f32 	%p137, %f204, %f70;
	mov.f32 	%f241, %f204;
	mov.u64 	%rd304, %rd262;
	@%p137 bra 	$L__BB1_91;
	setp.lt.s64 	%p138, %rd262, %rd78;
	selp.f32 	%f241, %f204, %f70, %p138;
	min.s64 	%rd304, %rd262, %rd78;
$L__BB1_91:
	setp.ne.s32 	%p139, %r169, 0;
	@%p139 bra 	$L__BB1_93;
	shr.u32 	%r278, %r1, 1;
	and.b32  	%r279, %r278, 496;
	mov.u32 	%r280, _ZN6thrust24THRUST_300001_SM_1000_NS8cuda_cub4core6detail5shmemE;
	add.s32 	%r281, %r280, %r279;
	st.shared.f32 	[%r281+8], %f241;
	st.shared.u64 	[%r281+16], %rd304;
$L__BB1_93:
	bar.sync 	0;
	setp.ne.s32 	%p140, %r1, 0;
	@%p140 bra 	$L__BB1_204;
	setp.lt.s32 	%p141, %r36, 33;
	mov.f32 	%f206, %f241;
	mov.u64 	%rd264, %rd304;
	@%p141 bra 	$L__BB1_98;
	ld.shared.f32 	%f73, [_ZN6thrust24THRUST_300001_SM_1000_NS8cuda_cub4core6detail5shmemE+24];
	ld.shared.u64 	%rd81, [_ZN6thrust24THRUST_300001_SM_1000_NS8cuda_cub4core6detail5shmemE+32];
	setp.lt.f32 	%p142, %f241, %f73;
	mov.f32 	%f206, %f73;
	mov.u64 	%rd264, %rd81;
	@%p142 bra 	$L__BB1_98;
	setp.lt.f32 	%p143, %f73, %f241;
	mov.f32 	%f206, %f241;
	mov.u64 	%rd264, %rd304;
	@%p143 bra 	$L__BB1_98;
	setp.lt.s64 	%p144, %rd304, %rd81;
	selp.f32 	%f206, %f241, %f73, %p144;
	min.s64 	%rd264, %rd304, %rd81;
$L__BB1_98:
	setp.lt.s32 	%p145, %r36, 65;
	mov.f32 	%f207, %f206;
	mov.u64 	%rd265, %rd264;
	@%p145 bra 	$L__BB1_102;
	ld.shared.f32 	%f76, [_ZN6thrust24THRUST_300001_SM_1000_NS8cuda_cub4core6detail5shmemE+40];
	ld.shared.u64 	%rd84, [_ZN6thrust24THRUST_300001_SM_1000_NS8cuda_cub4core6detail5shmemE+48];
	setp.lt.f32 	%p146, %f206, %f76;
	mov.f32 	%f207, %f76;
	mov.u64 	%rd265, %rd84;
	@%p146 bra 	$L__BB1_102;
	setp.lt.f32 	%p147, %f76, %f206;
	mov.f32 	%f207, %f206;
	mov.u64 	%rd265, %rd264;
	@%p147 bra 	$L__BB1_102;
	setp.lt.s64 	%p148, %rd264, %rd84;
	selp.f32 	%f207, %f206, %f76, %p148;
	min.s64 	%rd265, %rd264, %rd84;
$L__BB1_102:
	setp.lt.s32 	%p149, %r36, 97;
	mov.f32 	%f208, %f207;
	mov.u64 	%rd266, %rd265;
	@%p149 bra 	$L__BB1_106;
	ld.shared.f32 	%f79, [_ZN6thrust24THRUST_300001_SM_1000_NS8cuda_cub4core6detail5shmemE+56];
	ld.shared.u64 	%rd87, [_ZN6thrust24THRUST_300001_SM_1000_NS8cuda_cub4core6detail5shmemE+64];
	setp.lt.f32 	%p150, %f207, %f79;
	mov.f32 	%f208, %f79;
	mov.u64 	%rd266, %rd87;
	@%p150 bra 	$L__BB1_106;
	setp.lt.f32 	%p151, %f79, %f207;
	mov.f32 	%f208, %f207;
	mov.u64 	%rd266, %rd265;
	@%p151 bra 	$L__BB1_106;
	setp.lt.s64 	%p152, %rd265, %rd87;
	selp.f32 	%f208, %f207, %f79, %p152;
	min.s64 	%rd266, %rd265, %rd87;
$L__BB1_106:
	setp.lt.s32 	%p153, %r36, 129;
	mov.f32 	%f209, %f208;
	mov.u64 	%rd267, %rd266;
	@%p153 bra 	$L__BB1_110;
	ld.shared.f32 	%f82, [_ZN6thrust24THRUST_300001_SM_1000_NS8cuda_cub4core6detail5shmemE+72];
	ld.shared.u64 	%rd90, [_ZN6thrust24THRUST_300001_SM_1000_NS8cuda_cub4core6detail5shmemE+80];
	setp.lt.f32 	%p154, %f208, %f82;
	mov.f32 	%f209, %f82;
	mov.u64 	%rd267, %rd90;
	@%p154 bra 	$L__BB1_110;
	setp.lt.f32 	%p155, %f82, %f208;
	mov.f32 	%f209, %f208;
	mov.u64 	%rd267, %rd266;
	@%p155 bra 	$L__BB1_110;
	setp.lt.s64 	%p156, %rd266, %rd90;
	selp.f32 	%f209, %f208, %f82, %p156;
	min.s64 	%rd267, %rd266, %rd90;
$L__BB1_110:
	setp.lt.s32 	%p157, %r36, 161;
	mov.f32 	%f210, %f209;
	mov.u64 	%rd268, %rd267;
	@%p157 bra 	$L__BB1_114;
	ld.shared.f32 	%f85, [_ZN6thrust24THRUST_300001_SM_1000_NS8cuda_cub4core6detail5shmemE+88];
	ld.shared.u64 	%rd93, [_ZN6thrust24THRUST_300001_SM_1000_NS8cuda_cub4core6detail5shmemE+96];
	setp.lt.f32 	%p158, %f209, %f85;
	mov.f32 	%f210, %f85;
	mov.u64 	%rd268, %rd93;
	@%p158 bra 	$L__BB1_114;
	setp.lt.f32 	%p159, %f85, %f209;
	mov.f32 	%f210, %f209;
	mov.u64 	%rd268, %rd267;
	@%p159 bra 	$L__BB1_114;
	setp.lt.s64 	%p160, %rd267, %rd93;
	selp.f32 	%f210, %f209, %f85, %p160;
	min.s64 	%rd268, %rd267, %rd93;
$L__BB1_114:
	setp.lt.s32 	%p161, %r36, 193;
	mov.f32 	%f211, %f210;
	mov.u64 	%rd269, %rd268;
	@%p161 bra 	$L__BB1_118;
	ld.shared.f32 	%f88, [_ZN6thrust24THRUST_300001_SM_1000_NS8cuda_cub4core6detail5shmemE+104];
	ld.shared.u64 	%rd96, [_ZN6thrust24THRUST_300001_SM_1000_NS8cuda_cub4core6detail5shmemE+112];
	setp.lt.f32 	%p162, %f210, %f88;
	mov.f32 	%f211, %f88;
	mov.u64 	%rd269, %rd96;
	@%p162 bra 	$L__BB1_118;
	setp.lt.f32 	%p163, %f88, %f210;
	mov.f32 	%f211, %f210;
	mov.u64 	%rd269, %rd268;
	@%p163 bra 	$L__BB1_118;
	setp.lt.s64 	%p164, %rd268, %rd96;
	selp.f32 	%f211, %f210, %f88, %p164;
	min.s64 	%rd269, %rd268, %rd96;
$L__BB1_118:
	setp.lt.s32 	%p165, %r36, 225;
	mov.f32 	%f241, %f211;
	mov.u64 	%rd304, %rd269;
	@%p165 bra 	$L__BB1_204;
	ld.shared.f32 	%f91, [_ZN6thrust24THRUST_300001_SM_1000_NS8cuda_cub4core6detail5shmemE+120];
	ld.shared.u64 	%rd99, [_ZN6thrust24THRUST_300001_SM_1000_NS8cuda_cub4core6detail5shmemE+128];
	setp.lt.f32 	%p166, %f211, %f91;
	mov.f32 	%f241, %f91;
	mov.u64 	%rd304, %rd99;
	@%p166 bra 	$L__BB1_204;
	setp.lt.f32 	%p167, %f91, %f211;
	mov.f32 	%f241, %f211;
	mov.u64 	%rd304, %rd269;
	@%p167 bra 	$L__BB1_204;
	setp.lt.s64 	%p168, %rd269, %rd99;
	selp.f32 	%f241, %f211, %f91, %p168;
	min.s64 	%rd304, %rd269, %rd99;
	bra.uni 	$L__BB1_204;
$L__BB1_122:
	mov.u32 	%r17, %tid.x;
	cvt.u64.u32 	%rd101, %r17;
	mul.wide.u32 	%rd197, %r17, 4;
	add.s64 	%rd102, %rd1, %rd197;
	ld.global.f32 	%f170, [%rd102];
	add.s32 	%r37, %r17, 256;
	cvt.u64.u32 	%rd198, %r37;
	ld.global.f32 	%f171, [%rd102+1024];
	add.s32 	%r38, %r17, 512;
	cvt.u64.u32 	%rd199, %r38;
	ld.global.f32 	%f172, [%rd102+2048];
	add.s32 	%r39, %r17, 768;
	cvt.u64.u32 	%rd200, %r39;
	ld.global.f32 	%f173, [%rd102+3072];
	or.b32  	%r40, %r17, 1024;
	cvt.u64.u32 	%rd103, %r40;
	add.s64 	%rd291, %rd195, %rd103;
	ld.global.f32 	%f228, [%rd102+4096];
	setp.geu.f32 	%p3, %f170, %f171;
	selp.f32 	%f174, %f170, %f171, %p3;
	selp.b64 	%rd201, %rd101, %rd198, %p3;
	setp.geu.f32 	%p4, %f174, %f172;
	selp.f32 	%f175, %f174, %f172, %p4;
	selp.b64 	%rd202, %rd201, %rd199, %p4;
	setp.geu.f32 	%p5, %f175, %f173;
	selp.f32 	%f94, %f175, %f173, %p5;
	selp.b64 	%rd105, %rd202, %rd200, %p5;
	setp.lt.f32 	%p6, %f94, %f228;
	@%p6 bra 	$L__BB1_124;
	setp.lt.f32 	%p7, %f228, %f94;
	setp.lt.u64 	%p8, %rd105, %rd103;
	or.pred  	%p9, %p7, %p8;
	selp.f32 	%f228, %f94, %f228, %p9;
	add.s64 	%rd203, %rd195, %rd105;
	selp.b64 	%rd291, %rd203, %rd291, %p9;
$L__BB1_124:
	setp.lt.u32 	%p10, %r36, 2560;
	mov.b32 	%r394, 1280;
	@%p10 bra 	$L__BB1_137;
	mov.b32 	%r393, 1280;
	mov.f32 	%f213, %f228;
	mov.u64 	%rd271, %rd291;
$L__BB1_126:
	cvt.u64.u32 	%rd204, %r393;
	add.s64 	%rd205, %rd101, %rd204;
	mul.wide.u32 	%rd206, %r393, 4;
	add.s64 	%rd207, %rd102, %rd206;
	add.s64 	%rd272, %rd205, %rd195;
	ld.global.f32 	%f214, [%rd207];
	add.s64 	%rd273, %rd272, 256;
	ld.global.f32 	%f215, [%rd207+1024];
	add.s64 	%rd274, %rd272, 512;
	ld.global.f32 	%f216, [%rd207+2048];
	add.s64 	%rd275, %rd272, 768;
	ld.global.f32 	%f217, [%rd207+3072];
	add.s64 	%rd291, %rd272, 1024;
	ld.global.f32 	%f228, [%rd207+4096];
	setp.lt.f32 	%p11, %f213, %f214;
	@%p11 bra 	$L__BB1_128;
	setp.lt.f32 	%p12, %f214, %f213;
	setp.lt.s64 	%p13, %rd271, %rd272;
	or.pred  	%p14, %p12, %p13;
	selp.f32 	%f214, %f213, %f214, %p14;
	selp.b64 	%rd272, %rd271, %rd272, %p14;
$L__BB1_128:
	setp.lt.f32 	%p15, %f214, %f215;
	@%p15 bra 	$L__BB1_130;
	setp.lt.f32 	%p16, %f215, %f214;
	setp.lt.s64 	%p17, %rd272, %rd273;
	or.pred  	%p18, %p16, %p17;
	selp.f32 	%f215, %f214, %f215, %p18;
	selp.b64 	%rd273, %rd272, %rd273, %p18;
$L__BB1_130:
	setp.lt.f32 	%p19, %f215, %f216;
	@%p19 bra 	$L__BB1_132;
	setp.lt.f32 	%p20, %f216, %f215;
	setp.lt.s64 	%p21, %rd273, %rd274;
	or.pred  	%p22, %p20, %p21;
	selp.f32 	%f216, %f215, %f216, %p22;
	selp.b64 	%rd274, %rd273, %rd274, %p22;
$L__BB1_132:
	setp.lt.f32 	%p23, %f216, %f217;
	@%p23 bra 	$L__BB1_134;
	setp.lt.f32 	%p24, %f217, %f216;
	setp.lt.s64 	%p25, %rd274, %rd275;
	or.pred  	%p26, %p24, %p25;
	selp.f32 	%f217, %f216, %f217, %p26;
	selp.b64 	%rd275, %rd274, %rd275, %p26;
$L__BB1_134:
	setp.lt.f32 	%p27, %f217, %f228;
	@%p27 bra 	$L__BB1_136;
	setp.lt.f32 	%p28, %f228, %f217;
	setp.lt.s64 	%p29, %rd275, %rd291;
	or.pred  	%p30, %p28, %p29;
	selp.f32 	%f228, %f217, %f228, %p30;
	selp.b64 	%rd291, %rd275, %rd291, %p30;
$L__BB1_136:
	add.s32 	%r394, %r393, 1280;
	add.s32 	%r43, %r393, 2560;
	setp.le.s32 	%p31, %r43, %r36;
	mov.u32 	%r393, %r394;
	mov.f32 	%f213, %f228;
	mov.u64 	%rd271, %rd291;
	@%p31 bra 	$L__BB1_126;
$L__BB1_137:
	setp.le.s32 	%p32, %r36, %r394;
	@%p32 bra 	$L__BB1_160;
	sub.s32 	%r21, %r36, %r394;
	setp.ge.s32 	%p33, %r17, %r21;
	@%p33 bra 	$L__BB1_160;
	not.b32 	%r44, %r17;
	add.s32 	%r45, %r36, %r44;
	sub.s32 	%r22, %r45, %r394;
	and.b32  	%r46, %r22, 768;
	setp.eq.s32 	%p34, %r46, 768;
	mov.u32 	%r397, %r17;
	@%p34 bra 	$L__BB1_145;
	add.s32 	%r47, %r17, %r394;
	cvt.u64.u32 	%rd209, %r47;
	add.s64 	%rd279, %rd195, %rd209;
	mul.wide.u32 	%rd210, %r47, 4;
	add.s64 	%rd278, %rd1, %rd210;
	shr.u32 	%r48, %r22, 8;
	add.s32 	%r49, %r48, 1;
	and.b32  	%r50, %r49, 3;
	neg.s32 	%r395, %r50;
	mov.u32 	%r397, %r17;
$L__BB1_141:
	.pragma "nounroll";
	mov.u64 	%rd129, %rd291;
	mov.f32 	%f114, %f228;
	ld.global.f32 	%f115, [%rd278];
	setp.lt.f32 	%p35, %f114, %f115;
	mov.f32 	%f228, %f115;
	mov.u64 	%rd291, %rd279;
	@%p35 bra 	$L__BB1_144;
	setp.lt.f32 	%p36, %f115, %f114;
	mov.f32 	%f228, %f114;
	mov.u64 	%rd291, %rd129;
	@%p36 bra 	$L__BB1_144;
	setp.lt.s64 	%p37, %rd129, %rd279;
	selp.f32 	%f228, %f114, %f115, %p37;
	min.s64 	%rd291, %rd129, %rd279;
$L__BB1_144:
	add.s32 	%r397, %r397, 256;
	add.s64 	%rd279, %rd279, 256;
	add.s64 	%rd278, %rd278, 1024;
	add.s32 	%r395, %r395, 1;
	setp.ne.s32 	%p38, %r395, 0;
	@%p38 bra 	$L__BB1_141;
$L__BB1_145:
	setp.lt.u32 	%p39, %r22, 768;
	@%p39 bra 	$L__BB1_160;
	add.s32 	%r398, %r397, %r394;
	cvt.u64.u32 	%rd211, %r398;
	add.s64 	%rd286, %rd195, %rd211;
	cvt.u64.u32 	%rd212, %r397;
	cvt.u64.u32 	%rd213, %r394;
	add.s64 	%rd214, %rd212, %rd213;
	shl.b64 	%rd215, %rd214, 2;
	add.s64 	%rd216, %rd215, %rd1;
	add.s64 	%rd285, %rd216, 3072;
	mul.wide.u32 	%rd217, %r398, 4;
	add.s64 	%rd284, %rd1, %rd217;
	add.s32 	%r399, %r397, 512;
$L__BB1_147:
	mov.u32 	%r32, %r399;
	ld.global.f32 	%f121, [%rd284];
	setp.lt.f32 	%p40, %f228, %f121;
	mov.f32 	%f225, %f121;
	mov.u64 	%rd288, %rd286;
	@%p40 bra 	$L__BB1_150;
	setp.lt.f32 	%p41, %f121, %f228;
	mov.f32 	%f225, %f228;
	mov.u64 	%rd288, %rd291;
	@%p41 bra 	$L__BB1_150;
	setp.lt.s64 	%p42, %rd291, %rd286;
	selp.f32 	%f225, %f228, %f121, %p42;
	min.s64 	%rd288, %rd291, %rd286;
$L__BB1_150:
	add.s32 	%r51, %r398, 256;
	cvt.u64.u32 	%rd218, %r51;
	add.s64 	%rd145, %rd195, %rd218;
	ld.global.f32 	%f124, [%rd285+-2048];
	setp.lt.f32 	%p43, %f225, %f124;
	mov.f32 	%f226, %f124;
	mov.u64 	%rd289, %rd145;
	@%p43 bra 	$L__BB1_153;
	setp.lt.f32 	%p44, %f124, %f225;
	mov.f32 	%f226, %f225;
	mov.u64 	%rd289, %rd288;
	@%p44 bra 	$L__BB1_153;
	setp.lt.s64 	%p45, %rd288, %rd145;
	selp.f32 	%f226, %f225, %f124, %p45;
	min.s64 	%rd289, %rd288, %rd145;
$L__BB1_153:
	add.s32 	%r52, %r398, 512;
	cvt.u64.u32 	%rd219, %r52;
	add.s64 	%rd148, %rd195, %rd219;
	ld.global.f32 	%f127, [%rd285+-1024];
	setp.lt.f32 	%p46, %f226, %f127;
	mov.f32 	%f227, %f127;
	mov.u64 	%rd290, %rd148;
	@%p46 bra 	$L__BB1_156;
	setp.lt.f32 	%p47, %f127, %f226;
	mov.f32 	%f227, %f226;
	mov.u64 	%rd290, %rd289;
	@%p47 bra 	$L__BB1_156;
	setp.lt.s64 	%p48, %rd289, %rd148;
	selp.f32 	%f227, %f226, %f127, %p48;
	min.s64 	%rd290, %rd289, %rd148;
$L__BB1_156:
	add.s32 	%r53, %r398, 768;
	cvt.u64.u32 	%rd220, %r53;
	add.s64 	%rd151, %rd195, %rd220;
	ld.global.f32 	%f130, [%rd285];
	setp.lt.f32 	%p49, %f227, %f130;
	mov.f32 	%f228, %f130;
	mov.u64 	%rd291, %rd151;
	@%p49 bra 	$L__BB1_159;
	setp.lt.f32 	%p50, %f130, %f227;
	mov.f32 	%f228, %f227;
	mov.u64 	%rd291, %rd290;
	@%p50 bra 	$L__BB1_159;
	setp.lt.s64 	%p51, %rd290, %rd151;
	selp.f32 	%f228, %f227, %f130, %p51;
	min.s64 	%rd291, %rd290, %rd151;
$L__BB1_159:
	add.s64 	%rd286, %rd286, 1024;
	add.s64 	%rd285, %rd285, 4096;
	add.s64 	%rd284, %rd284, 4096;
	add.s32 	%r399, %r32, 1024;
	add.s32 	%r54, %r32, 512;
	add.s32 	%r398, %r398, 1024;
	setp.lt.s32 	%p52, %r54, %r21;
	@%p52 bra 	$L__BB1_147;
$L__BB1_160:
	// begin inline asm
	mov.u32 %r55, %laneid;
	// end inline asm
	mov.b32 	%r57, %f228;
	mov.b32 	%r73, 1;
	mov.b32 	%r74, 31;
	mov.b32 	%r75, -1;
	// begin inline asm
	shfl.sync.down.b32 %r56, %r57, %r73, %r74, %r75;
	// end inline asm
	mov.b32 	%f134, %r56;
	// begin inline asm
	shfl.sync.down.b32 %r61, %r62, %r73, %r74, %r75;
	// end inline asm
	mov.b64 	{%r67, %r72}, %rd291;
	// begin inline asm
	shfl.sync.down.b32 %r66, %r67, %r73, %r74, %r75;
	// end inline asm
	// begin inline asm
	shfl.sync.down.b32 %r71, %r72, %r73, %r74, %r75;
	// end inline asm
	mov.b64 	%rd158, {%r66, %r71};
	setp.gt.s32 	%p53, %r55, 30;
	mov.f32 	%f230, %f228;
	mov.u64 	%rd293, %rd291;
	@%p53 bra 	$L__BB1_164;
	setp.lt.f32 	%p54, %f228, %f134;
	mov.f32 	%f230, %f134;
	mov.u64 	%rd293, %rd158;
	@%p54 bra 	$L__BB1_164;
	setp.gt.f32 	%p55, %f228, %f134;
	mov.f32 	%f230, %f228;
	mov.u64 	%rd293, %rd291;
	@%p55 bra 	$L__BB1_164;
	setp.lt.s64 	%p56, %rd291, %rd158;
	selp.f32 	%f230, %f228, %f134, %p56;
	min.s64 	%rd293, %rd291, %rd158;
$L__BB1_164:
	mov.b32 	%r77, %f230;
	mov.b32 	%r93, 2;
	mov.b32 	%r94, 31;
	mov.b32 	%r95, -1;
	// begin inline asm
	shfl.sync.down.b32 %r76, %r77, %r93, %r94, %r95;
	// end inline asm
	mov.b32 	%f137, %r76;
	// begin inline asm
	shfl.sync.down.b32 %r81, %r82, %r93, %r94, %r95;
	// end inline asm
	mov.b64 	{%r87, %r92}, %rd293;
	// begin inline asm
	shfl.sync.down.b32 %r86, %r87, %r93, %r94, %r95;
	// end inline asm
	// begin inline asm
	shfl.sync.down.b32 %r91, %r92, %r93, %r94, %r95;
	// end inline asm
	mov.b64 	%rd161, {%r86, %r91};
	setp.gt.s32 	%p57, %r55, 29;
	mov.f32 	%f231, %f230;
	mov.u64 	%rd294, %rd293;
	@%p57 bra 	$L__BB1_168;
	setp.lt.f32 	%p58, %f230, %f137;
	mov.f32 	%f231, %f137;
	mov.u64 	%rd294, %rd161;
	@%p58 bra 	$L__BB1_168;
	setp.gt.f32 	%p59, %f230, %f137;
	mov.f32 	%f231, %f230;
	mov.u64 	%rd294, %rd293;
	@%p59 bra 	$L__BB1_168;
	setp.lt.s64 	%p60, %rd293, %rd161;
	selp.f32 	%f231, %f230, %f137, %p60;
	min.s64 	%rd294, %rd293, %rd161;
$L__BB1_168:
	mov.b32 	%r97, %f231;
	mov.b32 	%r113, 4;
	mov.b32 	%r114, 31;
	mov.b32 	%r115, -1;
	// begin inline asm
	shfl.sync.down.b32 %r96, %r97, %r113, %r114, %r115;
	// end inline asm
	mov.b32 	%f140, %r96;
	// begin inline asm
	shfl.sync.down.b32 %r101, %r102, %r113, %r114, %r115;
	// end inline asm
	mov.b64 	{%r107, %r112}, %rd294;
	// begin inline asm
	shfl.sync.down.b32 %r106, %r107, %r113, %r114, %r115;
	// end inline asm
	// begin inline asm
	shfl.sync.down.b32 %r111, %r112, %r113, %r114, %r115;
	// end inline asm
	mov.b64 	%rd164, {%r106, %r111};
	setp.gt.s32 	%p61, %r55, 27;
	mov.f32 	%f232, %f231;
	mov.u64 	%rd295, %rd294;
	@%p61 bra 	$L__BB1_172;
	setp.lt.f32 	%p62, %f231, %f140;
	mov.f32 	%f232, %f140;
	mov.u64 	%rd295, %rd164;
	@%p62 bra 	$L__BB1_172;
	setp.gt.f32 	%p63, %f231, %f140;
	mov.f32 	%f232, %f231;
	mov.u64 	%rd295, %rd294;
	@%p63 bra 	$L__BB1_172;
	setp.lt.s64 	%p64, %rd294, %rd164;
	selp.f32 	%f232, %f231, %f140, %p64;
	min.s64 	%rd295, %rd294, %rd164;
$L__BB1_172:
	mov.b32 	%r117, %f232;
	mov.b32 	%r133, 8;
	mov.b32 	%r134, 31;
	mov.b32 	%r135, -1;
	// begin inline asm
	shfl.sync.down.b32 %r116, %r117, %r133, %r134, %r135;
	// end inline asm
	mov.b32 	%f143, %r116;
	// begin inline asm
	shfl.sync.down.b32 %r121, %r122, %r133, %r134, %r135;
	// end inline asm
	mov.b64 	{%r127, %r132}, %rd295;
	// begin inline asm
	shfl.sync.down.b32 %r126, %r127, %r133, %r134, %r135;
	// end inline asm
	// begin inline asm
	shfl.sync.down.b32 %r131, %r132, %r133, %r134, %r135;
	// end inline asm
	mov.b64 	%rd167, {%r126, %r131};
	setp.gt.s32 	%p65, %r55, 23;
	mov.f32 	%f233, %f232;
	mov.u64 	%rd296, %rd295;
	@%p65 bra 	$L__BB1_176;
	setp.lt.f32 	%p66, %f232, %f143;
	mov.f32 	%f233, %f143;
	mov.u64 	%rd296, %rd167;
	@%p66 bra 	$L__BB1_176;
	setp.gt.f32 	%p67, %f232, %f143;
	mov.f32 	%f233, %f232;
	mov.u64 	%rd296, %rd295;
	@%p67 bra 	$L__BB1_176;
	setp.lt.s64 	%p68, %rd295, %rd167;
	selp.f32 	%f233, %f232, %f143, %p68;
	min.s64 	%rd296, %rd295, %rd167;
$L__BB1_176:
	mov.b32 	%r137, %f233;
	mov.b32 	%r153, 16;
	mov.b32 	%r154, 31;
	mov.b32 	%r155, -1;
	// begin inline asm
	shfl.sync.down.b32 %r136, %r137, %r153, %r154, %r155;
	// end inline asm
	mov.b32 	%f146, %r136;
	// begin inline asm
	shfl.sync.down.b32 %r141, %r142, %r153, %r154, %r155;
	// end inline asm
	mov.b64 	{%r147, %r152}, %rd296;
	// begin inline asm
	shfl.sync.down.b32 %r146, %r147, %r153, %r154, %r155;
	// end inline asm
	// begin inline asm
	shfl.sync.down.b32 %r151, %r152, %r153, %r154, %r155;
	// end inline asm
	mov.b64 	%rd170, {%r146, %r151};
	setp.gt.s32 	%p69, %r55, 15;
	mov.f32 	%f241, %f233;
	mov.u64 	%rd304, %rd296;
	@%p69 bra 	$L__BB1_180;
	setp.lt.f32 	%p70, %f233, %f146;
	mov.f32 	%f241, %f146;
	mov.u64 	%rd304, %rd170;
	@%p70 bra 	$L__BB1_180;
	setp.gt.f32 	%p71, %f233, %f146;
	mov.f32 	%f241, %f233;
	mov.u64 	%rd304, %rd296;
	@%p71 bra 	$L__BB1_180;
	setp.lt.s64 	%p72, %rd296, %rd170;
	selp.f32 	%f241, %f233, %f146, %p72;
	min.s64 	%rd304, %rd296, %rd170;
$L__BB1_180:
	setp.ne.s32 	%p73, %r55, 0;
	@%p73 bra 	$L__BB1_182;
	shr.u32 	%r156, %r17, 1;
	and.b32  	%r157, %r156, 496;
	mov.u32 	%r158, _ZN6thrust24THRUST_300001_SM_1000_NS8cuda_cub4core6detail5shmemE;
	add.s32 	%r159, %r158, %r157;
	st.shared.f32 	[%r159+8], %f241;
	st.shared.u64 	[%r159+16], %rd304;
$L__BB1_182:
	bar.sync 	0;
	setp.ne.s32 	%p74, %r17, 0;
	@%p74 bra 	$L__BB1_204;
	ld.shared.f32 	%f149, [_ZN6thrust24THRUST_300001_SM_1000_NS8cuda_cub4core6detail5shmemE+24];
	ld.shared.u64 	%rd173, [_ZN6thrust24THRUST_300001_SM_1000_NS8cuda_cub4core6detail5shmemE+32];
	setp.lt.f32 	%p75, %f241, %f149;
	mov.f32 	%f235, %f149;
	mov.u64 	%rd298, %rd173;
	@%p75 bra 	$L__BB1_186;
	setp.lt.f32 	%p76, %f149, %f241;
	mov.f32 	%f235, %f241;
	mov.u64 	%rd298, %rd304;
	@%p76 bra 	$L__BB1_186;
	setp.lt.s64 	%p77, %rd304, %rd173;
	selp.f32 	%f235, %f241, %f149, %p77;
	min.s64 	%rd298, %rd304, %rd173;
$L__BB1_186:
	ld.shared.f32 	%f152, [_ZN6thrust24THRUST_300001_SM_1000_NS8cuda_cub4core6detail5shmemE+40];
	ld.shared.u64 	%rd176, [_ZN6thrust24THRUST_300001_SM_1000_NS8cuda_cub4core6detail5shmemE+48];
	setp.lt.f32 	%p78, %f235, %f152;
	mov.f32 	%f236, %f152;
	mov.u64 	%rd299, %rd176;
	@%p78 bra 	$L__BB1_189;
	setp.lt.f32 	%p79, %f152, %f235;
	mov.f32 	%f236, %f235;
	mov.u64 	%rd299, %rd298;
	@%p79 bra 	$L__BB1_189;
	setp.lt.s64 	%p80, %rd298, %rd176;
	selp.f32 	%f236, %f235, %f152, %p80;
	min.s64 	%rd299, %rd298, %rd176;
$L__BB1_189:
	ld.shared.f32 	%f155, [_ZN6thrust24THRUST_300001_SM_1000_NS8cuda_cub4core6detail5shmemE+56];
	ld.shared.u64 	%rd179, [_ZN6thrust24THRUST_300001_SM_1000_NS8cuda_cub4core6detail5shmemE+64];
	setp.lt.f32 	%p81, %f236, %f155;
	mov.f32 	%f237, %f155;
	mov.u64 	%rd300, %rd179;
	@%p81 bra 	$L__BB1_192;
	setp.lt.f32 	%p82, %f155, %f236;
	mov.f32 	%f237, %f236;
	mov.u64 	%rd300, %rd299;
	@%p82 bra 	$L__BB1_192;
	setp.lt.s64 	%p83, %rd299, %rd179;
	selp.f32 	%f237, %f236, %f155, %p83;
	min.s64 	%rd300, %rd299, %rd179;
$L__BB1_192:
	ld.shared.f32 	%f158, [_ZN6thrust24THRUST_300001_SM_1000_NS8cuda_cub4core6detail5shmemE+72];
	ld.shared.u64 	%rd182, [_ZN6thrust24THRUST_300001_SM_1000_NS8cuda_cub4core6detail5shmemE+80];
	setp.lt.f32 	%p84, %f237, %f158;
	mov.f32 	%f238, %f158;
	mov.u64 	%rd301, %rd182;
	@%p84 bra 	$L__BB1_195;
	setp.lt.f32 	%p85, %f158, %f237;
	mov.f32 	%f238, %f237;
	mov.u64 	%rd301, %rd300;
	@%p85 bra 	$L__BB1_195;
	setp.lt.s64 	%p86, %rd300, %rd182;
	selp.f32 	%f238, %f237, %f158, %p86;
	min.s64 	%rd301, %rd300, %rd182;
$L__BB1_195:
	ld.shared.f32 	%f161, [_ZN6thrust24THRUST_300001_SM_1000_NS8cuda_cub4core6detail5shmemE+88];
	ld.shared.u64 	%rd185, [_ZN6thrust24THRUST_300001_SM_1000_NS8cuda_cub4core6detail5shmemE+96];
	setp.lt.f32 	%p87, %f238, %f161;
	mov.f32 	%f239, %f161;
	mov.u64 	%rd302, %rd185;
	@%p87 bra 	$L__BB1_198;
	setp.lt.f32 	%p88, %f161, %f238;
	mov.f32 	%f239, %f238;
	mov.u64 	%rd302, %rd301;
	@%p88 bra 	$L__BB1_198;
	setp.lt.s64 	%p89, %rd301, %rd185;
	selp.f32 	%f239, %f238, %f161, %p89;
	min.s64 	%rd302, %rd301, %rd185;
$L__BB1_198:
	ld.shared.f32 	%f164, [_ZN6thrust24THRUST_300001_SM_1000_NS8cuda_cub4core6detail5shmemE+104];
	ld.shared.u64 	%rd188, [_ZN6thrust24THRUST_300001_SM_1000_NS8cuda_cub4core6detail5shmemE+112];
	setp.lt.f32 	%p90, %f239, %f164;
	mov.f32 	%f240, %f164;
	mov.u64 	%rd303, %rd188;
	@%p90 bra 	$L__BB1_201;
	setp.lt.f32 	%p91, %f164, %f239;
	mov.f32 	%f240, %f239;
	mov.u64 	%rd303, %rd302;
	@%p91 bra 	$L__BB1_201;
	setp.lt.s64 	%p92, %rd302, %rd188;
	selp.f32 	%f240, %f239, %f164, %p92;
	min.s64 	%rd303, %rd302, %rd188;
$L__BB1_201:
	ld.shared.f32 	%f167, [_ZN6thrust24THRUST_300001_SM_1000_NS8cuda_cub4core6detail5shmemE+120];
	ld.shared.u64 	%rd191, [_ZN6thrust24THRUST_300001_SM_1000_NS8cuda_cub4core6detail5shmemE+128];
	setp.lt.f32 	%p93, %f240, %f167;
	mov.f32 	%f241, %f167;
	mov.u64 	%rd304, %rd191;
	@%p93 bra 	$L__BB1_204;
	setp.lt.f32 	%p94, %f167, %f240;
	mov.f32 	%f241, %f240;
	mov.u64 	%rd304, %rd303;
	@%p94 bra 	$L__BB1_204;
	setp.lt.s64 	%p95, %rd303, %rd191;
	selp.f32 	%f241, %f240, %f167, %p95;
	min.s64 	%rd304, %rd303, %rd191;
$L__BB1_204:
	mov.u32 	%r387, %tid.x;
	setp.ne.s32 	%p212, %r387, 0;
	@%p212 bra 	$L__BB1_206;
	ld.param.u64 	%rd234, [_ZN6thrust24THRUST_300001_SM_1000_NS8cuda_cub4core6detail13_kernel_agentINS1_8__reduce11ReduceAgentINS0_12zip_iteratorIN4cuda3std3__45tupleIJNS0_10device_ptrIfEENS0_17counting_iteratorIlNS0_11use_defaultESF_SF_EEEEEEEPNSB_IJflEEESJ_iNS1_9__extrema9arg_max_fIflNSA_4lessIfEEEEEEJSI_SK_iSP_EEEvDpT0__param_1];
	cvta.to.global.u64 	%rd233, %rd234;
	st.global.f32 	[%rd233], %f241;
	st.global.u64 	[%rd233+8], %rd304;
$L__BB1_206:
	ret;

}
	// .globl	_ZN6thrust24THRUST_300001_SM_1000_NS8cuda_cub4core6detail13_kernel_agentINS1_8__reduce11ReduceAgentINS0_12zip_iteratorIN4cuda3std3__45tupleIJNS0_10device_ptrIfEENS0_17counting_iteratorIlNS0_11use_defaultESF_SF_EEEEEEEPNSB_IJflEEESJ_iNS1_9__extrema9arg_max_fIflNSA_4lessIfEEEEEEJSI_SK_iN3cub18CUB_300001_SM_100013GridEvenShareIiEENSS_9GridQueueIjEESP_EEEvDpT0_
.visible .entry _ZN6thrust24THRUST_300001_SM_1000_NS8cuda_cub4core6detail13_kernel_agentINS1_8__reduce11ReduceAgentINS0_12zip_iteratorIN4cuda3std3__45tupleIJNS0_10device_ptrIfEENS0_17counting_iteratorIlNS0_11use_defaultESF_SF_EEEEEEEPNSB_IJflEEESJ_iNS1_9__extrema9arg_max_fIflNSA_4lessIfEEEEEEJSI_SK_iN3cub18CUB_300001_SM_100013GridEvenShareIiEENSS_9GridQueueIjEESP_EEEvDpT0_(
	.param .align 8 .b8 _ZN6thrust24THRUST_300001_SM_1000_NS8cuda_cub4core6detail13_kernel_agentINS1_8__reduce11ReduceAgentINS0_12zip_iteratorIN4cuda3std3__45tupleIJNS0_10device_ptrIfEENS0_17counting_iteratorIlNS0_11use_defaultESF_SF_EEEEEEEPNSB_IJflEEESJ_iNS1_9__extrema9arg_max_fIflNSA_4lessIfEEEEEEJSI_SK_iN3cub18CUB_300001_SM_100013GridEvenShareIiEENSS_9GridQueueIjEESP_EEEvDpT0__param_0[16],
	.param .u64 .ptr .align 1 _ZN6thrust24THRUST_300001_SM_1000_NS8cuda_cub4core6detail13_kernel_agentINS1_8__reduce11ReduceAgentINS0_12zip_iteratorIN4cuda3std3__45tupleIJNS0_10device_ptrIfEENS0_17counting_iteratorIlNS0_11use_defaultESF_SF_EEEEEEEPNSB_IJflEEESJ_iNS1_9__extrema9arg_max_fIflNSA_4lessIfEEEEEEJSI_SK_iN3cub18CUB_300001_SM_100013GridEvenShareIiEENSS_9GridQueueIjEESP_EEEvDpT0__param_1,
	.param .u32 _ZN6thrust24THRUST_300001_SM_1000_NS8cuda_cub4core6detail13_kernel_agentINS1_8__reduce11ReduceAgentINS0_12zip_iteratorIN4cuda3std3__45tupleIJNS0_10device_ptrIfEENS0_17counting_iteratorIlNS0_11use_defaultESF_SF_EEEEEEEPNSB_IJflEEESJ_iNS1_9__extrema9arg_max_fIflNSA_4lessIfEEEEEEJSI_SK_iN3cub18CUB_300001_SM_100013GridEvenShareIiEENSS_9GridQueueIjEESP_EEEvDpT0__param_2,
	.param .align 4 .b8 _ZN6thrust24THRUST_300001_SM_1000_NS8cuda_cub4core6detail13_kernel_agentINS1_8__reduce11ReduceAgentINS0_12zip_iteratorIN4cuda3std3__45tupleIJNS0_10device_ptrIfEENS0_17counting_iteratorIlNS0_11use_defaultESF_SF_EEEEEEEPNSB_IJflEEESJ_iNS1_9__extrema9arg_max_fIflNSA_4lessIfEEEEEEJSI_SK_iN3cub18CUB_300001_SM_100013GridEvenShareIiEENSS_9GridQueueIjEESP_EEEvDpT0__param_3[40],
	.param .align 8 .b8 _ZN6thrust24THRUST_300001_SM_1000_NS8cuda_cub4core6detail13_kernel_agentINS1_8__reduce11ReduceAgentINS0_12zip_iteratorIN4cuda3std3__45tupleIJNS0_10device_ptrIfEENS0_17counting_iteratorIlNS0_11use_defaultESF_SF_EEEEEEEPNSB_IJflEEESJ_iNS1_9__extrema9arg_max_fIflNSA_4lessIfEEEEEEJSI_SK_iN3cub18CUB_300001_SM_100013GridEvenShareIiEENSS_9GridQueueIjEESP_EEEvDpT0__param_4[8],
	.param .align 1 .b8 _ZN6thrust24THRUST_300001_SM_1000_NS8cuda_cub4core6detail13_kernel_agentINS1_8__reduce11ReduceAgentINS0_12zip_iteratorIN4cuda3std3__45tupleIJNS0_10device_ptrIfEENS0_17counting_iteratorIlNS0_11use_defaultESF_SF_EEEEEEEPNSB_IJflEEESJ_iNS1_9__extrema9arg_max_fIflNSA_4lessIfEEEEEEJSI_SK_iN3cub18CUB_300001_SM_100013GridEvenShareIiEENSS_9GridQueueIjEESP_EEEvDpT0__param_5[1]
)
.maxntid 256
{
	.reg .pred 	%p<215>;
	.reg .b32 	%r<437>;
	.reg .b32 	%f<242>;
	.reg .b64 	%rd<286>;

	ld.param.u64 	%rd3, [_ZN6thrust24THRUST_300001_SM_1000_NS8cuda_cub4core6detail13_kernel_agentINS1_8__reduce11ReduceAgentINS0_12zip_iteratorIN4cuda3std3__45tupleIJNS0_10device_ptrIfEENS0_17counting_iteratorIlNS0_11use_defaultESF_SF_EEEEEEEPNSB_IJflEEESJ_iNS1_9__extrema9arg_max_fIflNSA_4lessIfEEEEEEJSI_SK_iN3cub18CUB_300001_SM_100013GridEvenShareIiEENSS_9GridQueueIjEESP_EEEvDpT0__param_0+8];
	ld.param.u64 	%rd181, [_ZN6thrust24THRUST_300001_SM_1000_NS8cuda_cub4core6detail13_kernel_agentINS1_8__reduce11ReduceAgentINS0_12zip_iteratorIN4cuda3std3__45tupleIJNS0_10device_ptrIfEENS0_17counting_iteratorIlNS0_11use_defaultESF_SF_EEEEEEEPNSB_IJflEEESJ_iNS1_9__extrema9arg_max_fIflNSA_4lessIfEEEEEEJSI_SK_iN3cub18CUB_300001_SM_100013GridEvenShareIiEENSS_9GridQueueIjEESP_EEEvDpT0__param_0];
	ld.param.u64 	%rd182, [_ZN6thrust24THRUST_300001_SM_1000_NS8cuda_cub4core6detail13_kernel_agentINS1_8__reduce11ReduceAgentINS0_12zip_iteratorIN4cuda3std3__45tupleIJNS0_10device_ptrIfEENS0_17counting_iteratorIlNS0_11use_defaultESF_SF_EEEEEEEPNSB_IJflEEESJ_iNS1_9__extrema9arg_max_fIflNSA_4lessIfEEEEEEJSI_SK_iN3cub18CUB_300001_SM_100013GridEvenShareIiEENSS_9GridQueueIjEESP_EEEvDpT0__param_4];
	ld.param.u32 	%r66, [_ZN6thrust24THRUST_300001_SM_1000_NS8cuda_cub4core6detail13_kernel_agentINS1_8__reduce11ReduceAgentINS0_12zip_iteratorIN4cuda3std3__45tupleIJNS0_10device_ptrIfEENS0_17counting_iteratorIlNS0_11use_defaultESF_SF_EEEEEEEPNSB_IJflEEESJ_iNS1_9__extrema9arg_max_fIflNSA_4lessIfEEEEEEJSI_SK_iN3cub18CUB_300001_SM_100013GridEvenShareIiEENSS_9GridQueueIjEESP_EEEvDpT0__param_2];
	cvta.to.global.u64 	%rd1, %rd182;
	cvta.to.global.u64 	%rd2, %rd181;
	mov.u32 	%r1, %ctaid.x;
	mul.lo.s32 	%r2, %r1, 1280;
	mov.u32 	%r67, %nctaid.x;
	mul.lo.s32 	%r3, %r67, 1280;
	add.s32 	%r68, %r2, 1280;
	setp.le.s32 	%p1, %r68, %r66;
	@%p1 bra 	$L__BB2_121;
	sub.s32 	%r4, %r66, %r2;
	mov.u32 	%r5, %tid.x;
	setp.ge.s32 	%p98, %r5, %r4;
	mov.f32 	%f188, 0f00000000;
	mov.b64 	%rd232, 0;
	mov.u32 	%r420, %r5;
	@%p98 bra 	$L__BB2_3;
	add.s32 	%r190, %r2, %r5;
	cvt.s64.s32 	%rd207, %r190;
	mul.wide.s32 	%rd208, %r190, 4;
	add.s64 	%rd209, %rd2, %rd208;
	add.s64 	%rd232, %rd3, %rd207;
	ld.global.f32 	%f188, [%rd209];
	add.s32 	%r420, %r5, 256;
$L__BB2_3:
	setp.ge.s32 	%p99, %r420, %r4;
	@%p99 bra 	$L__BB2_25;
	not.b32 	%r191, %r420;
	add.s32 	%r192, %r66, %r191;
	sub.s32 	%r8, %r192, %r2;
	and.b32  	%r193, %r8, 768;
	setp.eq.s32 	%p100, %r193, 768;
	@%p100 bra 	$L__BB2_10;
	add.s32 	%r418, %r420, %r2;
	shr.u32 	%r194, %r8, 8;
	add.s32 	%r195, %r194, 1;
	and.b32  	%r196, %r195, 3;
	neg.s32 	%r417, %r196;
$L__BB2_6:
	.pragma "nounroll";
	mov.u64 	%rd6, %rd232;
	mov.f32 	%f3, %f188;
	cvt.s64.s32 	%rd211, %r418;
	add.s64 	%rd7, %rd3, %rd211;
	mul.wide.s32 	%rd212, %r418, 4;
	add.s64 	%rd213, %rd2, %rd212;
	ld.global.f32 	%f4, [%rd213];
	setp.lt.f32 	%p101, %f3, %f4;
	mov.u64 	%rd232, %rd7;
	mov.f32 	%f188, %f4;
	@%p101 bra 	$L__BB2_9;
	setp.lt.f32 	%p102, %f4, %f3;
	mov.u64 	%rd232, %rd6;
	mov.f32 	%f188, %f3;
	@%p102 bra 	$L__BB2_9;
	setp.lt.s64 	%p103, %rd6, %rd7;
	min.s64 	%rd232, %rd6, %rd7;
	selp.f32 	%f188, %f3, %f4, %p103;
$L__BB2_9:
	add.s32 	%r420, %r420, 256;
	add.s32 	%r418, %r418, 256;
	add.s32 	%r417, %r417, 1;
	setp.ne.s32 	%p104, %r417, 0;
	@%p104 bra 	$L__BB2_6;
$L__BB2_10:
	setp.lt.u32 	%p105, %r8, 768;
	@%p105 bra 	$L__BB2_25;
	add.s32 	%r421, %r420, %r2;
	add.s32 	%r424, %r421, 256;
	add.s32 	%r423, %r421, 512;
	add.s32 	%r422, %r421, 768;
	add.s64 	%rd12, %rd2, 2048;
$L__BB2_12:
	cvt.s64.s32 	%rd214, %r424;
	add.s64 	%rd14, %rd3, %rd214;
	cvt.s64.s32 	%rd215, %r423;
	add.s64 	%rd15, %rd3, %rd215;
	cvt.s64.s32 	%rd216, %r422;
	add.s64 	%rd16, %rd3, %rd216;
	cvt.s64.s32 	%rd217, %r421;
	mul.wide.s32 	%rd218, %r421, 4;
	add.s64 	%rd17, %rd12, %rd218;
	add.s64 	%rd18, %rd3, %rd217;
	ld.global.f32 	%f10, [%rd17+-2048];
	setp.lt.f32 	%p106, %f188, %f10;
	mov.u64 	%rd229, %rd18;
	mov.f32 	%f185, %f10;
	@%p106 bra 	$L__BB2_15;
	setp.lt.f32 	%p107, %f10, %f188;
	mov.u64 	%rd229, %rd232;
	mov.f32 	%f185, %f188;
	@%p107 bra 	$L__BB2_15;
	setp.lt.s64 	%p108, %rd232, %rd18;
	min.s64 	%rd229, %rd232, %rd18;
	selp.f32 	%f185, %f188, %f10, %p108;
$L__BB2_15:
	ld.global.f32 	%f13, [%rd17+-1024];
	setp.lt.f32 	%p109, %f185, %f13;
	mov.u64 	%rd230, %rd14;
	mov.f32 	%f186, %f13;
	@%p109 bra 	$L__BB2_18;
	setp.lt.f32 	%p110, %f13, %f185;
	mov.u64 	%rd230, %rd229;
	mov.f32 	%f186, %f185;
	@%p110 bra 	$L__BB2_18;
	setp.lt.s64 	%p111, %rd229, %rd14;
	min.s64 	%rd230, %rd229, %rd14;
	selp.f32 	%f186, %f185, %f13, %p111;
$L__BB2_18:
	ld.global.f32 	%f16, [%rd17];
	setp.lt.f32 	%p112, %f186, %f16;
	mov.u64 	%rd231, %rd15;
	mov.f32 	%f187, %f16;
	@%p112 bra 	$L__BB2_21;
	setp.lt.f32 	%p113, %f16, %f186;
	mov.u64 	%rd231, %rd230;
	mov.f32 	%f187, %f186;
	@%p113 bra 	$L__BB2_21;
	setp.lt.s64 	%p114, %rd230, %rd15;
	min.s64 	%rd231, %rd230, %rd15;
	selp.f32 	%f187, %f186, %f16, %p114;
$L__BB2_21:
	ld.global.f32 	%f19, [%rd17+1024];
	setp.lt.f32 	%p115, %f187, %f19;
	mov.u64 	%rd232, %rd16;
	mov.f32 	%f188, %f19;
	@%p115 bra 	$L__BB2_24;
	setp.lt.f32 	%p116, %f19, %f187;
	mov.u64 	%rd232, %rd231;
	mov.f32 	%f188, %f187;
	@%p116 bra 	$L__BB2_24;
	setp.lt.s64 	%p117, %rd231, %rd16;
	min.s64 	%rd232, %rd231, %rd16;
	selp.f32 	%f188, %f187, %f19, %p117;
$L__BB2_24:
	add.s32 	%r420, %r420, 1024;
	add.s32 	%r424, %r424, 1024;
	add.s32 	%r423, %r423, 1024;
	add.s32 	%r422, %r422, 1024;
	add.s32 	%r421, %r421, 1024;
	setp.lt.s32 	%p118, %r420, %r4;
	@%p118 bra 	$L__BB2_12;
$L__BB2_25:
	setp.lt.s32 	%p119, %r4, 256;
	@%p119 bra 	$L__BB2_70;
	// begin inline asm
	mov.u32 %r310, %laneid;
	// end inline asm
	mov.b32 	%r312, %f188;
	mov.b32 	%r328, 1;
	mov.b32 	%r329, 31;
	mov.b32 	%r330, -1;
	// begin inline asm
	shfl.sync.down.b32 %r311, %r312, %r328, %r329, %r330;
	// end inline asm
	mov.b32 	%f23, %r311;
	// begin inline asm
	shfl.sync.down.b32 %r316, %r317, %r328, %r329, %r330;
	// end inline asm
	mov.b64 	{%r322, %r327}, %rd232;
	// begin inline asm
	shfl.sync.down.b32 %r321, %r322, %r328, %r329, %r330;
	// end inline asm
	// begin inline asm
	shfl.sync.down.b32 %r326, %r327, %r328, %r329, %r330;
	// end inline asm
	mov.b64 	%rd28, {%r321, %r326};
	setp.gt.s32 	%p171, %r310, 30;
	mov.u64 	%rd234, %rd232;
	mov.f32 	%f190, %f188;
	@%p171 bra 	$L__BB2_30;
	setp.lt.f32 	%p172, %f188, %f23;
	mov.u64 	%rd234, %rd28;
	mov.f32 	%f190, %f23;
	@%p172 bra 	$L__BB2_30;
	setp.gt.f32 	%p173, %f188, %f23;
	mov.u64 	%rd234, %rd232;
	mov.f32 	%f190, %f188;
	@%p173 bra 	$L__BB2_30;
	setp.lt.s64 	%p174, %rd232, %rd28;
	min.s64 	%rd234, %rd232, %rd28;
	selp.f32 	%f190, %f188, %f23, %p174;
$L__BB2_30:
	mov.b32 	%r332, %f190;
	mov.b32 	%r348, 2;
	mov.b32 	%r349, 31;
	mov.b32 	%r350, -1;
	// begin inline asm
	shfl.sync.down.b32 %r331, %r332, %r348, %r349, %r350;
	// end inline asm
	mov.b32 	%f26, %r331;
	// begin inline asm
	shfl.sync.down.b32 %r336, %r337, %r348, %r349, %r350;
	// end inline asm
	mov.b64 	{%r342, %r347}, %rd234;
	// begin inline asm
	shfl.sync.down.b32 %r341, %r342, %r348, %r349, %r350;
	// end inline asm
	// begin inline asm
	shfl.sync.down.b32 %r346, %r347, %r348, %r349, %r350;
	// end inline asm
	mov.b64 	%rd31, {%r341, %r346};
	setp.gt.s32 	%p175, %r310, 29;
	mov.u64 	%rd235, %rd234;
	mov.f32 	%f191, %f190;
	@%p175 bra 	$L__BB2_34;
	setp.lt.f32 	%p176, %f190, %f26;
	mov.u64 	%rd235, %rd31;
	mov.f32 	%f191, %f26;
	@%p176 bra 	$L__BB2_34;
	setp.gt.f32 	%p177, %f190, %f26;
	mov.u64 	%rd235, %rd234;
	mov.f32 	%f191, %f190;
	@%p177 bra 	$L__BB2_34;
	setp.lt.s64 	%p178, %rd234, %rd31;
	min.s64 	%rd235, %rd234, %rd31;
	selp.f32 	%f191, %f190, %f26, %p178;
$L__BB2_34:
	mov.b32 	%r352, %f191;
	mov.b32 	%r368, 4;
	mov.b32 	%r369, 31;
	mov.b32 	%r370, -1;
	// begin inline asm
	shfl.sync.down.b32 %r351, %r352, %r368, %r369, %r370;
	// end inline asm
	mov.b32 	%f29, %r351;
	// begin inline asm
	shfl.sync.down.b32 %r356, %r357, %r368, %r369, %r370;
	// end inline asm
	mov.b64 	{%r362, %r367}, %rd235;
	// begin inline asm
	shfl.sync.down.b32 %r361, %r362, %r368, %r369, %r370;
	// end inline asm
	// begin inline asm
	shfl.sync.down.b32 %r366, %r367, %r368, %r369, %r370;
	// end inline asm
	mov.b64 	%rd34, {%r361, %r366};
	setp.gt.s32 	%p179, %r310, 27;
	mov.u64 	%rd236, %rd235;
	mov.f32 	%f192, %f191;
	@%p179 bra 	$L__BB2_38;
	setp.lt.f32 	%p180, %f191, %f29;
	mov.u64 	%rd236, %rd34;
	mov.f32 	%f192, %f29;
	@%p180 bra 	$L__BB2_38;
	setp.gt.f32 	%p181, %f191, %f29;
	mov.u64 	%rd236, %rd235;
	mov.f32 	%f192, %f191;
	@%p181 bra 	$L__BB2_38;
	setp.lt.s64 	%p182, %rd235, %rd34;
	min.s64 	%rd236, %rd235, %rd34;
	selp.f32 	%f192, %f191, %f29, %p182;
$L__BB2_38:
	mov.b32 	%r372, %f192;
	mov.b32 	%r388, 8;
	mov.b32 	%r389, 31;
	mov.b32 	%r390, -1;
	// begin inline asm
	shfl.sync.down.b32 %r371, %r372, %r388, %r389, %r390;
	// end inline asm
	mov.b32 	%f32, %r371;
	// begin inline asm
	shfl.sync.down.b32 %r376, %r377, %r388, %r389, %r390;
	// end inline asm
	mov.b64 	{%r382, %r387}, %rd236;
	// begin inline asm
	shfl.sync.down.b32 %r381, %r382, %r388, %r389, %r390;
	// end inline asm
	// begin inline asm
	shfl.sync.down.b32 %r386, %r387, %r388, %r389, %r390;
	// end inline asm
	mov.b64 	%rd37, {%r381, %r386};
	setp.gt.s32 	%p183, %r310, 23;
	mov.u64 	%rd237, %rd236;
	mov.f32 	%f193, %f192;
	@%p183 bra 	$L__BB2_42;
	setp.lt.f32 	%p184, %f192, %f32;
	mov.u64 	%rd237, %rd37;
	mov.f32 	%f193, %f32;
	@%p184 bra 	$L__BB2_42;
	setp.gt.f32 	%p185, %f192, %f32;
	mov.u64 	%rd237, %rd236;
	mov.f32 	%f193, %f192;
	@%p185 bra 	$L__BB2_42;
	setp.lt.s64 	%p186, %rd236, %rd37;
	min.s64 	%rd237, %rd236, %rd37;
	selp.f32 	%f193, %f192, %f32, %p186;
$L__BB2_42:
	mov.b32 	%r392, %f193;
	mov.b32 	%r408, 16;
	mov.b32 	%r409, 31;
	mov.b32 	%r410, -1;
	// begin inline asm
	shfl.sync.down.b32 %r391, %r392, %r408, %r409, %r410;
	// end inline asm
	mov.b32 	%f35, %r391;
	// begin inline asm
	shfl.sync.down.b32 %r396, %r397, %r408, %r409, %r410;
	// end inline asm
	mov.b64 	{%r402, %r407}, %rd237;
	// begin inline asm
	shfl.sync.down.b32 %r401, %r402, %r408, %r409, %r410;
	// end inline asm
	// begin inline asm
	shfl.sync.down.b32 %r406, %r407, %r408, %r409, %r410;
	// end inline asm
	mov.b64 	%rd40, {%r401, %r406};
	setp.gt.s32 	%p187, %r310, 15;
	mov.u64 	%rd285, %rd237;
	mov.f32 	%f241, %f193;
	@%p187 bra 	$L__BB2_46;
	setp.lt.f32 	%p188, %f193, %f35;
	mov.u64 	%rd285, %rd40;
	mov.f32 	%f241, %f35;
	@%p188 bra 	$L__BB2_46;
	setp.gt.f32 	%p189, %f193, %f35;
	mov.u64 	%rd285, %rd237;
	mov.f32 	%f241, %f193;
	@%p189 bra 	$L__BB2_46;
	setp.lt.s64 	%p190, %rd237, %rd40;
	min.s64 	%rd285, %rd237, %rd40;
	selp.f32 	%f241, %f193, %f35, %p190;
$L__BB2_46:
	setp.ne.s32 	%p191, %r310, 0;
	@%p191 bra 	$L__BB2_48;
	shr.u32 	%r411, %r5, 1;
	and.b32  	%r412, %r411, 496;
	mov.u32 	%r413, _ZN6thrust24THRUST_300001_SM_1000_NS8cuda_cub4core6detail5shmemE;
	add.s32 	%r414, %r413, %r412;
	st.shared.f32 	[%r414+8], %f241;
	st.shared.u64 	[%r414+16], %rd285;
$L__BB2_48:
	bar.sync 	0;
	setp.ne.s32 	%p192, %r5, 0;
	@%p192 bra 	$L__BB2_208;
	ld.shared.f32 	%f38, [_ZN6thrust24THRUST_300001_SM_1000_NS8cuda_cub4core6detail5shmemE+24];
	ld.shared.u64 	%rd43, [_ZN6thrust24THRUST_300001_SM_1000_NS8cuda_cub4core6detail5shmemE+32];
	setp.lt.f32 	%p193, %f241, %f38;
	mov.u64 	%rd239, %rd43;
	mov.f32 	%f195, %f38;
	@%p193 bra 	$L__BB2_52;
	setp.lt.f32 	%p194, %f38, %f241;
	mov.u64 	%rd239, %rd285;
	mov.f32 	%f195, %f241;
	@%p194 bra 	$L__BB2_52;
	setp.lt.s64 	%p195, %rd285, %rd43;
	min.s64 	%rd239, %rd285, %rd43;
	selp.f32 	%f195, %f241, %f38, %p195;
$L__BB2_52:
	ld.shared.f32 	%f41, [_ZN6thrust24THRUST_300001_SM_1000_NS8cuda_cub4core6detail5shmemE+40];
	ld.shared.u64 	%rd46, [_ZN6thrust24THRUST_300001_SM_1000_NS8cuda_cub4core6detail5shmemE+48];
	setp.lt.f32 	%p196, %f195, %f41;
	mov.u64 	%rd240, %rd46;
	mov.f32 	%f196, %f41;
	@%p196 bra 	$L__BB2_55;
	setp.lt.f32 	%p197, %f41, %f195;
	mov.u64 	%rd240, %rd239;
	mov.f32 	%f196, %f195;
	@%p197 bra 	$L__BB2_55;
	setp.lt.s64 	%p198, %rd239, %rd46;
	min.s64 	%rd240, %rd239, %rd46;
	selp.f32 	%f196, %f195, %f41, %p198;
$L__BB2_55:
	ld.shared.f32 	%f44, [_ZN6thrust24THRUST_300001_SM_1000_NS8cuda_cub4core6detail5shmemE+56];
	ld.shared.u64 	%rd49, [_ZN6thrust24THRUST_300001_SM_1000_NS8cuda_cub4core6detail5shmemE+64];
	setp.lt.f32 	%p199, %f196, %f44;
	mov.u64 	%rd241, %rd49;
	mov.f32 	%f197, %f44;
	@%p199 bra 	$L__BB2_58;
	setp.lt.f32 	%p200, %f44, %f196;
	mov.u64 	%rd241, %rd240;
	mov.f32 	%f197, %f196;
	@%p200 bra 	$L__BB2_58;
	setp.lt.s64 	%p201, %rd240, %rd49;
	min.s64 	%rd241, %rd240, %rd49;
	selp.f32 	%f197, %f196, %f44, %p201;
$L__BB2_58:
	ld.shared.f32 	%f47, [_ZN6thrust24THRUST_300001_SM_1000_NS8cuda_cub4core6detail5shmemE+72];
	ld.shared.u64 	%rd52, [_ZN6thrust24THRUST_300001_SM_1000_NS8cuda_cub4core6detail5shmemE+80];
	setp.lt.f32 	%p202, %f197, %f47;
	mov.u64 	%rd242, %rd52;
	mov.f32 	%f198, %f47;
	@%p202 bra 	$L__BB2_61;
	setp.lt.f32 	%p203, %f47, %f197;
	mov.u64 	%rd242, %rd241;
	mov.f32 	%f198, %f197;
	@%p203 bra 	$L__BB2_61;
	setp.lt.s64 	%p204, %rd241, %rd52;
	min.s64 	%rd242, %rd241, %rd52;
	selp.f32 	%f198, %f197, %f47, %p204;
$L__BB2_61:
	ld.shared.f32 	%f50, [_ZN6thrust24THRUST_300001_SM_1000_NS8cuda_cub4core6detail5shmemE+88];
	ld.shared.u64 	%rd55, [_ZN6thrust24THRUST_300001_SM_1000_NS8cuda_cub4core6detail5shmemE+96];
	setp.lt.f32 	%p205, %f198, %f50;
	mov.f32 	%f199, %f50;
	mov.u64 	%rd243, %rd55;
	@%p205 bra 	$L__BB2_64;
	setp.lt.f32 	%p206, %f50, %f198;
	mov.f32 	%f199, %f198;
	mov.u64 	%rd243, %rd242;
	@%p206 bra 	$L__BB2_64;
	setp.lt.s64 	%p207, %rd242, %rd55;
	selp.f32 	%f199, %f198, %f50, %p207;
	min.s64 	%rd243, %rd242, %rd55;
$L__BB2_64:
	ld.shared.f32 	%f53, [_ZN6thrust24THRUST_300001_SM_1000_NS8cuda_cub4core6detail5shmemE+104];
	ld.shared.u64 	%rd58, [_ZN6thrust24THRUST_300001_SM_1000_NS8cuda_cub4core6detail5shmemE+112];
	setp.lt.f32 	%p208, %f199, %f53;
	mov.f32 	%f200, %f53;
	mov.u64 	%rd244, %rd58;
	@%p208 bra 	$L__BB2_67;
	setp.lt.f32 	%p209, %f53, %f199;
	mov.f32 	%f200, %f199;
	mov.u64 	%rd244, %rd243;
	@%p209 bra 	$L__BB2_67;
	setp.lt.s64 	%p210, %rd243, %rd58;
	selp.f32 	%f200, %f199, %f53, %p210;
	min.s64 	%rd244, %rd243, %rd58;
$L__BB2_67:
	ld.shared.f32 	%f56, [_ZN6thrust24THRUST_300001_SM_1000_NS8cuda_cub4core6detail5shmemE+120];
	ld.shared.u64 	%rd61, [_ZN6thrust24THRUST_300001_SM_1000_NS8cuda_cub4core6detail5shmemE+128];
	setp.lt.f32 	%p211, %f200, %f56;
	mov.f32 	%f241, %f56;
	mov.u64 	%rd285, %rd61;
	@%p211 bra 	$L__BB2_208;
	setp.lt.f32 	%p212, %f56, %f200;
	mov.f32 	%f241, %f200;
	mov.u64 	%rd285, %rd244;
	@%p212 bra 	$L__BB2_208;
	setp.lt.s64 	%p213, %rd244, %rd61;
	selp.f32 	%f241, %f200, %f56, %p213;
	min.s64 	%rd285, %rd244, %rd61;
	bra.uni 	$L__BB2_208;
$L__BB2_70:
	// begin inline asm
	mov.u32 %r197, %laneid;
	// end inline asm
	and.b32  	%r218, %r5, 992;
	add.s32 	%r219, %r218, 32;
	setp.gt.s32 	%p120, %r219, %r4;
	not.b32 	%r220, %r218;
	add.s32 	%r221, %r4, %r220;
	selp.b32 	%r216, %r221, 31, %p120;
	mov.b32 	%r199, %f188;
	mov.b32 	%r215, 1;
	mov.b32 	%r217, -1;
	// begin inline asm
	shfl.sync.down.b32 %r198, %r199, %r215, %r216, %r217;
	// end inline asm
	mov.b32 	%f58, %r198;
	// begin inline asm
	shfl.sync.down.b32 %r203, %r204, %r215, %r216, %r217;
	// end inline asm
	mov.b64 	{%r209, %r214}, %rd232;
	// begin inline asm
	shfl.sync.down.b32 %r208, %r209, %r215, %r216, %r217;
	// end inline asm
	// begin inline asm
	shfl.sync.down.b32 %r213, %r214, %r215, %r216, %r217;
	// end inline asm
	mov.b64 	%rd63, {%r208, %r213};
	setp.ge.s32 	%p121, %r197, %r216;
	mov.f32 	%f201, %f188;
	mov.u64 	%rd245, %rd232;
	@%p121 bra 	$L__BB2_74;
	setp.lt.f32 	%p122, %f188, %f58;
	mov.f32 	%f201, %f58;
	mov.u64 	%rd245, %rd63;
	@%p122 bra 	$L__BB2_74;
	setp.gt.f32 	%p123, %f188, %f58;
	mov.f32 	%f201, %f188;
	mov.u64 	%rd245, %rd232;
	@%p123 bra 	$L__BB2_74;
	setp.lt.s64 	%p124, %rd232, %rd63;
	selp.f32 	%f201, %f188, %f58, %p124;
	min.s64 	%rd245, %rd232, %rd63;
$L__BB2_74:
	mov.b32 	%r223, %f201;
	mov.b32 	%r239, 2;
	mov.b32 	%r241, -1;
	// begin inline asm
	shfl.sync.down.b32 %r222, %r223, %r239, %r216, %r241;
	// end inline asm
	mov.b32 	%f61, %r222;
	// begin inline asm
	shfl.sync.down.b32 %r227, %r228, %r239, %r216, %r241;
	// end inline asm
	mov.b64 	{%r233, %r238}, %rd245;
	// begin inline asm
	shfl.sync.down.b32 %r232, %r233, %r239, %r216, %r241;
	// end inline asm
	// begin inline asm
	shfl.sync.down.b32 %r237, %r238, %r239, %r216, %r241;
	// end inline asm
	mov.b64 	%rd66, {%r232, %r237};
	add.s32 	%r242, %r197, 2;
	setp.gt.s32 	%p125, %r242, %r216;
	mov.f32 	%f202, %f201;
	mov.u64 	%rd246, %rd245;
	@%p125 bra 	$L__BB2_78;
	setp.lt.f32 	%p126, %f201, %f61;
	mov.f32 	%f202, %f61;
	mov.u64 	%rd246, %rd66;
	@%p126 bra 	$L__BB2_78;
	setp.gt.f32 	%p127, %f201, %f61;
	mov.f32 	%f202, %f201;
	mov.u64 	%rd246, %rd245;
	@%p127 bra 	$L__BB2_78;
	setp.lt.s64 	%p128, %rd245, %rd66;
	selp.f32 	%f202, %f201, %f61, %p128;
	min.s64 	%rd246, %rd245, %rd66;
$L__BB2_78:
	mov.b32 	%r244, %f202;
	mov.b32 	%r260, 4;
	mov.b32 	%r262, -1;
	// begin inline asm
	shfl.sync.down.b32 %r243, %r244, %r260, %r216, %r262;
	// end inline asm
	mov.b32 	%f64, %r243;
	// begin inline asm
	shfl.sync.down.b32 %r248, %r249, %r260, %r216, %r262;
	// end inline asm
	mov.b64 	{%r254, %r259}, %rd246;
	// begin inline asm
	shfl.sync.down.b32 %r253, %r254, %r260, %r216, %r262;
	// end inline asm
	// begin inline asm
	shfl.sync.down.b32 %r258, %r259, %r260, %r216, %r262;
	// end inline asm
	mov.b64 	%rd69, {%r253, %r258};
	add.s32 	%r263, %r197, 4;
	setp.gt.s32 	%p129, %r263, %r216;
	mov.f32 	%f203, %f202;
	mov.u64 	%rd247, %rd246;
	@%p129 bra 	$L__BB2_82;
	setp.lt.f32 	%p130, %f202, %f64;
	mov.f32 	%f203, %f64;
	mov.u64 	%rd247, %rd69;
	@%p130 bra 	$L__BB2_82;
	setp.gt.f32 	%p131, %f202, %f64;
	mov.f32 	%f203, %f202;
	mov.u64 	%rd247, %rd246;
	@%p131 bra 	$L__BB2_82;
	setp.lt.s64 	%p132, %rd246, %rd69;
	selp.f32 	%f203, %f202, %f64, %p132;
	min.s64 	%rd247, %rd246, %rd69;
$L__BB2_82:
	mov.b32 	%r265, %f203;
	mov.b32 	%r281, 8;
	mov.b32 	%r283, -1;
	// begin inline asm
	shfl.sync.down.b32 %r264, %r265, %r281, %r216, %r283;
	// end inline asm
	mov.b32 	%f67, %r264;
	// begin inline asm
	shfl.sync.down.b32 %r269, %r270, %r281, %r216, %r283;
	// end inline asm
	mov.b64 	{%r275, %r280}, %rd247;
	// begin inline asm
	shfl.sync.down.b32 %r274, %r275, %r281, %r216, %r283;
	// end inline asm
	// begin inline asm
	shfl.sync.down.b32 %r279, %r280, %r281, %r216, %r283;
	// end inline asm
	mov.b64 	%rd72, {%r274, %r279};
	add.s32 	%r284, %r197, 8;
	setp.gt.s32 	%p133, %r284, %r216;
	mov.f32 	%f204, %f203;
	mov.u64 	%rd248, %rd247;
	@%p133 bra 	$L__BB2_86;
	setp.lt.f32 	%p134, %f203, %f67;
	mov.f32 	%f204, %f67;
	mov.u64 	%rd248, %rd72;
	@%p134 bra 	$L__BB2_86;
	setp.gt.f32 	%p135, %f203, %f67;
	mov.f32 	%f204, %f203;
	mov.u64 	%rd248, %rd247;
	@%p135 bra 	$L__BB2_86;
	setp.lt.s64 	%p136, %rd247, %rd72;
	selp.f32 	%f204, %f203, %f67, %p136;
	min.s64 	%rd248, %rd247, %rd72;
$L__BB2_86:
	mov.b32 	%r286, %f204;
	mov.b32 	%r302, 16;
	mov.b32 	%r304, -1;
	// begin inline asm
	shfl.sync.down.b32 %r285, %r286, %r302, %r216, %r304;
	// end inline asm
	mov.b32 	%f70, %r285;
	// begin inline asm
	shfl.sync.down.b32 %r290, %r291, %r302, %r216, %r304;
	// end inline asm
	mov.b64 	{%r296, %r301}, %rd248;
	// begin inline asm
	shfl.sync.down.b32 %r295, %r296, %r302, %r216, %r304;
	// end inline asm
	// begin inline asm
	shfl.sync.down.b32 %r300, %r301, %r302, %r216, %r304;
	// end inline asm
	mov.b64 	%rd75, {%r295, %r300};
	add.s32 	%r305, %r197, 16;
	setp.gt.s32 	%p137, %r305, %r216;
	mov.f32 	%f241, %f204;
	mov.u64 	%rd285, %rd248;
	@%p137 bra 	$L__BB2_90;
	setp.lt.f32 	%p138, %f204, %f70;
	mov.f32 	%f241, %f70;
	mov.u64 	%rd285, %rd75;
	@%p138 bra 	$L__BB2_90;
	setp.gt.f32 	%p139, %f204, %f70;
	mov.f32 	%f241, %f204;
	mov.u64 	%rd285, %rd248;
	@%p139 bra 	$L__BB2_90;
	setp.lt.s64 	%p140, %rd248, %rd75;
	selp.f32 	%f241, %f204, %f70, %p140;
	min.s64 	%rd285, %rd248, %rd75;
$L__BB2_90:
	setp.ne.s32 	%p141, %r197, 0;
	@%p141 bra 	$L__BB2_92;
	shr.u32 	%r306, %r5, 1;
	and.b32  	%r307, %r306, 496;
	mov.u32 	%r308, _ZN6thrust24THRUST_300001_SM_1000_NS8cuda_cub4core6detail5shmemE;
	add.s32 	%r309, %r308, %r307;
	st.shared.f32 	[%r309+8], %f241;
	st.shared.u64 	[%r309+16], %rd285;
$L__BB2_92:
	bar.sync 	0;
	setp.ne.s32 	%p142, %r5, 0;
	@%p142 bra 	$L__BB2_208;
	setp.lt.s32 	%p143, %r4, 33;
	mov.f32 	%f206, %f241;
	mov.u64 	%rd250, %rd285;
	@%p143 bra 	$L__BB2_97;
	ld.shared.f32 	%f73, [_ZN6thrust24THRUST_300001_SM_1000_NS8cuda_cub4core6detail5shmemE+24];
	ld.shared.u64 	%rd78, [_ZN6thrust24THRUST_300001_SM_1000_NS8cuda_cub4core6detail5shmemE+32];
	setp.lt.f32 	%p144, %f241, %f73;
	mov.f32 	%f206, %f73;
	mov.u64 	%rd250, %rd78;
	@%p144 bra 	$L__BB2_97;
	setp.lt.f32 	%p145, %f73, %f241;
	mov.f32 	%f206, %f241;
	mov.u64 	%rd250, %rd285;
	@%p145 bra 	$L__BB2_97;
	setp.lt.s64 	%p146, %rd285, %rd78;
	selp.f32 	%f206, %f241, %f73, %p146;
	min.s64 	%rd250, %rd285, %rd78;
$L__BB2_97:
	setp.lt.s32 	%p147, %r4, 65;
	mov.f32 	%f207, %f206;
	mov.u64 	%rd251, %rd250;
	@%p147 bra 	$L__BB2_101;
	ld.shared.f32 	%f76, [_ZN6thrust24THRUST_300001_SM_1000_NS8cuda_cub4core6detail5shmemE+40];
	ld.shared.u64 	%rd81, [_ZN6thrust24THRUST_300001_SM_1000_NS8cuda_cub4core6detail5shmemE+48];
	setp.lt.f32 	%p148, %f206, %f76;
	mov.f32 	%f207, %f76;
	mov.u64 	%rd251, %rd81;
	@%p148 bra 	$L__BB2_101;
	setp.lt.f32 	%p149, %f76, %f206;
	mov.f32 	%f207, %f206;
	mov.u64 	%rd251, %rd250;
	@%p149 bra 	$L__BB2_101;
	setp.lt.s64 	%p150, %rd250, %rd81;
	selp.f32 	%f207, %f206, %f76, %p150;
	min.s64 	%rd251, %rd250, %rd81;
$L__BB2_101:
	setp.lt.s32 	%p151, %r4, 97;
	mov.f32 	%f208, %f207;
	mov.u64 	%rd252, %rd251;
	@%p151 bra 	$L__BB2_105;
	ld.shared.f32 	%f79, [_ZN6thrust24THRUST_300001_SM_1000_NS8cuda_cub4core6detail5shmemE+56];
	ld.shared.u64 	%rd84, [_ZN6thrust24THRUST_300001_SM_1000_NS8cuda_cub4core6detail5shmemE+64];
	setp.lt.f32 	%p152, %f207, %f79;
	mov.f32 	%f208, %f79;
	mov.u64 	%rd252, %rd84;
	@%p152 bra 	$L__BB2_105;
	setp.lt.f32 	%p153, %f79, %f207;
	mov.f32 	%f208, %f207;
	mov.u64 	%rd252, %rd251;
	@%p153 bra 	$L__BB2_105;
	setp.lt.s64 	%p154, %rd251, %rd84;
	selp.f32 	%f208, %f207, %f79, %p154;
	min.s64 	%rd252, %rd251, %rd84;
$L__BB2_105:
	setp.lt.s32 	%p155, %r4, 129;
	mov.f32 	%f209, %f208;
	mov.u64 	%rd253, %rd252;
	@%p155 bra 	$L__BB2_109;
	ld.shared.f32 	%f82, [_ZN6thrust24THRUST_300001_SM_1000_NS8cuda_cub4core6detail5shmemE+72];
	ld.shared.u64 	%rd87, [_ZN6thrust24THRUST_300001_SM_1000_NS8cuda_cub4core6detail5shmemE+80];
	setp.lt.f32 	%p156, %f208, %f82;
	mov.f32 	%f209, %f82;
	mov.u64 	%rd253, %rd87;
	@%p156 bra 	$L__BB2_109;
	setp.lt.f32 	%p157, %f82, %f208;
	mov.f32 	%f209, %f208;
	mov.u64 	%rd253, %rd252;
	@%p157 bra 	$L__BB2_109;
	setp.lt.s64 	%p158, %rd252, %rd87;
	selp.f32 	%f209, %f208, %f82, %p158;
	min.s64 	%rd253, %rd252, %rd87;
$L__BB2_109:
	setp.lt.s32 	%p159, %r4, 161;
	mov.f32 	%f210, %f209;
	mov.u64 	%rd254, %rd253;
	@%p159 bra 	$L__BB2_113;
	ld.shared.f32 	%f85, [_ZN6thrust24THRUST_300001_SM_1000_NS8cuda_cub4core6detail5shmemE+88];
	ld.shared.u64 	%rd90, [_ZN6thrust24THRUST_300001_SM_1000_NS8cuda_cub4core6detail5shmemE+96];
	setp.lt.f32 	%p160, %f209, %f85;
	mov.f32 	%f210, %f85;
	mov.u64 	%rd254, %rd90;
	@%p160 bra 	$L__BB2_113;
	setp.lt.f32 	%p161, %f85, %f209;
	mov.f32 	%f210, %f209;
	mov.u64 	%rd254, %rd253;
	@%p161 bra 	$L__BB2_113;
	setp.lt.s64 	%p162, %rd253, %rd90;
	selp.f32 	%f210, %f209, %f85, %p162;
	min.s64 	%rd254, %rd253, %rd90;
$L__BB2_113:
	setp.lt.s32 	%p163, %r4, 193;
	mov.f32 	%f211, %f210;
	mov.u64 	%rd255, %rd254;
	@%p163 bra 	$L__BB2_117;
	ld.shared.f32 	%f88, [_ZN6thrust24THRUST_300001_SM_1000_NS8cuda_cub4core6detail5shmemE+104];
	ld.shared.u64 	%rd93, [_ZN6thrust24THRUST_300001_SM_1000_NS8cuda_cub4core6detail5shmemE+112];
	setp.lt.f32 	%p164, %f210, %f88;
	mov.f32 	%f211, %f88;
	mov.u64 	%rd255, %rd93;
	@%p164 bra 	$L__BB2_117;
	setp.lt.f32 	%p165, %f88, %f210;
	mov.f32 	%f211, %f210;
	mov.u64 	%rd255, %rd254;
	@%p165 bra 	$L__BB2_117;
	setp.lt.s64 	%p166, %rd254, %rd93;
	selp.f32 	%f211, %f210, %f88, %p166;
	min.s64 	%rd255, %rd254, %rd93;
$L__BB2_117:
	setp.lt.s32 	%p167, %r4, 225;
	mov.f32 	%f241, %f211;
	mov.u64 	%rd285, %rd255;
	@%p167 bra 	$L__BB2_208;
	ld.shared.f32 	%f91, [_ZN6thrust24THRUST_300001_SM_1000_NS8cuda_cub4core6detail5shmemE+120];
	ld.shared.u64 	%rd96, [_ZN6thrust24THRUST_300001_SM_1000_NS8cuda_cub4core6detail5shmemE+128];
	setp.lt.f32 	%p168, %f211, %f91;
	mov.f32 	%f241, %f91;
	mov.u64 	%rd285, %rd96;
	@%p168 bra 	$L__BB2_208;
	setp.lt.f32 	%p169, %f91, %f211;
	mov.f32 	%f241, %f211;
	mov.u64 	%rd285, %rd255;
	@%p169 bra 	$L__BB2_208;
	setp.lt.s64 	%p170, %rd255, %rd96;
	selp.f32 	%f241, %f211, %f91, %p170;
	min.s64 	%rd285, %rd255, %rd96;
	bra.uni 	$L__BB2_208;
$L__BB2_121:
	mov.u32 	%r35, %tid.x;
	cvt.s64.s32 	%rd183, %r2;
	add.s64 	%rd98, %rd3, %rd183;
	cvt.u64.u32 	%rd99, %r35;
	add.s64 	%rd184, %rd99, %rd183;
	shl.b64 	%rd185, %rd184, 2;
	add.s64 	%rd186, %rd2, %rd185;
	ld.global.f32 	%f170, [%rd186];
	add.s32 	%r69, %r35, 256;
	cvt.u64.u32 	%rd187, %r69;
	ld.global.f32 	%f171, [%rd186+1024];
	add.s32 	%r70, %r35, 512;
	cvt.u64.u32 	%rd188, %r70;
	ld.global.f32 	%f172, [%rd186+2048];
	add.s32 	%r71, %r35, 768;
	cvt.u64.u32 	%rd189, %r71;
	ld.global.f32 	%f173, [%rd186+3072];
	or.b32  	%r72, %r35, 1024;
	cvt.u64.u32 	%rd100, %r72;
	add.s64 	%rd273, %rd98, %rd100;
	ld.global.f32 	%f229, [%rd186+4096];
	setp.geu.f32 	%p2, %f170, %f171;
	selp.f32 	%f174, %f170, %f171, %p2;
	selp.b64 	%rd190, %rd99, %rd187, %p2;
	setp.geu.f32 	%p3, %f174, %f172;
	selp.f32 	%f175, %f174, %f172, %p3;
	selp.b64 	%rd191, %rd190, %rd188, %p3;
	setp.geu.f32 	%p4, %f175, %f173;
	selp.f32 	%f94, %f175, %f173, %p4;
	selp.b64 	%rd102, %rd191, %rd189, %p4;
	setp.lt.f32 	%p5, %f94, %f229;
	@%p5 bra 	$L__BB2_123;
	setp.lt.f32 	%p6, %f229, %f94;
	setp.lt.u64 	%p7, %rd102, %rd100;
	or.pred  	%p8, %p6, %p7;
	selp.f32 	%f229, %f94, %f229, %p8;
	add.s64 	%rd192, %rd98, %rd102;
	selp.b64 	%rd273, %rd192, %rd273, %p8;
$L__BB2_123:
	setp.le.s32 	%p9, %r66, %r3;
	@%p9 bra 	$L__BB2_164;
	setp.ne.s32 	%p10, %r35, 0;
	@%p10 bra 	$L__BB2_126;
	atom.global.add.u32 	%r73, [%rd1+4], 1280;
	add.s32 	%r74, %r73, %r3;
	st.shared.u32 	[_ZN6thrust24THRUST_300001_SM_1000_NS8cuda_cub4core6detail5shmemE+152], %r74;
$L__BB2_126:
	bar.sync 	0;
	ld.shared.u32 	%r427, [_ZN6thrust24THRUST_300001_SM_1000_NS8cuda_cub4core6detail5shmemE+152];
	add.s32 	%r75, %r427, 1280;
	setp.gt.s32 	%p11, %r75, %r66;
	@%p11 bra 	$L__BB2_141;
	mov.f32 	%f213, %f229;
	mov.u64 	%rd257, %rd273;
$L__BB2_128:
	cvt.s64.s32 	%rd193, %r427;
	add.s64 	%rd194, %rd99, %rd193;
	shl.b64 	%rd195, %rd194, 2;
	add.s64 	%rd196, %rd2, %rd195;
	add.s64 	%rd258, %rd194, %rd3;
	ld.global.f32 	%f214, [%rd196];
	add.s64 	%rd259, %rd258, 256;
	ld.global.f32 	%f215, [%rd196+1024];
	add.s64 	%rd260, %rd258, 512;
	ld.global.f32 	%f216, [%rd196+2048];
	add.s64 	%rd261, %rd258, 768;
	ld.global.f32 	%f217, [%rd196+3072];
	add.s64 	%rd273, %rd258, 1024;
	ld.global.f32 	%f229, [%rd196+4096];
	setp.lt.f32 	%p12, %f213, %f214;
	@%p12 bra 	$L__BB2_130;
	setp.lt.f32 	%p13, %f214, %f213;
	setp.lt.s64 	%p14, %rd257, %rd258;
	or.pred  	%p15, %p13, %p14;
	selp.f32 	%f214, %f213, %f214, %p15;
	selp.b64 	%rd258, %rd257, %rd258, %p15;
$L__BB2_130:
	setp.lt.f32 	%p16, %f214, %f215;
	@%p16 bra 	$L__BB2_132;
	setp.lt.f32 	%p17, %f215, %f214;
	setp.lt.s64 	%p18, %rd258, %rd259;
	or.pred  	%p19, %p17, %p18;
	selp.f32 	%f215, %f214, %f215, %p19;
	selp.b64 	%rd259, %rd258, %rd259, %p19;
$L__BB2_132:
	setp.lt.f32 	%p20, %f215, %f216;
	@%p20 bra 	$L__BB2_134;
	setp.lt.f32 	%p21, %f216, %f215;
	setp.lt.s64 	%p22, %rd259, %rd260;
	or.pred  	%p23, %p21, %p22;
	selp.f32 	%f216, %f215, %f216, %p23;
	selp.b64 	%rd260, %rd259, %rd260, %p23;
$L__BB2_134:
	setp.lt.f32 	%p24, %f216, %f217;
	@%p24 bra 	$L__BB2_136;
	setp.lt.f32 	%p25, %f217, %f216;
	setp.lt.s64 	%p26, %rd260, %rd261;
	or.pred  	%p27, %p25, %p26;
	selp.f32 	%f217, %f216, %f217, %p27;
	selp.b64 	%rd261, %rd260, %rd261, %p27;
$L__BB2_136:
	setp.lt.f32 	%p28, %f217, %f229;
	@%p28 bra 	$L__BB2_138;
	setp.lt.f32 	%p29, %f229, %f217;
	setp.lt.s64 	%p30, %rd261, %rd273;
	or.pred  	%p31, %p29, %p30;
	selp.f32 	%f229, %f217, %f229, %p31;
	selp.b64 	%rd273, %rd261, %rd273, %p31;
$L__BB2_138:
	setp.ne.s32 	%p32, %r35, 0;
	bar.sync 	0;
	@%p32 bra 	$L__BB2_140;
	atom.global.add.u32 	%r76, [%rd1+4], 1280;
	add.s32 	%r77, %r76, %r3;
	st.shared.u32 	[_ZN6thrust24THRUST_300001_SM_1000_NS8cuda_cub4core6detail5shmemE+152], %r77;
$L__BB2_140:
	bar.sync 	0;
	ld.shared.u32 	%r427, [_ZN6thrust24THRUST_300001_SM_1000_NS8cuda_cub4core6detail5shmemE+152];
	add.s32 	%r78, %r427, 1280;
	setp.le.s32 	%p33, %r78, %r66;
	mov.f32 	%f213, %f229;
	mov.u64 	%rd257, %rd273;
	@%p33 bra 	$L__BB2_128;
$L__BB2_141:
	setp.le.s32 	%p34, %r66, %r427;
	@%p34 bra 	$L__BB2_164;
	sub.s32 	%r40, %r66, %r427;
	setp.ge.s32 	%p35, %r35, %r40;
	@%p35 bra 	$L__BB2_164;
	not.b32 	%r79, %r35;
	add.s32 	%r80, %r66, %r79;
	sub.s32 	%r41, %r80, %r427;
	and.b32  	%r81, %r41, 768;
	setp.eq.s32 	%p36, %r81, 768;
	mov.u32 	%r431, %r35;
	@%p36 bra 	$L__BB2_149;
	add.s32 	%r429, %r35, %r427;
	shr.u32 	%r82, %r41, 8;
	add.s32 	%r83, %r82, 1;
	and.b32  	%r84, %r83, 3;
	neg.s32 	%r428, %r84;
	mov.u32 	%r431, %r35;
$L__BB2_145:
	.pragma "nounroll";
	mov.u64 	%rd122, %rd273;
	mov.f32 	%f114, %f229;
	cvt.s64.s32 	%rd198, %r429;
	add.s64 	%rd123, %rd3, %rd198;
	mul.wide.s32 	%rd199, %r429, 4;
	add.s64 	%rd200, %rd2, %rd199;
	ld.global.f32 	%f115, [%rd200];
	setp.lt.f32 	%p37, %f114, %f115;
	mov.f32 	%f229, %f115;
	mov.u64 	%rd273, %rd123;
	@%p37 bra 	$L__BB2_148;
	setp.lt.f32 	%p38, %f115, %f114;
	mov.f32 	%f229, %f114;
	mov.u64 	%rd273, %rd122;
	@%p38 bra 	$L__BB2_148;
	setp.lt.s64 	%p39, %rd122, %rd123;
	selp.f32 	%f229, %f114, %f115, %p39;
	min.s64 	%rd273, %rd122, %rd123;
$L__BB2_148:
	add.s32 	%r431, %r431, 256;
	add.s32 	%r429, %r429, 256;
	add.s32 	%r428, %r428, 1;
	setp.ne.s32 	%p40, %r428, 0;
	@%p40 bra 	$L__BB2_145;
$L__BB2_149:
	setp.lt.u32 	%p41, %r41, 768;
	@%p41 bra 	$L__BB2_164;
	add.s32 	%r432, %r431, %r427;
	add.s32 	%r435, %r432, 256;
	add.s32 	%r434, %r432, 512;
	add.s32 	%r433, %r432, 768;
	add.s64 	%rd128, %rd2, 2048;
$L__BB2_151:
	cvt.s64.s32 	%rd201, %r435;
	add.s64 	%rd130, %rd3, %rd201;
	cvt.s64.s32 	%rd202, %r434;
	add.s64 	%rd131, %rd3, %rd202;
	cvt.s64.s32 	%rd203, %r433;
	add.s64 	%rd132, %rd3, %rd203;
	cvt.s64.s32 	%rd204, %r432;
	mul.wide.s32 	%rd205, %r432, 4;
	add.s64 	%rd133, %rd128, %rd205;
	add.s64 	%rd134, %rd3, %rd204;
	ld.global.f32 	%f121, [%rd133+-2048];
	setp.lt.f32 	%p42, %f229, %f121;
	mov.f32 	%f225, %f121;
	mov.u64 	%rd269, %rd134;
	@%p42 bra 	$L__BB2_154;
	setp.lt.f32 	%p43, %f121, %f229;
	mov.f32 	%f225, %f229;
	mov.u64 	%rd269, %rd273;
	@%p43 bra 	$L__BB2_154;
	setp.lt.s64 	%p44, %rd273, %rd134;
	selp.f32 	%f225, %f229, %f121, %p44;
	min.s64 	%rd269, %rd273, %rd134;
$L__BB2_154:
	ld.global.f32 	%f124, [%rd133+-1024];
	setp.lt.f32 	%p45, %f225, %f124;
	mov.f32 	%f226, %f124;
	mov.u64 	%rd270, %rd130;
	@%p45 bra 	$L__BB2_157;
	setp.lt.f32 	%p46, %f124, %f225;
	mov.f32 	%f226, %f225;
	mov.u64 	%rd270, %rd269;
	@%p46 bra 	$L__BB2_157;
	setp.lt.s64 	%p47, %rd269, %rd130;
	selp.f32 	%f226, %f225, %f124, %p47;
	min.s64 	%rd270, %rd269, %rd130;
$L__BB2_157:
	ld.global.f32 	%f127, [%rd133];
	setp.lt.f32 	%p48, %f226, %f127;
	mov.f32 	%f227, %f127;
	mov.u64 	%rd271, %rd131;
	@%p48 bra 	$L__BB2_160;
	setp.lt.f32 	%p49, %f127, %f226;
	mov.f32 	%f227, %f226;
	mov.u64 	%rd271, %rd270;
	@%p49 bra 	$L__BB2_160;
	setp.lt.s64 	%p50, %rd270, %rd131;
	selp.f32 	%f227, %f226, %f127, %p50;
	min.s64 	%rd271, %rd270, %rd131;
$L__BB2_160:
	ld.global.f32 	%f130, [%rd133+1024];
	setp.lt.f32 	%p51, %f227, %f130;
	mov.f32 	%f229, %f130;
	mov.u64 	%rd273, %rd132;
	@%p51 bra 	$L__BB2_163;
	setp.lt.f32 	%p52, %f130, %f227;
	mov.f32 	%f229, %f227;
	mov.u64 	%rd273, %rd271;
	@%p52 bra 	$L__BB2_163;
	setp.lt.s64 	%p53, %rd271, %rd132;
	selp.f32 	%f229, %f227, %f130, %p53;
	min.s64 	%rd273, %rd271, %rd132;
$L__BB2_163:
	add.s32 	%r431, %r431, 1024;
	add.s32 	%r435, %r435, 1024;
	add.s32 	%r434, %r434, 1024;
	add.s32 	%r433, %r433, 1024;
	add.s32 	%r432, %r432, 1024;
	setp.lt.s32 	%p54, %r431, %r40;
	@%p54 bra 	$L__BB2_151;
$L__BB2_164:
	// begin inline asm
	mov.u32 %r85, %laneid;
	// end inline asm
	mov.b32 	%r87, %f229;
	mov.b32 	%r103, 1;
	mov.b32 	%r104, 31;
	mov.b32 	%r105, -1;
	// begin inline asm
	shfl.sync.down.b32 %r86, %r87, %r103, %r104, %r105;
	// end inline asm
	mov.b32 	%f134, %r86;
	// begin inline asm
	shfl.sync.down.b32 %r91, %r92, %r103, %r104, %r105;
	// end inline asm
	mov.b64 	{%r97, %r102}, %rd273;
	// begin inline asm
	shfl.sync.down.b32 %r96, %r97, %r103, %r104, %r105;
	// end inline asm
	// begin inline asm
	shfl.sync.down.b32 %r101, %r102, %r103, %r104, %r105;
	// end inline asm
	mov.b64 	%rd144, {%r96, %r101};
	setp.gt.s32 	%p55, %r85, 30;
	mov.f32 	%f230, %f229;
	mov.u64 	%rd274, %rd273;
	@%p55 bra 	$L__BB2_168;
	setp.lt.f32 	%p56, %f229, %f134;
	mov.f32 	%f230, %f134;
	mov.u64 	%rd274, %rd144;
	@%p56 bra 	$L__BB2_168;
	setp.gt.f32 	%p57, %f229, %f134;
	mov.f32 	%f230, %f229;
	mov.u64 	%rd274, %rd273;
	@%p57 bra 	$L__BB2_168;
	setp.lt.s64 	%p58, %rd273, %rd144;
	selp.f32 	%f230, %f229, %f134, %p58;
	min.s64 	%rd274, %rd273, %rd144;
$L__BB2_168:
	mov.b32 	%r107, %f230;
	mov.b32 	%r123, 2;
	mov.b32 	%r124, 31;
	mov.b32 	%r125, -1;
	// begin inline asm
	shfl.sync.down.b32 %r106, %r107, %r123, %r124, %r125;
	// end inline asm
	mov.b32 	%f137, %r106;
	// begin inline asm
	shfl.sync.down.b32 %r111, %r112, %r123, %r124, %r125;
	// end inline asm
	mov.b64 	{%r117, %r122}, %rd274;
	// begin inline asm
	shfl.sync.down.b32 %r116, %r117, %r123, %r124, %r125;
	// end inline asm
	// begin inline asm
	shfl.sync.down.b32 %r121, %r122, %r123, %r124, %r125;
	// end inline asm
	mov.b64 	%rd147, {%r116, %r121};
	setp.gt.s32 	%p59, %r85, 29;
	mov.f32 	%f231, %f230;
	mov.u64 	%rd275, %rd274;
	@%p59 bra 	$L__BB2_172;
	setp.lt.f32 	%p60, %f230, %f137;
	mov.f32 	%f231, %f137;
	mov.u64 	%rd275, %rd147;
	@%p60 bra 	$L__BB2_172;
	setp.gt.f32 	%p61, %f230, %f137;
	mov.f32 	%f231, %f230;
	mov.u64 	%rd275, %rd274;
	@%p61 bra 	$L__BB2_172;
	setp.lt.s64 	%p62, %rd274, %rd147;
	selp.f32 	%f231, %f230, %f137, %p62;
	min.s64 	%rd275, %rd274, %rd147;
$L__BB2_172:
	mov.b32 	%r127, %f231;
	mov.b32 	%r143, 4;
	mov.b32 	%r144, 31;
	mov.b32 	%r145, -1;
	// begin inline asm
	shfl.sync.down.b32 %r126, %r127, %r143, %r144, %r145;
	// end inline asm
	mov.b32 	%f140, %r126;
	// begin inline asm
	shfl.sync.down.b32 %r131, %r132, %r143, %r144, %r145;
	// end inline asm
	mov.b64 	{%r137, %r142}, %rd275;
	// begin inline asm
	shfl.sync.down.b32 %r136, %r137, %r143, %r144, %r145;
	// end inline asm
	// begin inline asm
	shfl.sync.down.b32 %r141, %r142, %r143, %r144, %r145;
	// end inline asm
	mov.b64 	%rd150, {%r136, %r141};
	setp.gt.s32 	%p63, %r85, 27;
	mov.f32 	%f232, %f231;
	mov.u64 	%rd276, %rd275;
	@%p63 bra 	$L__BB2_176;
	setp.lt.f32 	%p64, %f231, %f140;
	mov.f32 	%f232, %f140;
	mov.u64 	%rd276, %rd150;
	@%p64 bra 	$L__BB2_176;
	setp.gt.f32 	%p65, %f231, %f140;
	mov.f32 	%f232, %f231;
	mov.u64 	%rd276, %rd275;
	@%p65 bra 	$L__BB2_176;
	setp.lt.s64 	%p66, %rd275, %rd150;
	selp.f32 	%f232, %f231, %f140, %p66;
	min.s64 	%rd276, %rd275, %rd150;
$L__BB2_176:
	mov.b32 	%r147, %f232;
	mov.b32 	%r163, 8;
	mov.b32 	%r164, 31;
	mov.b32 	%r165, -1;
	// begin inline asm
	shfl.sync.down.b32 %r146, %r147, %r163, %r164, %r165;
	// end inline asm
	mov.b32 	%f143, %r146;
	// begin inline asm
	shfl.sync.down.b32 %r151, %r152, %r163, %r164, %r165;
	// end inline asm
	mov.b64 	{%r157, %r162}, %rd276;
	// begin inline asm
	shfl.sync.down.b32 %r156, %r157, %r163, %r164, %r165;
	// end inline asm
	// begin inline asm
	shfl.sync.down.b32 %r161, %r162, %r163, %r164, %r165;
	// end inline asm
	mov.b64 	%rd153, {%r156, %r161};
	setp.gt.s32 	%p67, %r85, 23;
	mov.f32 	%f233, %f232;
	mov.u64 	%rd277, %rd276;
	@%p67 bra 	$L__BB2_180;
	setp.lt.f32 	%p68, %f232, %f143;
	mov.f32 	%f233, %f143;
	mov.u64 	%rd277, %rd153;
	@%p68 bra 	$L__BB2_180;
	setp.gt.f32 	%p69, %f232, %f143;
	mov.f32 	%f233, %f232;
	mov.u64 	%rd277, %rd276;
	@%p69 bra 	$L__BB2_180;
	setp.lt.s64 	%p70, %rd276, %rd153;
	selp.f32 	%f233, %f232, %f143, %p70;
	min.s64 	%rd277, %rd276, %rd153;
$L__BB2_180:
	mov.b32 	%r167, %f233;
	mov.b32 	%r183, 16;
	mov.b32 	%r184, 31;
	mov.b32 	%r185, -1;
	// begin inline asm
	shfl.sync.down.b32 %r166, %r167, %r183, %r184, %r185;
	// end inline asm
	mov.b32 	%f146, %r166;
	// begin inline asm
	shfl.sync.down.b32 %r171, %r172, %r183, %r184, %r185;
	// end inline asm
	mov.b64 	{%r177, %r182}, %rd277;
	// begin inline asm
	shfl.sync.down.b32 %r176, %r177, %r183, %r184, %r185;
	// end inline asm
	// begin inline asm
	shfl.sync.down.b32 %r181, %r182, %r183, %r184, %r185;
	// end inline asm
	mov.b64 	%rd156, {%r176, %r181};
	setp.gt.s32 	%p71, %r85, 15;
	mov.f32 	%f241, %f233;
	mov.u64 	%rd285, %rd277;
	@%p71 bra 	$L__BB2_184;
	setp.lt.f32 	%p72, %f233, %f146;
	mov.f32 	%f241, %f146;
	mov.u64 	%rd285, %rd156;
	@%p72 bra 	$L__BB2_184;
	setp.gt.f32 	%p73, %f233, %f146;
	mov.f32 	%f241, %f233;
	mov.u64 	%rd285, %rd277;
	@%p73 bra 	$L__BB2_184;
	setp.lt.s64 	%p74, %rd277, %rd156;
	selp.f32 	%f241, %f233, %f146, %p74;
	min.s64 	%rd285, %rd277, %rd156;
$L__BB2_184:
	setp.ne.s32 	%p75, %r85, 0;
	@%p75 bra 	$L__BB2_186;
	shr.u32 	%r186, %r35, 1;
	and.b32  	%r187, %r186, 496;
	mov.u32 	%r188, _ZN6thrust24THRUST_300001_SM_1000_NS8cuda_cub4core6detail5shmemE;
	add.s32 	%r189, %r188, %r187;
	st.shared.f32 	[%r189+8], %f241;
	st.shared.u64 	[%r189+16], %rd285;
$L__BB2_186:
	bar.sync 	0;
	setp.ne.s32 	%p76, %r35, 0;
	@%p76 bra 	$L__BB2_208;
	ld.shared.f32 	%f149, [_ZN6thrust24THRUST_300001_SM_1000_NS8cuda_cub4core6detail5shmemE+24];
	ld.shared.u64 	%rd159, [_ZN6thrust24THRUST_300001_SM_1000_NS8cuda_cub4core6detail5shmemE+32];
	setp.lt.f32 	%p77, %f241, %f149;
	mov.f32 	%f235, %f149;
	mov.u64 	%rd279, %rd159;
	@%p77 bra 	$L__BB2_190;
	setp.lt.f32 	%p78, %f149, %f241;
	mov.f32 	%f235, %f241;
	mov.u64 	%rd279, %rd285;
	@%p78 bra 	$L__BB2_190;
	setp.lt.s64 	%p79, %rd285, %rd159;
	selp.f32 	%f235, %f241, %f149, %p79;
	min.s64 	%rd279, %rd285, %rd159;
$L__BB2_190:
	ld.shared.f32 	%f152, [_ZN6thrust24THRUST_300001_SM_1000_NS8cuda_cub4core6detail5shmemE+40];
	ld.shared.u64 	%rd162, [_ZN6thrust24THRUST_300001_SM_1000_NS8cuda_cub4core6detail5shmemE+48];
	setp.lt.f32 	%p80, %f235, %f152;
	mov.f32 	%f236, %f152;
	mov.u64 	%rd280, %rd162;
	@%p80 bra 	$L__BB2_193;
	setp.lt.f32 	%p81, %f152, %f235;
	mov.f32 	%f236, %f235;
	mov.u64 	%rd280, %rd279;
	@%p81 bra 	$L__BB2_193;
	setp.lt.s64 	%p82, %rd279, %rd162;
	selp.f32 	%f236, %f235, %f152, %p82;
	min.s64 	%rd280, %rd279, %rd162;
$L__BB2_193:
	ld.shared.f32 	%f155, [_ZN6thrust24THRUST_300001_SM_1000_NS8cuda_cub4core6detail5shmemE+56];
	ld.shared.u64 	%rd165, [_ZN6thrust24THRUST_300001_SM_1000_NS8cuda_cub4core6detail5shmemE+64];
	setp.lt.f32 	%p83, %f236, %f155;
	mov.f32 	%f237, %f155;
	mov.u64 	%rd281, %rd165;
	@%p83 bra 	$L__BB2_196;
	setp.lt.f32 	%p84, %f155, %f236;
	mov.f32 	%f237, %f236;
	mov.u64 	%rd281, %rd280;
	@%p84 bra 	$L__BB2_196;
	setp.lt.s64 	%p85, %rd280, %rd165;
	selp.f32 	%f237, %f236, %f155, %p85;
	min.s64 	%rd281, %rd280, %rd165;
$L__BB2_196:
	ld.shared.f32 	%f158, [_ZN6thrust24THRUST_300001_SM_1000_NS8cuda_cub4core6detail5shmemE+72];
	ld.shared.u64 	%rd168, [_ZN6thrust24THRUST_300001_SM_1000_NS8cuda_cub4core6detail5shmemE+80];
	setp.lt.f32 	%p86, %f237, %f158;
	mov.f32 	%f238, %f158;
	mov.u64 	%rd282, %rd168;
	@%p86 bra 	$L__BB2_199;
	setp.lt.f32 	%p87, %f158, %f237;
	mov.f32 	%f238, %f237;
	mov.u64 	%rd282, %rd281;
	@%p87 bra 	$L__BB2_199;
	setp.lt.s64 	%p88, %rd281, %rd168;
	selp.f32 	%f238, %f237, %f158, %p88;
	min.s64 	%rd282, %rd281, %rd168;
$L__BB2_199:
	ld.shared.f32 	%f161, [_ZN6thrust24THRUST_300001_SM_1000_NS8cuda_cub4core6detail5shmemE+88];
	ld.shared.u64 	%rd171, [_ZN6thrust24THRUST_300001_SM_1000_NS8cuda_cub4core6detail5shmemE+96];
	setp.lt.f32 	%p89, %f238, %f161;
	mov.f32 	%f239, %f161;
	mov.u64 	%rd283, %rd171;
	@%p89 bra 	$L__BB2_202;
	setp.lt.f32 	%p90, %f161, %f238;
	mov.f32 	%f239, %f238;
	mov.u64 	%rd283, %rd282;
	@%p90 bra 	$L__BB2_202;
	setp.lt.s64 	%p91, %rd282, %rd171;
	selp.f32 	%f239, %f238, %f161, %p91;
	min.s64 	%rd283, %rd282, %rd171;
$L__BB2_202:
	ld.shared.f32 	%f164, [_ZN6thrust24THRUST_300001_SM_1000_NS8cuda_cub4core6detail5shmemE+104];
	ld.shared.u64 	%rd174, [_ZN6thrust24THRUST_300001_SM_1000_NS8cuda_cub4core6detail5shmemE+112];
	setp.lt.f32 	%p92, %f239, %f164;
	mov.f32 	%f240, %f164;
	mov.u64 	%rd284, %rd174;
	@%p92 bra 	$L__BB2_205;
	setp.lt.f32 	%p93, %f164, %f239;
	mov.f32 	%f240, %f239;
	mov.u64 	%rd284, %rd283;
	@%p93 bra 	$L__BB2_205;
	setp.lt.s64 	%p94, %rd283, %rd174;
	selp.f32 	%f240, %f239, %f164, %p94;
	min.s64 	%rd284, %rd283, %rd174;
$L__BB2_205:
	ld.shared.f32 	%f167, [_ZN6thrust24THRUST_300001_SM_1000_NS8cuda_cub4core6detail5shmemE+120];
	ld.shared.u64 	%rd177, [_ZN6thrust24THRUST_300001_SM_1000_NS8cuda_cub4core6detail5shmemE+128];
	setp.lt.f32 	%p95, %f240, %f167;
	mov.f32 	%f241, %f167;
	mov.u64 	%rd285, %rd177;
	@%p95 bra 	$L__BB2_208;
	setp.lt.f32 	%p96, %f167, %f240;
	mov.f32 	%f241, %f240;
	mov.u64 	%rd285, %rd284;
	@%p96 bra 	$L__BB2_208;
	setp.lt.s64 	%p97, %rd284, %rd177;
	selp.f32 	%f241, %f240, %f167, %p97;
	min.s64 	%rd285, %rd284, %rd177;
$L__BB2_208:
	mov.u32 	%r415, %tid.x;
	setp.ne.s32 	%p214, %r415, 0;
	@%p214 bra 	$L__BB2_210;
	ld.param.u64 	%rd222, [_ZN6thrust24THRUST_300001_SM_1000_NS8cuda_cub4core6detail13_kernel_agentINS1_8__reduce11ReduceAgentINS0_12zip_iteratorIN4cuda3std3__45tupleIJNS0_10device_ptrIfEENS0_17counting_iteratorIlNS0_11use_defaultESF_SF_EEEEEEEPNSB_IJflEEESJ_iNS1_9__extrema9arg_max_fIflNSA_4lessIfEEEEEEJSI_SK_iN3cub18CUB_300001_SM_100013GridEvenShareIiEENSS_9GridQueueIjEESP_EEEvDpT0__param_1];
	cvta.to.global.u64 	%rd219, %rd222;
	mul.wide.u32 	%rd220, %r1, 16;
	add.s64 	%rd221, %rd219, %rd220;
	st.global.f32 	[%rd221], %f241;
	st.global.u64 	[%rd221+8], %rd285;
$L__BB2_210:
	ret;

}
	// .globl	_ZN6thrust24THRUST_300001_SM_1000_NS8cuda_cub4core6detail13_kernel_agentINS1_8__reduce10DrainAgentIiEEJN3cub18CUB_300001_SM_10009GridQueueIjEEiEEEvDpT0_
.visible .entry _ZN6thrust24THRUST_300001_SM_1000_NS8cuda_cub4core6detail13_kernel_agentINS1_8__reduce10DrainAgentIiEEJN3cub18CUB_300001_SM_10009GridQueueIjEEiEEEvDpT0_(
	.param .align 8 .b8 _ZN6thrust24THRUST_300001_SM_1000_NS8cuda_cub4core6detail13_kernel_agentINS1_8__reduce10DrainAgentIiEEJN3cub18CUB_300001_SM_10009GridQueueIjEEiEEEvDpT0__param_0[8],
	.param .u32 _ZN6thrust24THRUST_300001_SM_1000_NS8cuda_cub4core6detail13_kernel_agentINS1_8__reduce10DrainAgentIiEEJN3cub18CUB_300001_SM_10009GridQueueIjEEiEEEvDpT0__param_1
)
.maxntid 1
{
	.reg .b32 	%r<3>;
	.reg .b64 	%rd<3>;

	ld.param.u64 	%rd1, [_ZN6thrust24THRUST_300001_SM_1000_NS8cuda_cub4core6detail13_kernel_agentINS1_8__reduce10DrainAgentIiEEJN3cub18CUB_300001_SM_10009GridQueueIjEEiEEEvDpT0__param_0];
	ld.param.u32 	%r1, [_ZN6thrust24THRUST_300001_SM_1000_NS8cuda_cub4core6detail13_kernel_agentINS1_8__reduce10DrainAgentIiEEJN3cub18CUB_300001_SM_10009GridQueueIjEEiEEEvDpT0__param_1];
	cvta.to.global.u64 	%rd2, %rd1;
	st.global.u32 	[%rd2], %r1;
	mov.b32 	%r2, 0;
	st.global.u32 	[%rd2+4], %r2;
	ret;

}
	// .globl	_ZN6thrust24THRUST_300001_SM_1000_NS8cuda_cub4core6detail13_kernel_agentINS1_8__reduce11ReduceAgentIPN4cuda3std3__45tupleIJflEEESC_SB_iNS1_9__extrema9arg_max_fIflNS9_4lessIfEEEEEEJSC_SC_iSH_EEEvDpT0_
.visible .entry _ZN6thrust24THRUST_300001_SM_1000_NS8cuda_cub4core6detail13_kernel_agentINS1_8__reduce11ReduceAgentIPN4cuda3std3__45tupleIJflEEESC_SB_iNS1_9__extrema9arg_max_fIflNS9_4lessIfEEEEEEJSC_SC_iSH_EEEvDpT0_(
	.param .u64 .ptr .align 1 _ZN6thrust24THRUST_300001_SM_1000_NS8cuda_cub4core6detail13_kernel_agentINS1_8__reduce11ReduceAgentIPN4cuda3std3__45tupleIJflEEESC_SB_iNS1_9__extrema9arg_max_fIflNS9_4lessIfEEEEEEJSC_SC_iSH_EEEvDpT0__param_0,
	.param .u64 .ptr .align 1 _ZN6thrust24THRUST_300001_SM_1000_NS8cuda_cub4core6detail13_kernel_agentINS1_8__reduce11ReduceAgentIPN4cuda3std3__45tupleIJflEEESC_SB_iNS1_9__extrema9arg_max_fIflNS9_4lessIfEEEEEEJSC_SC_iSH_EEEvDpT0__param_1,
	.param .u32 _ZN6thrust24THRUST_300001_SM_1000_NS8cuda_cub4core6detail13_kernel_agentINS1_8__reduce11ReduceAgentIPN4cuda3std3__45tupleIJflEEESC_SB_iNS1_9__extrema9arg_max_fIflNS9_4lessIfEEEEEEJSC_SC_iSH_EEEvDpT0__param_2,
	.param .align 1 .b8 _ZN6thrust24THRUST_300001_SM_1000_NS8cuda_cub4core6detail13_kernel_agentINS1_8__reduce11ReduceAgentIPN4cuda3std3__45tupleIJflEEESC_SB_iNS1_9__extrema9arg_max_fIflNS9_4lessIfEEEEEEJSC_SC_iSH_EEEvDpT0__param_3[1]
)
.maxntid 256
{
	.reg .pred 	%p<222>;
	.reg .b32 	%r<432>;
	.reg .b32 	%f<248>;
	.reg .b64 	%rd<356>;

	ld.param.u64 	%rd186, [_ZN6thrust24THRUST_300001_SM_1000_NS8cuda_cub4core6detail13_kernel_agentINS1_8__reduce11ReduceAgentIPN4cuda3std3__45tupleIJflEEESC_SB_iNS1_9__extrema9arg_max_fIflNS9_4lessIfEEEEEEJSC_SC_iSH_EEEvDpT0__param_0];
	ld.param.u64 	%rd187, [_ZN6thrust24THRUST_300001_SM_1000_NS8cuda_cub4core6detail13_kernel_agentINS1_8__reduce11ReduceAgentIPN4cuda3std3__45tupleIJflEEESC_SB_iNS1_9__extrema9arg_max_fIflNS9_4lessIfEEEEEEJSC_SC_iSH_EEEvDpT0__param_1];
	ld.param.u32 	%r37, [_ZN6thrust24THRUST_300001_SM_1000_NS8cuda_cub4core6detail13_kernel_agentINS1_8__reduce11ReduceAgentIPN4cuda3std3__45tupleIJflEEESC_SB_iNS1_9__extrema9arg_max_fIflNS9_4lessIfEEEEEEJSC_SC_iSH_EEEvDpT0__param_2];
	setp.eq.s32 	%p1, %r37, 0;
	@%p1 bra 	$L__BB4_211;
	setp.gt.s32 	%p2, %r37, 1279;
	@%p2 bra 	$L__BB4_121;
	mov.u32 	%r1, %tid.x;
	setp.ge.s32 	%p105, %r1, %r37;
	mov.f32 	%f191, 0f00000000;
	mov.b64 	%rd298, 0;
	mov.u32 	%r422, %r1;
	@%p105 bra 	$L__BB4_4;
	mul.wide.u32 	%rd263, %r1, 16;
	add.s64 	%rd260, %rd186, %rd263;
	// begin inline asm
	ld.global.nc.u64 %rd259, [%rd260];
	// end inline asm
	mov.b64 	{%r183, %r184}, %rd259;
	mov.b32 	%f191, %r183;
	add.s64 	%rd262, %rd260, 8;
	// begin inline asm
	ld.global.nc.u64 %rd298, [%rd262];
	// end inline asm
	add.s32 	%r422, %r1, 256;
$L__BB4_4:
	setp.ge.s32 	%p106, %r422, %r37;
	@%p106 bra 	$L__BB4_25;
	not.b32 	%r185, %r422;
	add.s32 	%r4, %r37, %r185;
	and.b32  	%r186, %r4, 768;
	setp.eq.s32 	%p107, %r186, 768;
	@%p107 bra 	$L__BB4_11;
	mul.wide.u32 	%rd265, %r422, 16;
	add.s64 	%rd289, %rd186, %rd265;
	shr.u32 	%r187, %r4, 8;
	add.s32 	%r188, %r187, 1;
	and.b32  	%r189, %r188, 3;
	neg.s32 	%r420, %r189;
$L__BB4_7:
	.pragma "nounroll";
	mov.u64 	%rd5, %rd298;
	mov.f32 	%f3, %f191;
	// begin inline asm
	ld.global.nc.u64 %rd266, [%rd289];
	// end inline asm
	mov.b64 	{%r190, %r191}, %rd266;
	mov.b32 	%f4, %r190;
	add.s64 	%rd269, %rd289, 8;
	// begin inline asm
	ld.global.nc.u64 %rd268, [%rd269];
	// end inline asm
	setp.lt.f32 	%p108, %f3, %f4;
	mov.u64 	%rd298, %rd268;
	mov.f32 	%f191, %f4;
	@%p108 bra 	$L__BB4_10;
	setp.lt.f32 	%p109, %f4, %f3;
	mov.u64 	%rd298, %rd5;
	mov.f32 	%f191, %f3;
	@%p109 bra 	$L__BB4_10;
	setp.lt.s64 	%p110, %rd5, %rd268;
	min.s64 	%rd298, %rd5, %rd268;
	selp.f32 	%f191, %f3, %f4, %p110;
$L__BB4_10:
	add.s32 	%r422, %r422, 256;
	add.s64 	%rd289, %rd289, 4096;
	add.s32 	%r420, %r420, 1;
	setp.ne.s32 	%p111, %r420, 0;
	@%p111 bra 	$L__BB4_7;
$L__BB4_11:
	setp.lt.u32 	%p112, %r4, 768;
	@%p112 bra 	$L__BB4_25;
$L__BB4_12:
	mul.wide.s32 	%rd274, %r422, 16;
	add.s64 	%rd271, %rd186, %rd274;
	// begin inline asm
	ld.global.nc.u64 %rd270, [%rd271];
	// end inline asm
	mov.b64 	{%r192, %r193}, %rd270;
	mov.b32 	%f10, %r192;
	add.s64 	%rd273, %rd271, 8;
	// begin inline asm
	ld.global.nc.u64 %rd272, [%rd273];
	// end inline asm
	setp.lt.f32 	%p113, %f191, %f10;
	mov.u64 	%rd295, %rd272;
	mov.f32 	%f188, %f10;
	@%p113 bra 	$L__BB4_15;
	setp.lt.f32 	%p114, %f10, %f191;
	mov.u64 	%rd295, %rd298;
	mov.f32 	%f188, %f191;
	@%p114 bra 	$L__BB4_15;
	setp.lt.s64 	%p115, %rd298, %rd272;
	min.s64 	%rd295, %rd298, %rd272;
	selp.f32 	%f188, %f191, %f10, %p115;
$L__BB4_15:
	add.s64 	%rd276, %rd271, 4096;
	// begin inline asm
	ld.global.nc.u64 %rd275, [%rd276];
	// end inline asm
	mov.b64 	{%r194, %r195}, %rd275;
	mov.b32 	%f13, %r194;
	add.s64 	%rd278, %rd271, 4104;
	// begin inline asm
	ld.global.nc.u64 %rd277, [%rd278];
	// end inline asm
	setp.lt.f32 	%p116, %f188, %f13;
	mov.u64 	%rd296, %rd277;
	mov.f32 	%f189, %f13;
	@%p116 bra 	$L__BB4_18;
	setp.lt.f32 	%p117, %f13, %f188;
	mov.u64 	%rd296, %rd295;
	mov.f32 	%f189, %f188;
	@%p117 bra 	$L__BB4_18;
	setp.lt.s64 	%p118, %rd295, %rd277;
	min.s64 	%rd296, %rd295, %rd277;
	selp.f32 	%f189, %f188, %f13, %p118;
$L__BB4_18:
	add.s64 	%rd280, %rd271, 8192;
	// begin inline asm
	ld.global.nc.u64 %rd279, [%rd280];
	// end inline asm
	mov.b64 	{%r196, %r197}, %rd279;
	mov.b32 	%f16, %r196;
	add.s64 	%rd282, %rd271, 8200;
	// begin inline asm
	ld.global.nc.u64 %rd281, [%rd282];
	// end inline asm
	setp.lt.f32 	%p119, %f189, %f16;
	mov.u64 	%rd297, %rd281;
	mov.f32 	%f190, %f16;
	@%p119 bra 	$L__BB4_21;
	setp.lt.f32 	%p120, %f16, %f189;
	mov.u64 	%rd297, %rd296;
	mov.f32 	%f190, %f189;
	@%p120 bra 	$L__BB4_21;
	setp.lt.s64 	%p121, %rd296, %rd281;
	min.s64 	%rd297, %rd296, %rd281;
	selp.f32 	%f190, %f189, %f16, %p121;
$L__BB4_21:
	add.s64 	%rd284, %rd271, 12288;
	// begin inline asm
	ld.global.nc.u64 %rd283, [%rd284];
	// end inline asm
	mov.b64 	{%r198, %r199}, %rd283;
	mov.b32 	%f19, %r198;
	add.s64 	%rd286, %rd271, 12296;
	// begin inline asm
	ld.global.nc.u64 %rd285, [%rd286];
	// end inline asm
	setp.lt.f32 	%p122, %f190, %f19;
	mov.u64 	%rd298, %rd285;
	mov.f32 	%f191, %f19;
	@%p122 bra 	$L__BB4_24;
	setp.lt.f32 	%p123, %f19, %f190;
	mov.u64 	%rd298, %rd297;
	mov.f32 	%f191, %f190;
	@%p123 bra 	$L__BB4_24;
	setp.lt.s64 	%p124, %rd297, %rd285;
	min.s64 	%rd298, %rd297, %rd285;
	selp.f32 	%f191, %f190, %f19, %p124;
$L__BB4_24:
	add.s32 	%r422, %r422, 1024;
	setp.lt.s32 	%p125, %r422, %r37;
	@%p125 bra 	$L__BB4_12;
$L__BB4_25:
	setp.lt.s32 	%p126, %r37, 256;
	@%p126 bra 	$L__BB4_70;
	// begin inline asm
	mov.u32 %r313, %laneid;
	// end inline asm
	mov.b32 	%r315, %f191;
	mov.b32 	%r331, 1;
	mov.b32 	%r332, 31;
	mov.b32 	%r333, -1;
	// begin inline asm
	shfl.sync.down.b32 %r314, %r315, %r331, %r332, %r333;
	// end inline asm
	mov.b32 	%f23, %r314;
	// begin inline asm
	shfl.sync.down.b32 %r319, %r320, %r331, %r332, %r333;
	// end inline asm
	mov.b64 	{%r325, %r330}, %rd298;
	// begin inline asm
	shfl.sync.down.b32 %r324, %r325, %r331, %r332, %r333;
	// end inline asm
	// begin inline asm
	shfl.sync.down.b32 %r329, %r330, %r331, %r332, %r333;
	// end inline asm
	mov.b64 	%rd27, {%r324, %r329};
	setp.gt.s32 	%p178, %r313, 30;
	mov.u64 	%rd300, %rd298;
	mov.f32 	%f193, %f191;
	@%p178 bra 	$L__BB4_30;
	setp.lt.f32 	%p179, %f191, %f23;
	mov.u64 	%rd300, %rd27;
	mov.f32 	%f193, %f23;
	@%p179 bra 	$L__BB4_30;
	setp.gt.f32 	%p180, %f191, %f23;
	mov.u64 	%rd300, %rd298;
	mov.f32 	%f193, %f191;
	@%p180 bra 	$L__BB4_30;
	setp.lt.s64 	%p181, %rd298, %rd27;
	min.s64 	%rd300, %rd298, %rd27;
	selp.f32 	%f193, %f191, %f23, %p181;
$L__BB4_30:
	mov.b32 	%r335, %f193;
	mov.b32 	%r351, 2;
	mov.b32 	%r352, 31;
	mov.b32 	%r353, -1;
	// begin inline asm
	shfl.sync.down.b32 %r334, %r335, %r351, %r352, %r353;
	// end inline asm
	mov.b32 	%f26, %r334;
	// begin inline asm
	shfl.sync.down.b32 %r339, %r340, %r351, %r352, %r353;
	// end inline asm
	mov.b64 	{%r345, %r350}, %rd300;
	// begin inline asm
	shfl.sync.down.b32 %r344, %r345, %r351, %r352, %r353;
	// end inline asm
	// begin inline asm
	shfl.sync.down.b32 %r349, %r350, %r351, %r352, %r353;
	// end inline asm
	mov.b64 	%rd30, {%r344, %r349};
	setp.gt.s32 	%p182, %r313, 29;
	mov.u64 	%rd301, %rd300;
	mov.f32 	%f194, %f193;
	@%p182 bra 	$L__BB4_34;
	setp.lt.f32 	%p183, %f193, %f26;
	mov.u64 	%rd301, %rd30;
	mov.f32 	%f194, %f26;
	@%p183 bra 	$L__BB4_34;
	setp.gt.f32 	%p184, %f193, %f26;
	mov.u64 	%rd301, %rd300;
	mov.f32 	%f194, %f193;
	@%p184 bra 	$L__BB4_34;
	setp.lt.s64 	%p185, %rd300, %rd30;
	min.s64 	%rd301, %rd300, %rd30;
	selp.f32 	%f194, %f193, %f26, %p185;
$L__BB4_34:
	mov.b32 	%r355, %f194;
	mov.b32 	%r371, 4;
	mov.b32 	%r372, 31;
	mov.b32 	%r373, -1;
	// begin inline asm
	shfl.sync.down.b32 %r354, %r355, %r371, %r372, %r373;
	// end inline asm
	mov.b32 	%f29, %r354;
	// begin inline asm
	shfl.sync.down.b32 %r359, %r360, %r371, %r372, %r373;
	// end inline asm
	mov.b64 	{%r365, %r370}, %rd301;
	// begin inline asm
	shfl.sync.down.b32 %r364, %r365, %r371, %r372, %r373;
	// end inline asm
	// begin inline asm
	shfl.sync.down.b32 %r369, %r370, %r371, %r372, %r373;
	// end inline asm
	mov.b64 	%rd33, {%r364, %r369};
	setp.gt.s32 	%p186, %r313, 27;
	mov.u64 	%rd302, %rd301;
	mov.f32 	%f195, %f194;
	@%p186 bra 	$L__BB4_38;
	setp.lt.f32 	%p187, %f194, %f29;
	mov.u64 	%rd302, %rd33;
	mov.f32 	%f195, %f29;
	@%p187 bra 	$L__BB4_38;
	setp.gt.f32 	%p188, %f194, %f29;
	mov.u64 	%rd302, %rd301;
	mov.f32 	%f195, %f194;
	@%p188 bra 	$L__BB4_38;
	setp.lt.s64 	%p189, %rd301, %rd33;
	min.s64 	%rd302, %rd301, %rd33;
	selp.f32 	%f195, %f194, %f29, %p189;
$L__BB4_38:
	mov.b32 	%r375, %f195;
	mov.b32 	%r391, 8;
	mov.b32 	%r392, 31;
	mov.b32 	%r393, -1;
	// begin inline asm
	shfl.sync.down.b32 %r374, %r375, %r391, %r392, %r393;
	// end inline asm
	mov.b32 	%f32, %r374;
	// begin inline asm
	shfl.sync.down.b32 %r379, %r380, %r391, %r392, %r393;
	// end inline asm
	mov.b64 	{%r385, %r390}, %rd302;
	// begin inline asm
	shfl.sync.down.b32 %r384, %r385, %r391, %r392, %r393;
	// end inline asm
	// begin inline asm
	shfl.sync.down.b32 %r389, %r390, %r391, %r392, %r393;
	// end inline asm
	mov.b64 	%rd36, {%r384, %r389};
	setp.gt.s32 	%p190, %r313, 23;
	mov.u64 	%rd303, %rd302;
	mov.f32 	%f196, %f195;
	@%p190 bra 	$L__BB4_42;
	setp.lt.f32 	%p191, %f195, %f32;
	mov.u64 	%rd303, %rd36;
	mov.f32 	%f196, %f32;
	@%p191 bra 	$L__BB4_42;
	setp.gt.f32 	%p192, %f195, %f32;
	mov.u64 	%rd303, %rd302;
	mov.f32 	%f196, %f195;
	@%p192 bra 	$L__BB4_42;
	setp.lt.s64 	%p193, %rd302, %rd36;
	min.s64 	%rd303, %rd302, %rd36;
	selp.f32 	%f196, %f195, %f32, %p193;
$L__BB4_42:
	mov.b32 	%r395, %f196;
	mov.b32 	%r411, 16;
	mov.b32 	%r412, 31;
	mov.b32 	%r413, -1;
	// begin inline asm
	shfl.sync.down.b32 %r394, %r395, %r411, %r412, %r413;
	// end inline asm
	mov.b32 	%f35, %r394;
	// begin inline asm
	shfl.sync.down.b32 %r399, %r400, %r411, %r412, %r413;
	// end inline asm
	mov.b64 	{%r405, %r410}, %rd303;
	// begin inline asm
	shfl.sync.down.b32 %r404, %r405, %r411, %r412, %r413;
	// end inline asm
	// begin inline asm
	shfl.sync.down.b32 %r409, %r410, %r411, %r412, %r413;
	// end inline asm
	mov.b64 	%rd39, {%r404, %r409};
	setp.gt.s32 	%p194, %r313, 15;
	mov.u64 	%rd355, %rd303;
	mov.f32 	%f247, %f196;
	@%p194 bra 	$L__BB4_46;
	setp.lt.f32 	%p195, %f196, %f35;
	mov.u64 	%rd355, %rd39;
	mov.f32 	%f247, %f35;
	@%p195 bra 	$L__BB4_46;
	setp.gt.f32 	%p196, %f196, %f35;
	mov.u64 	%rd355, %rd303;
	mov.f32 	%f247, %f196;
	@%p196 bra 	$L__BB4_46;
	setp.lt.s64 	%p197, %rd303, %rd39;
	min.s64 	%rd355, %rd303, %rd39;
	selp.f32 	%f247, %f196, %f35, %p197;
$L__BB4_46:
	setp.ne.s32 	%p198, %r313, 0;
	@%p198 bra 	$L__BB4_48;
	shr.u32 	%r414, %r1, 1;
	and.b32  	%r415, %r414, 496;
	mov.u32 	%r416, _ZN6thrust24THRUST_300001_SM_1000_NS8cuda_cub4core6detail5shmemE;
	add.s32 	%r417, %r416, %r415;
	st.shared.f32 	[%r417+8], %f247;
	st.shared.u64 	[%r417+16], %rd355;
$L__BB4_48:
	bar.sync 	0;
	setp.ne.s32 	%p199, %r1, 0;
	@%p199 bra 	$L__BB4_209;
	ld.shared.f32 	%f38, [_ZN6thrust24THRUST_300001_SM_1000_NS8cuda_cub4core6detail5shmemE+24];
	ld.shared.u64 	%rd42, [_ZN6thrust24THRUST_300001_SM_1000_NS8cuda_cub4core6detail5shmemE+32];
	setp.lt.f32 	%p200, %f247, %f38;
	mov.u64 	%rd305, %rd42;
	mov.f32 	%f198, %f38;
	@%p200 bra 	$L__BB4_52;
	setp.lt.f32 	%p201, %f38, %f247;
	mov.u64 	%rd305, %rd355;
	mov.f32 	%f198, %f247;
	@%p201 bra 	$L__BB4_52;
	setp.lt.s64 	%p202, %rd355, %rd42;
	min.s64 	%rd305, %rd355, %rd42;
	selp.f32 	%f198, %f247, %f38, %p202;
$L__BB4_52:
	ld.shared.f32 	%f41, [_ZN6thrust24THRUST_300001_SM_1000_NS8cuda_cub4core6detail5shmemE+40];
	ld.shared.u64 	%rd45, [_ZN6thrust24THRUST_300001_SM_1000_NS8cuda_cub4core6detail5shmemE+48];
	setp.lt.f32 	%p203, %f198, %f41;
	mov.u64 	%rd306, %rd45;
	mov.f32 	%f199, %f41;
	@%p203 bra 	$L__BB4_55;
	setp.lt.f32 	%p204, %f41, %f198;
	mov.u64 	%rd306, %rd305;
	mov.f32 	%f199, %f198;
	@%p204 bra 	$L__BB4_55;
	setp.lt.s64 	%p205, %rd305, %rd45;
	min.s64 	%rd306, %rd305, %rd45;
	selp.f32 	%f199, %f198, %f41, %p205;
$L__BB4_55:
	ld.shared.f32 	%f44, [_ZN6thrust24THRUST_300001_SM_1000_NS8cuda_cub4core6detail5shmemE+56];
	ld.shared.u64 	%rd48, [_ZN6thrust24THRUST_300001_SM_1000_NS8cuda_cub4core6detail5shmemE+64];
	setp.lt.f32 	%p206, %f199, %f44;
	mov.u64 	%rd307, %rd48;
	mov.f32 	%f200, %f44;
	@%p206 bra 	$L__BB4_58;
	setp.lt.f32 	%p207, %f44, %f199;
	mov.u64 	%rd307, %rd306;
	mov.f32 	%f200, %f199;
	@%p207 bra 	$L__BB4_58;
	setp.lt.s64 	%p208, %rd306, %rd48;
	min.s64 	%rd307, %rd306, %rd48;
	selp.f32 	%f200, %f199, %f44, %p208;
$L__BB4_58:
	ld.shared.f32 	%f47, [_ZN6thrust24THRUST_300001_SM_1000_NS8cuda_cub4core6detail5shmemE+72];
	ld.shared.u64 	%rd51, [_ZN6thrust24THRUST_300001_SM_1000_NS8cuda_cub4core6detail5shmemE+80];
	setp.lt.f32 	%p209, %f200, %f47;
	mov.u64 	%rd308, %rd51;
	mov.f32 	%f201, %f47;
	@%p209 bra 	$L__BB4_61;
	setp.lt.f32 	%p210, %f47, %f200;
	mov.u64 	%rd308, %rd307;
	mov.f32 	%f201, %f200;
	@%p210 bra 	$L__BB4_61;
	setp.lt.s64 	%p211, %rd307, %rd51;
	min.s64 	%rd308, %rd307, %rd51;
	selp.f32 	%f201, %f200, %f47, %p211;
$L__BB4_61:
	ld.shared.f32 	%f50, [_ZN6thrust24THRUST_300001_SM_1000_NS8cuda_cub4core6detail5shmemE+88];
	ld.shared.u64 	%rd54, [_ZN6thrust24THRUST_300001_SM_1000_NS8cuda_cub4core6detail5shmemE+96];
	setp.lt.f32 	%p212, %f201, %f50;
	mov.u64 	%rd309, %rd54;
	mov.f32 	%f202, %f50;
	@%p212 bra 	$L__BB4_64;
	setp.lt.f32 	%p213, %f50, %f201;
	mov.u64 	%rd309, %rd308;
	mov.f32 	%f202, %f201;
	@%p213 bra 	$L__BB4_64;
	setp.lt.s64 	%p214, %rd308, %rd54;
	min.s64 	%rd309, %rd308, %rd54;
	selp.f32 	%f202, %f201, %f50, %p214;
$L__BB4_64:
	ld.shared.f32 	%f53, [_ZN6thrust24THRUST_300001_SM_1000_NS8cuda_cub4core6detail5shmemE+104];
	ld.shared.u64 	%rd57, [_ZN6thrust24THRUST_300001_SM_1000_NS8cuda_cub4core6detail5shmemE+112];
	setp.lt.f32 	%p215, %f202, %f53;
	mov.u64 	%rd310, %rd57;
	mov.f32 	%f203, %f53;
	@%p215 bra 	$L__BB4_67;
	setp.lt.f32 	%p216, %f53, %f202;
	mov.u64 	%rd310, %rd309;
	mov.f32 	%f203, %f202;
	@%p216 bra 	$L__BB4_67;
	setp.lt.s64 	%p217, %rd309, %rd57;
	min.s64 	%rd310, %rd309, %rd57;
	selp.f32 	%f203, %f202, %f53, %p217;
$L__BB4_67:
	ld.shared.f32 	%f56, [_ZN6thrust24THRUST_300001_SM_1000_NS8cuda_cub4core6detail5shmemE+120];
	ld.shared.u64 	%rd60, [_ZN6thrust24THRUST_300001_SM_1000_NS8cuda_cub4core6detail5shmemE+128];
	setp.lt.f32 	%p218, %f203, %f56;
	mov.f32 	%f247, %f56;
	mov.u64 	%rd355, %rd60;
	@%p218 bra 	$L__BB4_209;
	setp.lt.f32 	%p219, %f56, %f203;
	mov.f32 	%f247, %f203;
	mov.u64 	%rd355, %rd310;
	@%p219 bra 	$L__BB4_209;
	setp.lt.s64 	%p220, %rd310, %rd60;
	min.s64 	%rd355, %rd310, %rd60;
	selp.f32 	%f247, %f203, %f56, %p220;
	bra.uni 	$L__BB4_209;
$L__BB4_70:
	// begin inline asm
	mov.u32 %r200, %laneid;
	// end inline asm
	and.b32  	%r221, %r1, 992;
	add.s32 	%r222, %r221, 32;
	setp.gt.s32 	%p127, %r222, %r37;
	not.b32 	%r223, %r221;
	add.s32 	%r224, %r37, %r223;
	selp.b32 	%r219, %r224, 31, %p127;
	mov.b32 	%r202, %f191;
	mov.b32 	%r218, 1;
	mov.b32 	%r220, -1;
	// begin inline asm
	shfl.sync.down.b32 %r201, %r202, %r218, %r219, %r220;
	// end inline asm
	mov.b32 	%f58, %r201;
	// begin inline asm
	shfl.sync.down.b32 %r206, %r207, %r218, %r219, %r220;
	// end inline asm
	mov.b64 	{%r212, %r217}, %rd298;
	// begin inline asm
	shfl.sync.down.b32 %r211, %r212, %r218, %r219, %r220;
	// end inline asm
	// begin inline asm
	shfl.sync.down.b32 %r216, %r217, %r218, %r219, %r220;
	// end inline asm
	mov.b64 	%rd62, {%r211, %r216};
	setp.ge.s32 	%p128, %r200, %r219;
	mov.u64 	%rd311, %rd298;
	mov.f32 	%f204, %f191;
	@%p128 bra 	$L__BB4_74;
	setp.lt.f32 	%p129, %f191, %f58;
	mov.u64 	%rd311, %rd62;
	mov.f32 	%f204, %f58;
	@%p129 bra 	$L__BB4_74;
	setp.gt.f32 	%p130, %f191, %f58;
	mov.u64 	%rd311, %rd298;
	mov.f32 	%f204, %f191;
	@%p130 bra 	$L__BB4_74;
	setp.lt.s64 	%p131, %rd298, %rd62;
	min.s64 	%rd311, %rd298, %rd62;
	selp.f32 	%f204, %f191, %f58, %p131;
$L__BB4_74:
	mov.b32 	%r226, %f204;
	mov.b32 	%r242, 2;
	mov.b32 	%r244, -1;
	// begin inline asm
	shfl.sync.down.b32 %r225, %r226, %r242, %r219, %r244;
	// end inline asm
	mov.b32 	%f61, %r225;
	// begin inline asm
	shfl.sync.down.b32 %r230, %r231, %r242, %r219, %r244;
	// end inline asm
	mov.b64 	{%r236, %r241}, %rd311;
	// begin inline asm
	shfl.sync.down.b32 %r235, %r236, %r242, %r219, %r244;
	// end inline asm
	// begin inline asm
	shfl.sync.down.b32 %r240, %r241, %r242, %r219, %r244;
	// end inline asm
	mov.b64 	%rd65, {%r235, %r240};
	add.s32 	%r245, %r200, 2;
	setp.gt.s32 	%p132, %r245, %r219;
	mov.u64 	%rd312, %rd311;
	mov.f32 	%f205, %f204;
	@%p132 bra 	$L__BB4_78;
	setp.lt.f32 	%p133, %f204, %f61;
	mov.u64 	%rd312, %rd65;
	mov.f32 	%f205, %f61;
	@%p133 bra 	$L__BB4_78;
	setp.gt.f32 	%p134, %f204, %f61;
	mov.u64 	%rd312, %rd311;
	mov.f32 	%f205, %f204;
	@%p134 bra 	$L__BB4_78;
	setp.lt.s64 	%p135, %rd311, %rd65;
	min.s64 	%rd312, %rd311, %rd65;
	selp.f32 	%f205, %f204, %f61, %p135;
$L__BB4_78:
	mov.b32 	%r247, %f205;
	mov.b32 	%r263, 4;
	mov.b32 	%r265, -1;
	// begin inline asm
	shfl.sync.down.b32 %r246, %r247, %r263, %r219, %r265;
	// end inline asm
	mov.b32 	%f64, %r246;
	// begin inline asm
	shfl.sync.down.b32 %r251, %r252, %r263, %r219, %r265;
	// end inline asm
	mov.b64 	{%r257, %r262}, %rd312;
	// begin inline asm
	shfl.sync.down.b32 %r256, %r257, %r263, %r219, %r265;
	// end inline asm
	// begin inline asm
	shfl.sync.down.b32 %r261, %r262, %r263, %r219, %r265;
	// end inline asm
	mov.b64 	%rd68, {%r256, %r261};
	add.s32 	%r266, %r200, 4;
	setp.gt.s32 	%p136, %r266, %r219;
	mov.f32 	%f206, %f205;
	mov.u64 	%rd313, %rd312;
	@%p136 bra 	$L__BB4_82;
	setp.lt.f32 	%p137, %f205, %f64;
	mov.f32 	%f206, %f64;
	mov.u64 	%rd313, %rd68;
	@%p137 bra 	$L__BB4_82;
	setp.gt.f32 	%p138, %f205, %f64;
	mov.f32 	%f206, %f205;
	mov.u64 	%rd313, %rd312;
	@%p138 bra 	$L__BB4_82;
	setp.lt.s64 	%p139, %rd312, %rd68;
	selp.f32 	%f206, %f205, %f64, %p139;
	min.s64 	%rd313, %rd312, %rd68;
$L__BB4_82:
	mov.b32 	%r268, %f206;
	mov.b32 	%r284, 8;
	mov.b32 	%r286, -1;
	// begin inline asm
	shfl.sync.down.b32 %r267, %r268, %r284, %r219, %r286;
	// end inline asm
	mov.b32 	%f67, %r267;
	// begin inline asm
	shfl.sync.down.b32 %r272, %r273, %r284, %r219, %r286;
	// end inline asm
	mov.b64 	{%r278, %r283}, %rd313;
	// begin inline asm
	shfl.sync.down.b32 %r277, %r278, %r284, %r219, %r286;
	// end inline asm
	// begin inline asm
	shfl.sync.down.b32 %r282, %r283, %r284, %r219, %r286;
	// end inline asm
	mov.b64 	%rd71, {%r277, %r282};
	add.s32 	%r287, %r200, 8;
	setp.gt.s32 	%p140, %r287, %r219;
	mov.f32 	%f207, %f206;
	mov.u64 	%rd314, %rd313;
	@%p140 bra 	$L__BB4_86;
	setp.lt.f32 	%p141, %f206, %f67;
	mov.f32 	%f207, %f67;
	mov.u64 	%rd314, %rd71;
	@%p141 bra 	$L__BB4_86;
	setp.gt.f32 	%p142, %f206, %f67;
	mov.f32 	%f207, %f206;
	mov.u64 	%rd314, %rd313;
	@%p142 bra 	$L__BB4_86;
	setp.lt.s64 	%p143, %rd313, %rd71;
	selp.f32 	%f207, %f206, %f67, %p143;
	min.s64 	%rd314, %rd313, %rd71;
$L__BB4_86:
	mov.b32 	%r289, %f207;
	mov.b32 	%r305, 16;
	mov.b32 	%r307, -1;
	// begin inline asm
	shfl.sync.down.b32 %r288, %r289, %r305, %r219, %r307;
	// end inline asm
	mov.b32 	%f70, %r288;
	// begin inline asm
	shfl.sync.down.b32 %r293, %r294, %r305, %r219, %r307;
	// end inline asm
	mov.b64 	{%r299, %r304}, %rd314;
	// begin inline asm
	shfl.sync.down.b32 %r298, %r299, %r305, %r219, %r307;
	// end inline asm
	// begin inline asm
	shfl.sync.down.b32 %r303, %r304, %r305, %r219, %r307;
	// end inline asm
	mov.b64 	%rd74, {%r298, %r303};
	add.s32 	%r308, %r200, 16;
	setp.gt.s32 	%p144, %r308, %r219;
	mov.f32 	%f247, %f207;
	mov.u64 	%rd355, %rd314;
	@%p144 bra 	$L__BB4_90;
	setp.lt.f32 	%p145, %f207, %f70;
	mov.f32 	%f247, %f70;
	mov.u64 	%rd355, %rd74;
	@%p145 bra 	$L__BB4_90;
	setp.gt.f32 	%p146, %f207, %f70;
	mov.f32 	%f247, %f207;
	mov.u64 	%rd355, %rd314;
	@%p146 bra 	$L__BB4_90;
	setp.lt.s64 	%p147, %rd314, %rd74;
	selp.f32 	%f247, %f207, %f70, %p147;
	min.s64 	%rd355, %rd314, %rd74;
$L__BB4_90:
	setp.ne.s32 	%p148, %r200, 0;
	@%p148 bra 	$L__BB4_92;
	shr.u32 	%r309, %r1, 1;
	and.b32  	%r310, %r309, 496;
	mov.u32 	%r311, _ZN6thrust24THRUST_300001_SM_1000_NS8cuda_cub4core6detail5shmemE;
	add.s32 	%r312, %r311, %r310;
	st.shared.f32 	[%r312+8], %f247;
	st.shared.u64 	[%r312+16], %rd355;
$L__BB4_92:
	bar.sync 	0;
	setp.ne.s32 	%p149, %r1, 0;
	@%p149 bra 	$L__BB4_209;
	setp.lt.s32 	%p150, %r37, 33;
	mov.f32 	%f209, %f247;
	mov.u64 	%rd316, %rd355;
	@%p150 bra 	$L__BB4_97;
	ld.shared.f32 	%f73, [_ZN6thrust24THRUST_300001_SM_1000_NS8cuda_cub4core6detail5shmemE+24];
	ld.shared.u64 	%rd77, [_ZN6thrust24THRUST_300001_SM_1000_NS8cuda_cub4core6detail5shmemE+32];
	setp.lt.f32 	%p151, %f247, %f73;
	mov.f32 	%f209, %f73;
	mov.u64 	%rd316, %rd77;
	@%p151 bra 	$L__BB4_97;
	setp.lt.f32 	%p152, %f73, %f247;
	mov.f32 	%f209, %f247;
	mov.u64 	%rd316, %rd355;
	@%p152 bra 	$L__BB4_97;
	setp.lt.s64 	%p153, %rd355, %rd77;
	selp.f32 	%f209, %f247, %f73, %p153;
	min.s64 	%rd316, %rd355, %rd77;
$L__BB4_97:
	setp.lt.s32 	%p154, %r37, 65;
	mov.f32 	%f210, %f209;
	mov.u64 	%rd317, %rd316;
	@%p154 bra 	$L__BB4_101;
	ld.shared.f32 	%f76, [_ZN6thrust24THRUST_300001_SM_1000_NS8cuda_cub4core6detail5shmemE+40];
	ld.shared.u64 	%rd80, [_ZN6thrust24THRUST_300001_SM_1000_NS8cuda_cub4core6detail5shmemE+48];
	setp.lt.f32 	%p155, %f209, %f76;
	mov.f32 	%f210, %f76;
	mov.u64 	%rd317, %rd80;
	@%p155 bra 	$L__BB4_101;
	setp.lt.f32 	%p156, %f76, %f209;
	mov.f32 	%f210, %f209;
	mov.u64 	%rd317, %rd316;
	@%p156 bra 	$L__BB4_101;
	setp.lt.s64 	%p157, %rd316, %rd80;
	selp.f32 	%f210, %f209, %f76, %p157;
	min.s64 	%rd317, %rd316, %rd80;
$L__BB4_101:
	setp.lt.s32 	%p158, %r37, 97;
	mov.f32 	%f211, %f210;
	mov.u64 	%rd318, %rd317;
	@%p158 bra 	$L__BB4_105;
	ld.shared.f32 	%f79, [_ZN6thrust24THRUST_300001_SM_1000_NS8cuda_cub4core6detail5shmemE+56];
	ld.shared.u64 	%rd83, [_ZN6thrust24THRUST_300001_SM_1000_NS8cuda_cub4core6detail5shmemE+64];
	setp.lt.f32 	%p159, %f210, %f79;
	mov.f32 	%f211, %f79;
	mov.u64 	%rd318, %rd83;
	@%p159 bra 	$L__BB4_105;
	setp.lt.f32 	%p160, %f79, %f210;
	mov.f32 	%f211, %f210;
	mov.u64 	%rd318, %rd317;
	@%p160 bra 	$L__BB4_105;
	setp.lt.s64 	%p161, %rd317, %rd83;
	selp.f32 	%f211, %f210, %f79, %p161;
	min.s64 	%rd318, %rd317, %rd83;
$L__BB4_105:
	setp.lt.s32 	%p162, %r37, 129;
	mov.f32 	%f212, %f211;
	mov.u64 	%rd319, %rd318;
	@%p162 bra 	$L__BB4_109;
	ld.shared.f32 	%f82, [_ZN6thrust24THRUST_300001_SM_1000_NS8cuda_cub4core6detail5shmemE+72];
	ld.shared.u64 	%rd86, [_ZN6thrust24THRUST_300001_SM_1000_NS8cuda_cub4core6detail5shmemE+80];
	setp.lt.f32 	%p163, %f211, %f82;
	mov.f32 	%f212, %f82;
	mov.u64 	%rd319, %rd86;
	@%p163 bra 	$L__BB4_109;
	setp.lt.f32 	%p164, %f82, %f211;
	mov.f32 	%f212, %f211;
	mov.u64 	%rd319, %rd318;
	@%p164 bra 	$L__BB4_109;
	setp.lt.s64 	%p165, %rd318, %rd86;
	selp.f32 	%f212, %f211, %f82, %p165;
	min.s64 	%rd319, %rd318, %rd86;
$L__BB4_109:
	setp.lt.s32 	%p166, %r37, 161;
	mov.f32 	%f213, %f212;
	mov.u64 	%rd320, %rd319;
	@%p166 bra 	$L__BB4_113;
	ld.shared.f32 	%f85, [_ZN6thrust24THRUST_300001_SM_1000_NS8cuda_cub4core6detail5shmemE+88];
	ld.shared.u64 	%rd89, [_ZN6thrust24THRUST_300001_SM_1000_NS8cuda_cub4core6detail5shmemE+96];
	setp.lt.f32 	%p167, %f212, %f85;
	mov.f32 	%f213, %f85;
	mov.u64 	%rd320, %rd89;
	@%p167 bra 	$L__BB4_113;
	setp.lt.f32 	%p168, %f85, %f212;
	mov.f32 	%f213, %f212;
	mov.u64 	%rd320, %rd319;
	@%p168 bra 	$L__BB4_113;
	setp.lt.s64 	%p169, %rd319, %rd89;
	selp.f32 	%f213, %f212, %f85, %p169;
	min.s64 	%rd320, %rd319, %rd89;
$L__BB4_113:
	setp.lt.s32 	%p170, %r37, 193;
	mov.f32 	%f214, %f213;
	mov.u64 	%rd321, %rd320;
	@%p170 bra 	$L__BB4_117;
	ld.shared.f32 	%f88, [_ZN6thrust24THRUST_300001_SM_1000_NS8cuda_cub4core6detail5shmemE+104];
	ld.shared.u64 	%rd92, [_ZN6thrust24THRUST_300001_SM_1000_NS8cuda_cub4core6detail5shmemE+112];
	setp.lt.f32 	%p171, %f213, %f88;
	mov.f32 	%f214, %f88;
	mov.u64 	%rd321, %rd92;
	@%p171 bra 	$L__BB4_117;
	setp.lt.f32 	%p172, %f88, %f213;
	mov.f32 	%f214, %f213;
	mov.u64 	%rd321, %rd320;
	@%p172 bra 	$L__BB4_117;
	setp.lt.s64 	%p173, %rd320, %rd92;
	selp.f32 	%f214, %f213, %f88, %p173;
	min.s64 	%rd321, %rd320, %rd92;
$L__BB4_117:
	setp.lt.s32 	%p174, %r37, 225;
	mov.f32 	%f247, %f214;
	mov.u64 	%rd355, %rd321;
	@%p174 bra 	$L__BB4_209;
	ld.shared.f32 	%f91, [_ZN6thrust24THRUST_300001_SM_1000_NS8cuda_cub4core6detail5shmemE+120];
	ld.shared.u64 	%rd95, [_ZN6thrust24THRUST_300001_SM_1000_NS8cuda_cub4core6detail5shmemE+128];
	setp.lt.f32 	%p175, %f214, %f91;
	mov.f32 	%f247, %f91;
	mov.u64 	%rd355, %rd95;
	@%p175 bra 	$L__BB4_209;
	setp.lt.f32 	%p176, %f91, %f214;
	mov.f32 	%f247, %f214;
	mov.u64 	%rd355, %rd321;
	@%p176 bra 	$L__BB4_209;
	setp.lt.s64 	%p177, %rd321, %rd95;
	selp.f32 	%f247, %f214, %f91, %p177;
	min.s64 	%rd355, %rd321, %rd95;
	bra.uni 	$L__BB4_209;
$L__BB4_121:
	mov.u32 	%r16, %tid.x;
	mul.wide.u32 	%rd208, %r16, 16;
	add.s64 	%rd189, %rd186, %rd208;
	// begin inline asm
	ld.global.nc.u64 %rd188, [%rd189];
	// end inline asm
	mov.b64 	{%r38, %r39}, %rd188;
	mov.b32 	%f93, %r38;
	add.s64 	%rd191, %rd189, 8;
	// begin inline asm
	ld.global.nc.u64 %rd190, [%rd191];
	// end inline asm
	add.s64 	%rd193, %rd189, 4096;
	// begin inline asm
	ld.global.nc.u64 %rd192, [%rd193];
	// end inline asm
	mov.b64 	{%r40, %r41}, %rd192;
	mov.b32 	%f215, %r40;
	add.s64 	%rd195, %rd189, 4104;
	// begin inline asm
	ld.global.nc.u64 %rd322, [%rd195];
	// end inline asm
	add.s64 	%rd197, %rd189, 8192;
	// begin inline asm
	ld.global.nc.u64 %rd196, [%rd197];
	// end inline asm
	mov.b64 	{%r42, %r43}, %rd196;
	mov.b32 	%f216, %r42;
	add.s64 	%rd199, %rd189, 8200;
	// begin inline asm
	ld.global.nc.u64 %rd323, [%rd199];
	// end inline asm
	add.s64 	%rd201, %rd189, 12288;
	// begin inline asm
	ld.global.nc.u64 %rd200, [%rd201];
	// end inline asm
	mov.b64 	{%r44, %r45}, %rd200;
	mov.b32 	%f217, %r44;
	add.s64 	%rd203, %rd189, 12296;
	// begin inline asm
	ld.global.nc.u64 %rd324, [%rd203];
	// end inline asm
	add.s64 	%rd205, %rd189, 16384;
	// begin inline asm
	ld.global.nc.u64 %rd204, [%rd205];
	// end inline asm
	mov.b64 	{%r46, %r47}, %rd204;
	mov.b32 	%f234, %r46;
	add.s64 	%rd207, %rd189, 16392;
	// begin inline asm
	ld.global.nc.u64 %rd342, [%rd207];
	// end inline asm
	setp.lt.f32 	%p3, %f93, %f215;
	@%p3 bra 	$L__BB4_123;
	setp.lt.f32 	%p4, %f215, %f93;
	setp.lt.s64 	%p5, %rd190, %rd322;
	or.pred  	%p6, %p4, %p5;
	selp.f32 	%f215, %f93, %f215, %p6;
	selp.b64 	%rd322, %rd190, %rd322, %p6;
$L__BB4_123:
	setp.lt.f32 	%p7, %f215, %f216;
	@%p7 bra 	$L__BB4_125;
	setp.lt.f32 	%p8, %f216, %f215;
	setp.lt.s64 	%p9, %rd322, %rd323;
	or.pred  	%p10, %p8, %p9;
	selp.f32 	%f216, %f215, %f216, %p10;
	selp.b64 	%rd323, %rd322, %rd323, %p10;
$L__BB4_125:
	setp.lt.f32 	%p11, %f216, %f217;
	@%p11 bra 	$L__BB4_127;
	setp.lt.f32 	%p12, %f217, %f216;
	setp.lt.s64 	%p13, %rd323, %rd324;
	or.pred  	%p14, %p12, %p13;
	selp.f32 	%f217, %f216, %f217, %p14;
	selp.b64 	%rd324, %rd323, %rd324, %p14;
$L__BB4_127:
	setp.lt.f32 	%p15, %f217, %f234;
	@%p15 bra 	$L__BB4_129;
	setp.lt.f32 	%p16, %f234, %f217;
	setp.lt.s64 	%p17, %rd324, %rd342;
	or.pred  	%p18, %p16, %p17;
	selp.f32 	%f234, %f217, %f234, %p18;
	selp.b64 	%rd342, %rd324, %rd342, %p18;
$L__BB4_129:
	setp.lt.u32 	%p19, %r37, 2560;
	mov.b32 	%r425, 1280;
	@%p19 bra 	$L__BB4_142;
	mov.b32 	%r424, 1280;
	mov.f32 	%f219, %f234;
	mov.u64 	%rd326, %rd342;
$L__BB4_131:
	add.s32 	%r50, %r424, %r16;
	mul.wide.u32 	%rd229, %r50, 16;
	add.s64 	%rd210, %rd186, %rd229;
	// begin inline asm
	ld.global.nc.u64 %rd209, [%rd210];
	// end inline asm
	mov.b64 	{%r51, %r52}, %rd209;
	mov.b32 	%f220, %r51;
	add.s64 	%rd212, %rd210, 8;
	// begin inline asm
	ld.global.nc.u64 %rd327, [%rd212];
	// end inline asm
	add.s64 	%rd214, %rd210, 4096;
	// begin inline asm
	ld.global.nc.u64 %rd213, [%rd214];
	// end inline asm
	mov.b64 	{%r53, %r54}, %rd213;
	mov.b32 	%f221, %r53;
	add.s64 	%rd216, %rd210, 4104;
	// begin inline asm
	ld.global.nc.u64 %rd328, [%rd216];
	// end inline asm
	add.s64 	%rd218, %rd210, 8192;
	// begin inline asm
	ld.global.nc.u64 %rd217, [%rd218];
	// end inline asm
	mov.b64 	{%r55, %r56}, %rd217;
	mov.b32 	%f222, %r55;
	add.s64 	%rd220, %rd210, 8200;
	// begin inline asm
	ld.global.nc.u64 %rd329, [%rd220];
	// end inline asm
	add.s64 	%rd222, %rd210, 12288;
	// begin inline asm
	ld.global.nc.u64 %rd221, [%rd222];
	// end inline asm
	mov.b64 	{%r57, %r58}, %rd221;
	mov.b32 	%f223, %r57;
	add.s64 	%rd224, %rd210, 12296;
	// begin inline asm
	ld.global.nc.u64 %rd330, [%rd224];
	// end inline asm
	add.s64 	%rd226, %rd210, 16384;
	// begin inline asm
	ld.global.nc.u64 %rd225, [%rd226];
	// end inline asm
	mov.b64 	{%r59, %r60}, %rd225;
	mov.b32 	%f234, %r59;
	add.s64 	%rd228, %rd210, 16392;
	// begin inline asm
	ld.global.nc.u64 %rd342, [%rd228];
	// end inline asm
	setp.lt.f32 	%p20, %f219, %f220;
	@%p20 bra 	$L__BB4_133;
	setp.lt.f32 	%p21, %f220, %f219;
	setp.lt.s64 	%p22, %rd326, %rd327;
	or.pred  	%p23, %p21, %p22;
	selp.f32 	%f220, %f219, %f220, %p23;
	selp.b64 	%rd327, %rd326, %rd327, %p23;
$L__BB4_133:
	setp.lt.f32 	%p24, %f220, %f221;
	@%p24 bra 	$L__BB4_135;
	setp.lt.f32 	%p25, %f221, %f220;
	setp.lt.s64 	%p26, %rd327, %rd328;
	or.pred  	%p27, %p25, %p26;
	selp.f32 	%f221, %f220, %f221, %p27;
	selp.b64 	%rd328, %rd327, %rd328, %p27;
$L__BB4_135:
	setp.lt.f32 	%p28, %f221, %f222;
	@%p28 bra 	$L__BB4_137;
	setp.lt.f32 	%p29, %f222, %f221;
	setp.lt.s64 	%p30, %rd328, %rd329;
	or.pred  	%p31, %p29, %p30;
	selp.f32 	%f222, %f221, %f222, %p31;
	selp.b64 	%rd329, %rd328, %rd329, %p31;
$L__BB4_137:
	setp.lt.f32 	%p32, %f222, %f223;
	@%p32 bra 	$L__BB4_139;
	setp.lt.f32 	%p33, %f223, %f222;
	setp.lt.s64 	%p34, %rd329, %rd330;
	or.pred  	%p35, %p33, %p34;
	selp.f32 	%f223, %f222, %f223, %p35;
	selp.b64 	%rd330, %rd329, %rd330, %p35;
$L__BB4_139:
	setp.lt.f32 	%p36, %f223, %f234;
	@%p36 bra 	$L__BB4_141;
	setp.lt.f32 	%p37, %f234, %f223;
	setp.lt.s64 	%p38, %rd330, %rd342;
	or.pred  	%p39, %p37, %p38;
	selp.f32 	%f234, %f223, %f234, %p39;
	selp.b64 	%rd342, %rd330, %rd342, %p39;
$L__BB4_141:
	add.s32 	%r425, %r424, 1280;
	add.s32 	%r61, %r424, 2560;
	setp.le.s32 	%p40, %r61, %r37;
	mov.u32 	%r424, %r425;
	mov.f32 	%f219, %f234;
	mov.u64 	%rd326, %rd342;
	@%p40 bra 	$L__BB4_131;
$L__BB4_142:
	setp.le.s32 	%p41, %r37, %r425;
	@%p41 bra 	$L__BB4_165;
	sub.s32 	%r20, %r37, %r425;
	setp.ge.s32 	%p42, %r16, %r20;
	@%p42 bra 	$L__BB4_165;
	not.b32 	%r62, %r16;
	add.s32 	%r63, %r37, %r62;
	sub.s32 	%r21, %r63, %r425;
	and.b32  	%r64, %r21, 768;
	setp.eq.s32 	%p43, %r64, 768;
	mov.u32 	%r429, %r16;
	@%p43 bra 	$L__BB4_150;
	add.s32 	%r427, %r16, %r425;
	shr.u32 	%r65, %r21, 8;
	add.s32 	%r66, %r65, 1;
	and.b32  	%r67, %r66, 3;
	neg.s32 	%r426, %r67;
	mov.u32 	%r429, %r16;
$L__BB4_146:
	.pragma "nounroll";
	mov.u64 	%rd127, %rd342;
	mov.f32 	%f123, %f234;
	mul.wide.u32 	%rd235, %r427, 16;
	add.s64 	%rd232, %rd186, %rd235;
	// begin inline asm
	ld.global.nc.u64 %rd231, [%rd232];
	// end inline asm
	mov.b64 	{%r68, %r69}, %rd231;
	mov.b32 	%f124, %r68;
	add.s64 	%rd234, %rd232, 8;
	// begin inline asm
	ld.global.nc.u64 %rd233, [%rd234];
	// end inline asm
	setp.lt.f32 	%p44, %f123, %f124;
	mov.f32 	%f234, %f124;
	mov.u64 	%rd342, %rd233;
	@%p44 bra 	$L__BB4_149;
	setp.lt.f32 	%p45, %f124, %f123;
	mov.f32 	%f234, %f123;
	mov.u64 	%rd342, %rd127;
	@%p45 bra 	$L__BB4_149;
	setp.lt.s64 	%p46, %rd127, %rd233;
	selp.f32 	%f234, %f123, %f124, %p46;
	min.s64 	%rd342, %rd127, %rd233;
$L__BB4_149:
	add.s32 	%r429, %r429, 256;
	add.s32 	%r427, %r427, 256;
	add.s32 	%r426, %r426, 1;
	setp.ne.s32 	%p47, %r426, 0;
	@%p47 bra 	$L__BB4_146;
$L__BB4_150:
	setp.lt.u32 	%p48, %r21, 768;
	@%p48 bra 	$L__BB4_165;
	cvt.u64.u32 	%rd236, %r429;
	cvt.u64.u32 	%rd237, %r425;
	add.s64 	%rd238, %rd236, %rd237;
	shl.b64 	%rd239, %rd238, 4;
	add.s64 	%rd240, %rd239, %rd186;
	add.s64 	%rd337, %rd240, 12296;
	add.s32 	%r430, %r429, %r425;
$L__BB4_152:
	mul.wide.u32 	%rd245, %r430, 16;
	add.s64 	%rd242, %rd186, %rd245;
	// begin inline asm
	ld.global.nc.u64 %rd241, [%rd242];
	// end inline asm
	mov.b64 	{%r70, %r71}, %rd241;
	mov.b32 	%f130, %r70;
	add.s64 	%rd244, %rd242, 8;
	// begin inline asm
	ld.global.nc.u64 %rd243, [%rd244];
	// end inline asm
	setp.lt.f32 	%p49, %f234, %f130;
	mov.f32 	%f231, %f130;
	mov.u64 	%rd339, %rd243;
	@%p49 bra 	$L__BB4_155;
	setp.lt.f32 	%p50, %f130, %f234;
	mov.f32 	%f231, %f234;
	mov.u64 	%rd339, %rd342;
	@%p50 bra 	$L__BB4_155;
	setp.lt.s64 	%p51, %rd342, %rd243;
	selp.f32 	%f231, %f234, %f130, %p51;
	min.s64 	%rd339, %rd342, %rd243;
$L__BB4_155:
	add.s64 	%rd247, %rd337, -8200;
	// begin inline asm
	ld.global.nc.u64 %rd246, [%rd247];
	// end inline asm
	mov.b64 	{%r72, %r73}, %rd246;
	mov.b32 	%f133, %r72;
	add.s64 	%rd249, %rd337, -8192;
	// begin inline asm
	ld.global.nc.u64 %rd248, [%rd249];
	// end inline asm
	setp.lt.f32 	%p52, %f231, %f133;
	mov.f32 	%f232, %f133;
	mov.u64 	%rd340, %rd248;
	@%p52 bra 	$L__BB4_158;
	setp.lt.f32 	%p53, %f133, %f231;
	mov.f32 	%f232, %f231;
	mov.u64 	%rd340, %rd339;
	@%p53 bra 	$L__BB4_158;
	setp.lt.s64 	%p54, %rd339, %rd248;
	selp.f32 	%f232, %f231, %f133, %p54;
	min.s64 	%rd340, %rd339, %rd248;
$L__BB4_158:
	add.s64 	%rd251, %rd337, -4104;
	// begin inline asm
	ld.global.nc.u64 %rd250, [%rd251];
	// end inline asm
	mov.b64 	{%r74, %r75}, %rd250;
	mov.b32 	%f136, %r74;
	add.s64 	%rd253, %rd337, -4096;
	// begin inline asm
	ld.global.nc.u64 %rd252, [%rd253];
	// end inline asm
	setp.lt.f32 	%p55, %f232, %f136;
	mov.f32 	%f233, %f136;
	mov.u64 	%rd341, %rd252;
	@%p55 bra 	$L__BB4_161;
	setp.lt.f32 	%p56, %f136, %f232;
	mov.f32 	%f233, %f232;
	mov.u64 	%rd341, %rd340;
	@%p56 bra 	$L__BB4_161;
	setp.lt.s64 	%p57, %rd340, %rd252;
	selp.f32 	%f233, %f232, %f136, %p57;
	min.s64 	%rd341, %rd340, %rd252;
$L__BB4_161:
	add.s64 	%rd255, %rd337, -8;
	// begin inline asm
	ld.global.nc.u64 %rd254, [%rd255];
	// end inline asm
	mov.b64 	{%r76, %r77}, %rd254;
	mov.b32 	%f139, %r76;
	// begin inline asm
	ld.global.nc.u64 %rd256, [%rd337];
	// end inline asm
	setp.lt.f32 	%p58, %f233, %f139;
	mov.f32 	%f234, %f139;
	mov.u64 	%rd342, %rd256;
	@%p58 bra 	$L__BB4_164;
	setp.lt.f32 	%p59, %f139, %f233;
	mov.f32 	%f234, %f233;
	mov.u64 	%rd342, %rd341;
	@%p59 bra 	$L__BB4_164;
	setp.lt.s64 	%p60, %rd341, %rd256;
	selp.f32 	%f234, %f233, %f139, %p60;
	min.s64 	%rd342, %rd341, %rd256;
$L__BB4_164:
	add.s32 	%r429, %r429, 1024;
	add.s64 	%rd337, %rd337, 16384;
	add.s32 	%r430, %r430, 1024;
	setp.lt.s32 	%p61, %r429, %r20;
	@%p61 bra 	$L__BB4_152;
$L__BB4_165:
	// begin inline asm
	mov.u32 %r78, %laneid;
	// end inline asm
	mov.b32 	%r80, %f234;
	mov.b32 	%r96, 1;
	mov.b32 	%r97, 31;
	mov.b32 	%r98, -1;
	// begin inline asm
	shfl.sync.down.b32 %r79, %r80, %r96, %r97, %r98;
	// end inline asm
	mov.b32 	%f143, %r79;
	// begin inline asm
	shfl.sync.down.b32 %r84, %r85, %r96, %r97, %r98;
	// end inline asm
	mov.b64 	{%r90, %r95}, %rd342;
	// begin inline asm
	shfl.sync.down.b32 %r89, %r90, %r96, %r97, %r98;
	// end inline asm
	// begin inline asm
	shfl.sync.down.b32 %r94, %r95, %r96, %r97, %r98;
	// end inline asm
	mov.b64 	%rd150, {%r89, %r94};
	setp.gt.s32 	%p62, %r78, 30;
	mov.f32 	%f236, %f234;
	mov.u64 	%rd344, %rd342;
	@%p62 bra 	$L__BB4_169;
	setp.lt.f32 	%p63, %f234, %f143;
	mov.f32 	%f236, %f143;
	mov.u64 	%rd344, %rd150;
	@%p63 bra 	$L__BB4_169;
	setp.gt.f32 	%p64, %f234, %f143;
	mov.f32 	%f236, %f234;
	mov.u64 	%rd344, %rd342;
	@%p64 bra 	$L__BB4_169;
	setp.lt.s64 	%p65, %rd342, %rd150;
	selp.f32 	%f236, %f234, %f143, %p65;
	min.s64 	%rd344, %rd342, %rd150;
$L__BB4_169:
	mov.b32 	%r100, %f236;
	mov.b32 	%r116, 2;
	mov.b32 	%r117, 31;
	mov.b32 	%r118, -1;
	// begin inline asm
	shfl.sync.down.b32 %r99, %r100, %r116, %r117, %r118;
	// end inline asm
	mov.b32 	%f146, %r99;
	// begin inline asm
	shfl.sync.down.b32 %r104, %r105, %r116, %r117, %r118;
	// end inline asm
	mov.b64 	{%r110, %r115}, %rd344;
	// begin inline asm
	shfl.sync.down.b32 %r109, %r110, %r116, %r117, %r118;
	// end inline asm
	// begin inline asm
	shfl.sync.down.b32 %r114, %r115, %r116, %r117, %r118;
	// end inline asm
	mov.b64 	%rd153, {%r109, %r114};
	setp.gt.s32 	%p66, %r78, 29;
	mov.f32 	%f237, %f236;
	mov.u64 	%rd345, %rd344;
	@%p66 bra 	$L__BB4_173;
	setp.lt.f32 	%p67, %f236, %f146;
	mov.f32 	%f237, %f146;
	mov.u64 	%rd345, %rd153;
	@%p67 bra 	$L__BB4_173;
	setp.gt.f32 	%p68, %f236, %f146;
	mov.f32 	%f237, %f236;
	mov.u64 	%rd345, %rd344;
	@%p68 bra 	$L__BB4_173;
	setp.lt.s64 	%p69, %rd344, %rd153;
	selp.f32 	%f237, %f236, %f146, %p69;
	min.s64 	%rd345, %rd344, %rd153;
$L__BB4_173:
	mov.b32 	%r120, %f237;
	mov.b32 	%r136, 4;
	mov.b32 	%r137, 31;
	mov.b32 	%r138, -1;
	// begin inline asm
	shfl.sync.down.b32 %r119, %r120, %r136, %r137, %r138;
	// end inline asm
	mov.b32 	%f149, %r119;
	// begin inline asm
	shfl.sync.down.b32 %r124, %r125, %r136, %r137, %r138;
	// end inline asm
	mov.b64 	{%r130, %r135}, %rd345;
	// begin inline asm
	shfl.sync.down.b32 %r129, %r130, %r136, %r137, %r138;
	// end inline asm
	// begin inline asm
	shfl.sync.down.b32 %r134, %r135, %r136, %r137, %r138;
	// end inline asm
	mov.b64 	%rd156, {%r129, %r134};
	setp.gt.s32 	%p70, %r78, 27;
	mov.f32 	%f238, %f237;
	mov.u64 	%rd346, %rd345;
	@%p70 bra 	$L__BB4_177;
	setp.lt.f32 	%p71, %f237, %f149;
	mov.f32 	%f238, %f149;
	mov.u64 	%rd346, %rd156;
	@%p71 bra 	$L__BB4_177;
	setp.gt.f32 	%p72, %f237, %f149;
	mov.f32 	%f238, %f237;
	mov.u64 	%rd346, %rd345;
	@%p72 bra 	$L__BB4_177;
	setp.lt.s64 	%p73, %rd345, %rd156;
	selp.f32 	%f238, %f237, %f149, %p73;
	min.s64 	%rd346, %rd345, %rd156;
$L__BB4_177:
	mov.b32 	%r140, %f238;
	mov.b32 	%r156, 8;
	mov.b32 	%r157, 31;
	mov.b32 	%r158, -1;
	// begin inline asm
	shfl.sync.down.b32 %r139, %r140, %r156, %r157, %r158;
	// end inline asm
	mov.b32 	%f152, %r139;
	// begin inline asm
	shfl.sync.down.b32 %r144, %r145, %r156, %r157, %r158;
	// end inline asm
	mov.b64 	{%r150, %r155}, %rd346;
	// begin inline asm
	shfl.sync.down.b32 %r149, %r150, %r156, %r157, %r158;
	// end inline asm
	// begin inline asm
	shfl.sync.down.b32 %r154, %r155, %r156, %r157, %r158;
	// end inline asm
	mov.b64 	%rd159, {%r149, %r154};
	setp.gt.s32 	%p74, %r78, 23;
	mov.f32 	%f239, %f238;
	mov.u64 	%rd347, %rd346;
	@%p74 bra 	$L__BB4_181;
	setp.lt.f32 	%p75, %f238, %f152;
	mov.f32 	%f239, %f152;
	mov.u64 	%rd347, %rd159;
	@%p75 bra 	$L__BB4_181;
	setp.gt.f32 	%p76, %f238, %f152;
	mov.f32 	%f239, %f238;
	mov.u64 	%rd347, %rd346;
	@%p76 bra 	$L__BB4_181;
	setp.lt.s64 	%p77, %rd346, %rd159;
	selp.f32 	%f239, %f238, %f152, %p77;
	min.s64 	%rd347, %rd346, %rd159;
$L__BB4_181:
	mov.b32 	%r160, %f239;
	mov.b32 	%r176, 16;
	mov.b32 	%r177, 31;
	mov.b32 	%r178, -1;
	// begin inline asm
	shfl.sync.down.b32 %r159, %r160, %r176, %r177, %r178;
	// end inline asm
	mov.b32 	%f155, %r159;
	// begin inline asm
	shfl.sync.down.b32 %r164, %r165, %r176, %r177, %r178;
	// end inline asm
	mov.b64 	{%r170, %r175}, %rd347;
	// begin inline asm
	shfl.sync.down.b32 %r169, %r170, %r176, %r177, %r178;
	// end inline asm
	// begin inline asm
	shfl.sync.down.b32 %r174, %r175, %r176, %r177, %r178;
	// end inline asm
	mov.b64 	%rd162, {%r169, %r174};
	setp.gt.s32 	%p78, %r78, 15;
	mov.f32 	%f247, %f239;
	mov.u64 	%rd355, %rd347;
	@%p78 bra 	$L__BB4_185;
	setp.lt.f32 	%p79, %f239, %f155;
	mov.f32 	%f247, %f155;
	mov.u64 	%rd355, %rd162;
	@%p79 bra 	$L__BB4_185;
	setp.gt.f32 	%p80, %f239, %f155;
	mov.f32 	%f247, %f239;
	mov.u64 	%rd355, %rd347;
	@%p80 bra 	$L__BB4_185;
	setp.lt.s64 	%p81, %rd347, %rd162;
	selp.f32 	%f247, %f239, %f155, %p81;
	min.s64 	%rd355, %rd347, %rd162;
$L__BB4_185:
	setp.ne.s32 	%p82, %r78, 0;
	@%p82 bra 	$L__BB4_187;
	shr.u32 	%r179, %r16, 1;
	and.b32  	%r180, %r179, 496;
	mov.u32 	%r181, _ZN6thrust24THRUST_300001_SM_1000_NS8cuda_cub4core6detail5shmemE;
	add.s32 	%r182, %r181, %r180;
	st.shared.f32 	[%r182+8], %f247;
	st.shared.u64 	[%r182+16], %rd355;
$L__BB4_187:
	bar.sync 	0;
	setp.ne.s32 	%p83, %r16, 0;
	@%p83 bra 	$L__BB4_209;
	ld.shared.f32 	%f158, [_ZN6thrust24THRUST_300001_SM_1000_NS8cuda_cub4core6detail5shmemE+24];
	ld.shared.u64 	%rd165, [_ZN6thrust24THRUST_300001_SM_1000_NS8cuda_cub4core6detail5shmemE+32];
	setp.lt.f32 	%p84, %f247, %f158;
	mov.f32 	%f241, %f158;
	mov.u64 	%rd349, %rd165;
	@%p84 bra 	$L__BB4_191;
	setp.lt.f32 	%p85, %f158, %f247;
	mov.f32 	%f241, %f247;
	mov.u64 	%rd349, %rd355;
	@%p85 bra 	$L__BB4_191;
	setp.lt.s64 	%p86, %rd355, %rd165;
	selp.f32 	%f241, %f247, %f158, %p86;
	min.s64 	%rd349, %rd355, %rd165;
$L__BB4_191:
	ld.shared.f32 	%f161, [_ZN6thrust24THRUST_300001_SM_1000_NS8cuda_cub4core6detail5shmemE+40];
	ld.shared.u64 	%rd168, [_ZN6thrust24THRUST_300001_SM_1000_NS8cuda_cub4core6detail5shmemE+48];
	setp.lt.f32 	%p87, %f241, %f161;
	mov.f32 	%f242, %f161;
	mov.u64 	%rd350, %rd168;
	@%p87 bra 	$L__BB4_194;
	setp.lt.f32 	%p88, %f161, %f241;
	mov.f32 	%f242, %f241;
	mov.u64 	%rd350, %rd349;
	@%p88 bra 	$L__BB4_194;
	setp.lt.s64 	%p89, %rd349, %rd168;
	selp.f32 	%f242, %f241, %f161, %p89;
	min.s64 	%rd350, %rd349, %rd168;
$L__BB4_194:
	ld.shared.f32 	%f164, [_ZN6thrust24THRUST_300001_SM_1000_NS8cuda_cub4core6detail5shmemE+56];
	ld.shared.u64 	%rd171, [_ZN6thrust24THRUST_300001_SM_1000_NS8cuda_cub4core6detail5shmemE+64];
	setp.lt.f32 	%p90, %f242, %f164;
	mov.f32 	%f243, %f164;
	mov.u64 	%rd351, %rd171;
	@%p90 bra 	$L__BB4_197;
	setp.lt.f32 	%p91, %f164, %f242;
	mov.f32 	%f243, %f242;
	mov.u64 	%rd351, %rd350;
	@%p91 bra 	$L__BB4_197;
	setp.lt.s64 	%p92, %rd350, %rd171;
	selp.f32 	%f243, %f242, %f164, %p92;
	min.s64 	%rd351, %rd350, %rd171;
$L__BB4_197:
	ld.shared.f32 	%f167, [_ZN6thrust24THRUST_300001_SM_1000_NS8cuda_cub4core6detail5shmemE+72];
	ld.shared.u64 	%rd174, [_ZN6thrust24THRUST_300001_SM_1000_NS8cuda_cub4core6detail5shmemE+80];
	setp.lt.f32 	%p93, %f243, %f167;
	mov.f32 	%f244, %f167;
	mov.u64 	%rd352, %rd174;
	@%p93 bra 	$L__BB4_200;
	setp.lt.f32 	%p94, %f167, %f243;
	mov.f32 	%f244, %f243;
	mov.u64 	%rd352, %rd351;
	@%p94 bra 	$L__BB4_200;
	setp.lt.s64 	%p95, %rd351, %rd174;
	selp.f32 	%f244, %f243, %f167, %p95;
	min.s64 	%rd352, %rd351, %rd174;
$L__BB4_200:
	ld.shared.f32 	%f170, [_ZN6thrust24THRUST_300001_SM_1000_NS8cuda_cub4core6detail5shmemE+88];
	ld.shared.u64 	%rd177, [_ZN6thrust24THRUST_300001_SM_1000_NS8cuda_cub4core6detail5shmemE+96];
	setp.lt.f32 	%p96, %f244, %f170;
	mov.f32 	%f245, %f170;
	mov.u64 	%rd353, %rd177;
	@%p96 bra 	$L__BB4_203;
	setp.lt.f32 	%p97, %f170, %f244;
	mov.f32 	%f245, %f244;
	mov.u64 	%rd353, %rd352;
	@%p97 bra 	$L__BB4_203;
	setp.lt.s64 	%p98, %rd352, %rd177;
	selp.f32 	%f245, %f244, %f170, %p98;
	min.s64 	%rd353, %rd352, %rd177;
$L__BB4_203:
	ld.shared.f32 	%f173, [_ZN6thrust24THRUST_300001_SM_1000_NS8cuda_cub4core6detail5shmemE+104];
	ld.shared.u64 	%rd180, [_ZN6thrust24THRUST_300001_SM_1000_NS8cuda_cub4core6detail5shmemE+112];
	setp.lt.f32 	%p99, %f245, %f173;
	mov.f32 	%f246, %f173;
	mov.u64 	%rd354, %rd180;
	@%p99 bra 	$L__BB4_206;
	setp.lt.f32 	%p100, %f173, %f245;
	mov.f32 	%f246, %f245;
	mov.u64 	%rd354, %rd353;
	@%p100 bra 	$L__BB4_206;
	setp.lt.s64 	%p101, %rd353, %rd180;
	selp.f32 	%f246, %f245, %f173, %p101;
	min.s64 	%rd354, %rd353, %rd180;
$L__BB4_206:
	ld.shared.f32 	%f176, [_ZN6thrust24THRUST_300001_SM_1000_NS8cuda_cub4core6detail5shmemE+120];
	ld.shared.u64 	%rd183, [_ZN6thrust24THRUST_300001_SM_1000_NS8cuda_cub4core6detail5shmemE+128];
	setp.lt.f32 	%p102, %f246, %f176;
	mov.f32 	%f247, %f176;
	mov.u64 	%rd355, %rd183;
	@%p102 bra 	$L__BB4_209;
	setp.lt.f32 	%p103, %f176, %f246;
	mov.f32 	%f247, %f246;
	mov.u64 	%rd355, %rd354;
	@%p103 bra 	$L__BB4_209;
	setp.lt.s64 	%p104, %rd354, %rd183;
	selp.f32 	%f247, %f246, %f176, %p104;
	min.s64 	%rd355, %rd354, %rd183;
$L__BB4_209:
	mov.u32 	%r418, %tid.x;
	setp.ne.s32 	%p221, %r418, 0;
	@%p221 bra 	$L__BB4_211;
	cvta.to.global.u64 	%rd287, %rd187;
	st.global.f32 	[%rd287], %f247;
	st.global.u64 	[%rd287+8], %rd355;
$L__BB4_211:
	ret;

}
	// .globl	_ZN6thrust24THRUST_300001_SM_1000_NS8cuda_cub4core6detail13_kernel_agentINS1_8__reduce11ReduceAgentINS0_12zip_iteratorIN4cuda3std3__45tupleIJNS0_10device_ptrIfEENS0_17counting_iteratorIlNS0_11use_defaultESF_SF_EEEEEEEPNSB_IJflEEESJ_lNS1_9__extrema9arg_max_fIflNSA_4lessIfEEEEEEJSI_SK_lSP_EEEvDpT0_
.visible .entry _ZN6thrust24THRUST_300001_SM_1000_NS8cuda_cub4core6detail13_kernel_agentINS1_8__reduce11ReduceAgentINS0_12zip_iteratorIN4cuda3std3__45tupleIJNS0_10device_ptrIfEENS0_17counting_iteratorIlNS0_11use_defaultESF_SF_EEEEEEEPNSB_IJflEEESJ_lNS1_9__extrema9arg_max_fIflNSA_4lessIfEEEEEEJSI_SK_lSP_EEEvDpT0_(
	.param .align 8 .b8 _ZN6thrust24THRUST_300001_SM_1000_NS8cuda_cub4core6detail13_kernel_agentINS1_8__reduce11ReduceAgentINS0_12zip_iteratorIN4cuda3std3__45tupleIJNS0_10device_ptrIfEENS0_17counting_iteratorIlNS0_11use_defaultESF_SF_EEEEEEEPNSB_IJflEEESJ_lNS1_9__extrema9arg_max_fIflNSA_4lessIfEEEEEEJSI_SK_lSP_EEEvDpT0__param_0[16],
	.param .u64 .ptr .align 1 _ZN6thrust24THRUST_300001_SM_1000_NS8cuda_cub4core6detail13_kernel_agentINS1_8__reduce11ReduceAgentINS0_12zip_iteratorIN4cuda3std3__45tupleIJNS0_10device_ptrIfEENS0_17counting_iteratorIlNS0_11use_defaultESF_SF_EEEEEEEPNSB_IJflEEESJ_lNS1_9__extrema9arg_max_fIflNSA_4lessIfEEEEEEJSI_SK_lSP_EEEvDpT0__param_1,
	.param .u64 _ZN6thrust24THRUST_300001_SM_1000_NS8cuda_cub4core6detail13_kernel_agentINS1_8__reduce11ReduceAgentINS0_12zip_iteratorIN4cuda3std3__45tupleIJNS0_10device_ptrIfEENS0_17counting_iteratorIlNS0_11use_defaultESF_SF_EEEEEEEPNSB_IJflEEESJ_lNS1_9__extrema9arg_max_fIflNSA_4lessIfEEEEEEJSI_SK_lSP_EEEvDpT0__param_2,
	.param .align 1 .b8 _ZN6thrust24THRUST_300001_SM_1000_NS8cuda_cub4core6detail13_kernel_agentINS1_8__reduce11ReduceAgentINS0_12zip_iteratorIN4cuda3std3__45tupleIJNS0_10device_ptrIfEENS0_17counting_iteratorIlNS0_11use_defaultESF_SF_EEEEEEEPNSB_IJflEEESJ_lNS1_9__extrema9arg_max_fIflNSA_4lessIfEEEEEEJSI_SK_lSP_EEEvDpT0__param_3[1]
)
.maxntid 256
{
	.reg .pred 	%p<213>;
	.reg .b32 	%r<391>;
	.reg .b32 	%f<242>;
	.reg .b64 	%rd<307>;

	ld.param.u64 	%rd192, [_ZN6thrust24THRUST_300001_SM_1000_NS8cuda_cub4core6detail13_kernel_agentINS1_8__reduce11ReduceAgentINS0_12zip_iteratorIN4cuda3std3__45tupleIJNS0_10device_ptrIfEENS0_17counting_iteratorIlNS0_11use_defaultESF_SF_EEEEEEEPNSB_IJflEEESJ_lNS1_9__extrema9arg_max_fIflNSA_4lessIfEEEEEEJSI_SK_lSP_EEEvDpT0__param_0+8];
	ld.param.u64 	%rd191, [_ZN6thrust24THRUST_300001_SM_1000_NS8cuda_cub4core6detail13_kernel_agentINS1_8__reduce11ReduceAgentINS0_12zip_iteratorIN4cuda3std3__45tupleIJNS0_10device_ptrIfEENS0_17counting_iteratorIlNS0_11use_defaultESF_SF_EEEEEEEPNSB_IJflEEESJ_lNS1_9__extrema9arg_max_fIflNSA_4lessIfEEEEEEJSI_SK_lSP_EEEvDpT0__param_0];
	ld.param.u64 	%rd194, [_ZN6thrust24THRUST_300001_SM_1000_NS8cuda_cub4core6detail13_kernel_agentINS1_8__reduce11ReduceAgentINS0_12zip_iteratorIN4cuda3std3__45tupleIJNS0_10device_ptrIfEENS0_17counting_iteratorIlNS0_11use_defaultESF_SF_EEEEEEEPNSB_IJflEEESJ_lNS1_9__extrema9arg_max_fIflNSA_4lessIfEEEEEEJSI_SK_lSP_EEEvDpT0__param_2];
	setp.eq.s64 	%p1, %rd194, 0;
	@%p1 bra 	$L__BB5_206;
	cvta.to.global.u64 	%rd1, %rd191;
	setp.gt.s64 	%p2, %rd194, 1279;
	@%p2 bra 	$L__BB5_122;
	cvt.u32.u64 	%r1, %rd194;
	mov.u32 	%r2, %tid.x;
	setp.ge.s32 	%p96, %r2, %r1;
	mov.f32 	%f188, 0f00000000;
	mov.b64 	%rd249, 0;
	mov.u32 	%r385, %r2;
	@%p96 bra 	$L__BB5_4;
	cvt.u64.u32 	%rd225, %r2;
	mul.wide.u32 	%rd226, %r2, 4;
	add.s64 	%rd227, %rd1, %rd226;
	add.s64 	%rd249, %rd192, %rd225;
	ld.global.f32 	%f188, [%rd227];
	add.s32 	%r385, %r2, 256;
$L__BB5_4:
	setp.ge.s32 	%p97, %r385, %r1;
	@%p97 bra 	$L__BB5_26;
	not.b32 	%r154, %r385;
	add.s32 	%r5, %r154, %r1;
	and.b32  	%r155, %r5, 768;
	setp.eq.s32 	%p98, %r155, 768;
	@%p98 bra 	$L__BB5_11;
	cvt.u64.u32 	%rd229, %r385;
	add.s64 	%rd240, %rd192, %rd229;
	mul.wide.u32 	%rd230, %r385, 4;
	add.s64 	%rd239, %rd1, %rd230;
	shr.u32 	%r156, %r5, 8;
	add.s32 	%r157, %r156, 1;
	and.b32  	%r158, %r157, 3;
	neg.s32 	%r383, %r158;
$L__BB5_7:
	.pragma "nounroll";
	mov.u64 	%rd9, %rd249;
	mov.f32 	%f3, %f188;
	ld.global.f32 	%f4, [%rd239];
	setp.lt.f32 	%p99, %f3, %f4;
	mov.u64 	%rd249, %rd240;
	mov.f32 	%f188, %f4;
	@%p99 bra 	$L__BB5_10;
	setp.lt.f32 	%p100, %f4, %f3;
	mov.u64 	%rd249, %rd9;
	mov.f32 	%f188, %f3;
	@%p100 bra 	$L__BB5_10;
	setp.lt.s64 	%p101, %rd9, %rd240;
	min.s64 	%rd249, %rd9, %rd240;
	selp.f32 	%f188, %f3, %f4, %p101;
$L__BB5_10:
	add.s32 	%r385, %r385, 256;
	add.s64 	%rd240, %rd240, 256;
	add.s64 	%rd239, %rd239, 1024;
	add.s32 	%r383, %r383, 1;
	setp.ne.s32 	%p102, %r383, 0;
	@%p102 bra 	$L__BB5_7;
$L__BB5_11:
	setp.lt.u32 	%p103, %r5, 768;
	@%p103 bra 	$L__BB5_26;
	add.s32 	%r386, %r385, 512;
$L__BB5_13:
	mov.u32 	%r13, %r386;
	add.s32 	%r159, %r13, -512;
	cvt.s64.s32 	%rd231, %r159;
	mul.wide.s32 	%rd232, %r159, 4;
	add.s64 	%rd17, %rd1, %rd232;
	add.s64 	%rd18, %rd192, %rd231;
	ld.global.f32 	%f10, [%rd17];
	setp.lt.f32 	%p104, %f188, %f10;
	mov.u64 	%rd246, %rd18;
	mov.f32 	%f185, %f10;
	@%p104 bra 	$L__BB5_16;
	setp.lt.f32 	%p105, %f10, %f188;
	mov.u64 	%rd246, %rd249;
	mov.f32 	%f185, %f188;
	@%p105 bra 	$L__BB5_16;
	setp.lt.s64 	%p106, %rd249, %rd18;
	min.s64 	%rd246, %rd249, %rd18;
	selp.f32 	%f185, %f188, %f10, %p106;
$L__BB5_16:
	add.s32 	%r160, %r13, -256;
	cvt.s64.s32 	%rd233, %r160;
	add.s64 	%rd21, %rd192, %rd233;
	ld.global.f32 	%f13, [%rd17+1024];
	setp.lt.f32 	%p107, %f185, %f13;
	mov.u64 	%rd247, %rd21;
	mov.f32 	%f186, %f13;
	@%p107 bra 	$L__BB5_19;
	setp.lt.f32 	%p108, %f13, %f185;
	mov.u64 	%rd247, %rd246;
	mov.f32 	%f186, %f185;
	@%p108 bra 	$L__BB5_19;
	setp.lt.s64 	%p109, %rd246, %rd21;
	min.s64 	%rd247, %rd246, %rd21;
	selp.f32 	%f186, %f185, %f13, %p109;
$L__BB5_19:
	cvt.s64.s32 	%rd234, %r13;
	add.s64 	%rd24, %rd192, %rd234;
	ld.global.f32 	%f16, [%rd17+2048];
	setp.lt.f32 	%p110, %f186, %f16;
	mov.u64 	%rd248, %rd24;
	mov.f32 	%f187, %f16;
	@%p110 bra 	$L__BB5_22;
	setp.lt.f32 	%p111, %f16, %f186;
	mov.u64 	%rd248, %rd247;
	mov.f32 	%f187, %f186;
	@%p111 bra 	$L__BB5_22;
	setp.lt.s64 	%p112, %rd247, %rd24;
	min.s64 	%rd248, %rd247, %rd24;
	selp.f32 	%f187, %f186, %f16, %p112;
$L__BB5_22:
	add.s32 	%r161, %r13, 256;
	cvt.s64.s32 	%rd235, %r161;
	add.s64 	%rd27, %rd192, %rd235;
	ld.global.f32 	%f19, [%rd17+3072];
	setp.lt.f32 	%p113, %f187, %f19;
	mov.u64 	%rd249, %rd27;
	mov.f32 	%f188, %f19;
	@%p113 bra 	$L__BB5_25;
	setp.lt.f32 	%p114, %f19, %f187;
	mov.u64 	%rd249, %rd248;
	mov.f32 	%f188, %f187;
	@%p114 bra 	$L__BB5_25;
	setp.lt.s64 	%p115, %rd248, %rd27;
	min.s64 	%rd249, %rd248, %rd27;
	selp.f32 	%f188, %f187, %f19, %p115;
$L__BB5_25:
	add.s32 	%r386, %r13, 1024;
	add.s32 	%r162, %r13, 512;
	setp.lt.s32 	%p116, %r162, %r1;
	@%p116 bra 	$L__BB5_13;
$L__BB5_26:
	setp.lt.s32 	%p117, %r1, 256;
	@%p117 bra 	$L__BB5_71;
	// begin inline asm
	mov.u32 %r276, %laneid;
	// end inline asm
	mov.b32 	%r278, %f188;
	mov.b32 	%r294, 1;
	mov.b32 	%r295, 31;
	mov.b32 	%r296, -1;
	// begin inline asm
	shfl.sync.down.b32 %r277, %r278, %r294, %r295, %r296;
	// end inline asm
	mov.b32 	%f23, %r277;
	// begin inline asm
	shfl.sync.down.b32 %r282, %r283, %r294, %r295, %r296;
	// end inline asm
	mov.b64 	{%r288, %r293}, %rd249;
	// begin inline asm
	shfl.sync.down.b32 %r287, %r288, %r294, %r295, %r296;
	// end inline asm
	// begin inline asm
	shfl.sync.down.b32 %r292, %r293, %r294, %r295, %r296;
	// end inline asm
	mov.b64 	%rd31, {%r287, %r292};
	setp.gt.s32 	%p169, %r276, 30;
	mov.u64 	%rd251, %rd249;
	mov.f32 	%f190, %f188;
	@%p169 bra 	$L__BB5_31;
	setp.lt.f32 	%p170, %f188, %f23;
	mov.u64 	%rd251, %rd31;
	mov.f32 	%f190, %f23;
	@%p170 bra 	$L__BB5_31;
	setp.gt.f32 	%p171, %f188, %f23;
	mov.u64 	%rd251, %rd249;
	mov.f32 	%f190, %f188;
	@%p171 bra 	$L__BB5_31;
	setp.lt.s64 	%p172, %rd249, %rd31;
	min.s64 	%rd251, %rd249, %rd31;
	selp.f32 	%f190, %f188, %f23, %p172;
$L__BB5_31:
	mov.b32 	%r298, %f190;
	mov.b32 	%r314, 2;
	mov.b32 	%r315, 31;
	mov.b32 	%r316, -1;
	// begin inline asm
	shfl.sync.down.b32 %r297, %r298, %r314, %r315, %r316;
	// end inline asm
	mov.b32 	%f26, %r297;
	// begin inline asm
	shfl.sync.down.b32 %r302, %r303, %r314, %r315, %r316;
	// end inline asm
	mov.b64 	{%r308, %r313}, %rd251;
	// begin inline asm
	shfl.sync.down.b32 %r307, %r308, %r314, %r315, %r316;
	// end inline asm
	// begin inline asm
	shfl.sync.down.b32 %r312, %r313, %r314, %r315, %r316;
	// end inline asm
	mov.b64 	%rd34, {%r307, %r312};
	setp.gt.s32 	%p173, %r276, 29;
	mov.u64 	%rd252, %rd251;
	mov.f32 	%f191, %f190;
	@%p173 bra 	$L__BB5_35;
	setp.lt.f32 	%p174, %f190, %f26;
	mov.u64 	%rd252, %rd34;
	mov.f32 	%f191, %f26;
	@%p174 bra 	$L__BB5_35;
	setp.gt.f32 	%p175, %f190, %f26;
	mov.u64 	%rd252, %rd251;
	mov.f32 	%f191, %f190;
	@%p175 bra 	$L__BB5_35;
	setp.lt.s64 	%p176, %rd251, %rd34;
	min.s64 	%rd252, %rd251, %rd34;
	selp.f32 	%f191, %f190, %f26, %p176;
$L__BB5_35:
	mov.b32 	%r318, %f191;
	mov.b32 	%r334, 4;
	mov.b32 	%r335, 31;
	mov.b32 	%r336, -1;
	// begin inline asm
	shfl.sync.down.b32 %r317, %r318, %r334, %r335, %r336;
	// end inline asm
	mov.b32 	%f29, %r317;
	// begin inline asm
	shfl.sync.down.b32 %r322, %r323, %r334, %r335, %r336;
	// end inline asm
	mov.b64 	{%r328, %r333}, %rd252;
	// begin inline asm
	shfl.sync.down.b32 %r327, %r328, %r334, %r335, %r336;
	// end inline asm
	// begin inline asm
	shfl.sync.down.b32 %r332, %r333, %r334, %r335, %r336;
	// end inline asm
	mov.b64 	%rd37, {%r327, %r332};
	setp.gt.s32 	%p177, %r276, 27;
	mov.u64 	%rd253, %rd252;
	mov.f32 	%f192, %f191;
	@%p177 bra 	$L__BB5_39;
	setp.lt.f32 	%p178, %f191, %f29;
	mov.u64 	%rd253, %rd37;
	mov.f32 	%f192, %f29;
	@%p178 bra 	$L__BB5_39;
	setp.gt.f32 	%p179, %f191, %f29;
	mov.u64 	%rd253, %rd252;
	mov.f32 	%f192, %f191;
	@%p179 bra 	$L__BB5_39;
	setp.lt.s64 	%p180, %rd252, %rd37;
	min.s64 	%rd253, %rd252, %rd37;
	selp.f32 	%f192, %f191, %f29, %p180;
$L__BB5_39:
	mov.b32 	%r338, %f192;
	mov.b32 	%r354, 8;
	mov.b32 	%r355, 31;
	mov.b32 	%r356, -1;
	// begin inline asm
	shfl.sync.down.b32 %r337, %r338, %r354, %r355, %r356;
	// end inline asm
	mov.b32 	%f32, %r337;
	// begin inline asm
	shfl.sync.down.b32 %r342, %r343, %r354, %r355, %r356;
	// end inline asm
	mov.b64 	{%r348, %r353}, %rd253;
	// begin inline asm
	shfl.sync.down.b32 %r347, %r348, %r354, %r355, %r356;
	// end inline asm
	// begin inline asm
	shfl.sync.down.b32 %r352, %r353, %r354, %r355, %r356;
	// end inline asm
	mov.b64 	%rd40, {%r347, %r352};
	setp.gt.s32 	%p181, %r276, 23;
	mov.u64 	%rd254, %rd253;
	mov.f32 	%f193, %f192;
	@%p181 bra 	$L__BB5_43;
	setp.lt.f32 	%p182, %f192, %f32;
	mov.u64 	%rd254, %rd40;
	mov.f32 	%f193, %f32;
	@%p182 bra 	$L__BB5_43;
	setp.gt.f32 	%p183, %f192, %f32;
	mov.u64 	%rd254, %rd253;
	mov.f32 	%f193, %f192;
	@%p183 bra 	$L__BB5_43;
	setp.lt.s64 	%p184, %rd253, %rd40;
	min.s64 	%rd254, %rd253, %rd40;
	selp.f32 	%f193, %f192, %f32, %p184;
$L__BB5_43:
	mov.b32 	%r358, %f193;
	mov.b32 	%r374, 16;
	mov.b32 	%r375, 31;
	mov.b32 	%r376, -1;
	// begin inline asm
	shfl.sync.down.b32 %r357, %r358, %r374, %r375, %r376;
	// end inline asm
	mov.b32 	%f35, %r357;
	// begin inline asm
	shfl.sync.down.b32 %r362, %r363, %r374, %r375, %r376;
	// end inline asm
	mov.b64 	{%r368, %r373}, %rd254;
	// begin inline asm
	shfl.sync.down.b32 %r367, %r368, %r374, %r375, %r376;
	// end inline asm
	// begin inline asm
	shfl.sync.down.b32 %r372, %r373, %r374, %r375, %r376;
	// end inline asm
	mov.b64 	%rd43, {%r367, %r372};
	setp.gt.s32 	%p185, %r276, 15;
	mov.u64 	%rd306, %rd254;
	mov.f32 	%f241, %f193;
	@%p185 bra 	$L__BB5_47;
	setp.lt.f32 	%p186, %f193, %f35;
	mov.u64 	%rd306, %rd43;
	mov.f32 	%f241, %f35;
	@%p186 bra 	$L__BB5_47;
	setp.gt.f32 	%p187, %f193, %f35;
	mov.u64 	%rd306, %rd254;
	mov.f32 	%f241, %f193;
	@%p187 bra 	$L__BB5_47;
	setp.lt.s64 	%p188, %rd254, %rd43;
	min.s64 	%rd306, %rd254, %rd43;
	selp.f32 	%f241, %f193, %f35, %p188;
$L__BB5_47:
	setp.ne.s32 	%p189, %r276, 0;
	@%p189 bra 	$L__BB5_49;
	shr.u32 	%r377, %r2, 1;
	and.b32  	%r378, %r377, 496;
	mov.u32 	%r379, _ZN6thrust24THRUST_300001_SM_1000_NS8cuda_cub4core6detail5shmemE;
	add.s32 	%r380, %r379, %r378;
	st.shared.f32 	[%r380+8], %f241;
	st.shared.u64 	[%r380+16], %rd306;
$L__BB5_49:
	bar.sync 	0;
	setp.ne.s32 	%p190, %r2, 0;
	@%p190 bra 	$L__BB5_204;
	ld.shared.f32 	%f38, [_ZN6thrust24THRUST_300001_SM_1000_NS8cuda_cub4core6detail5shmemE+24];
	ld.shared.u64 	%rd46, [_ZN6thrust24THRUST_300001_SM_1000_NS8cuda_cub4core6detail5shmemE+32];
	setp.lt.f32 	%p191, %f241, %f38;
	mov.u64 	%rd256, %rd46;
	mov.f32 	%f195, %f38;
	@%p191 bra 	$L__BB5_53;
	setp.lt.f32 	%p192, %f38, %f241;
	mov.u64 	%rd256, %rd306;
	mov.f32 	%f195, %f241;
	@%p192 bra 	$L__BB5_53;
	setp.lt.s64 	%p193, %rd306, %rd46;
	min.s64 	%rd256, %rd306, %rd46;
	selp.f32 	%f195, %f241, %f38, %p193;
$L__BB5_53:
	ld.shared.f32 	%f41, [_ZN6thrust24THRUST_300001_SM_1000_NS8cuda_cub4core6detail5shmemE+40];
	ld.shared.u64 	%rd49, [_ZN6thrust24THRUST_300001_SM_1000_NS8cuda_cub4core6detail5shmemE+48];
	setp.lt.f32 	%p194, %f195, %f41;
	mov.u64 	%rd257, %rd49;
	mov.f32 	%f196, %f41;
	@%p194 bra 	$L__BB5_56;
	setp.lt.f32 	%p195, %f41, %f195;
	mov.u64 	%rd257, %rd256;
	mov.f32 	%f196, %f195;
	@%p195 bra 	$L__BB5_56;
	setp.lt.s64 	%p196, %rd256, %rd49;
	min.s64 	%rd257, %rd256, %rd49;
	selp.f32 	%f196, %f195, %f41, %p196;
$L__BB5_56:
	ld.shared.f32 	%f44, [_ZN6thrust24THRUST_300001_SM_1000_NS8cuda_cub4core6detail5shmemE+56];
	ld.shared.u64 	%rd52, [_ZN6thrust24THRUST_300001_SM_1000_NS8cuda_cub4core6detail5shmemE+64];
	setp.lt.f32 	%p197, %f196, %f44;
	mov.u64 	%rd258, %rd52;
	mov.f32 	%f197, %f44;
	@%p197 bra 	$L__BB5_59;
	setp.lt.f32 	%p198, %f44, %f196;
	mov.u64 	%rd258, %rd257;
	mov.f32 	%f197, %f196;
	@%p198 bra 	$L__BB5_59;
	setp.lt.s64 	%p199, %rd257, %rd52;
	min.s64 	%rd258, %rd257, %rd52;
	selp.f32 	%f197, %f196, %f44, %p199;
$L__BB5_59:
	ld.shared.f32 	%f47, [_ZN6thrust24THRUST_300001_SM_1000_NS8cuda_cub4core6detail5shmemE+72];
	ld.shared.u64 	%rd55, [_ZN6thrust24THRUST_300001_SM_1000_NS8cuda_cub4core6detail5shmemE+80];
	setp.lt.f32 	%p200, %f197, %f47;
	mov.u64 	%rd259, %rd55;
	mov.f32 	%f198, %f47;
	@%p200 bra 	$L__BB5_62;
	setp.lt.f32 	%p201, %f47, %f197;
	mov.u64 	%rd259, %rd258;
	mov.f32 	%f198, %f197;
	@%p201 bra 	$L__BB5_62;
	setp.lt.s64 	%p202, %rd258, %rd55;
	min.s64 	%rd259, %rd258, %rd55;
	selp.f32 	%f198, %f197, %f47, %p202;
$L__BB5_62:
	ld.shared.f32 	%f50, [_ZN6thrust24THRUST_300001_SM_1000_NS8cuda_cub4core6detail5shmemE+88];
	ld.shared.u64 	%rd58, [_ZN6thrust24THRUST_300001_SM_1000_NS8cuda_cub4core6detail5shmemE+96];
	setp.lt.f32 	%p203, %f198, %f50;
	mov.u64 	%rd260, %rd58;
	mov.f32 	%f199, %f50;
	@%p203 bra 	$L__BB5_65;
	setp.lt.f32 	%p204, %f50, %f198;
	mov.u64 	%rd260, %rd259;
	mov.f32 	%f199, %f198;
	@%p204 bra 	$L__BB5_65;
	setp.lt.s64 	%p205, %rd259, %rd58;
	min.s64 	%rd260, %rd259, %rd58;
	selp.f32 	%f199, %f198, %f50, %p205;
$L__BB5_65:
	ld.shared.f32 	%f53, [_ZN6thrust24THRUST_300001_SM_1000_NS8cuda_cub4core6detail5shmemE+104];
	ld.shared.u64 	%rd61, [_ZN6thrust24THRUST_300001_SM_1000_NS8cuda_cub4core6detail5shmemE+112];
	setp.lt.f32 	%p206, %f199, %f53;
	mov.u64 	%rd261, %rd61;
	mov.f32 	%f200, %f53;
	@%p206 bra 	$L__BB5_68;
	setp.lt.f32 	%p207, %f53, %f199;
	mov.u64 	%rd261, %rd260;
	mov.f32 	%f200, %f199;
	@%p207 bra 	$L__BB5_68;
	setp.lt.s64 	%p208, %rd260, %rd61;
	min.s64 	%rd261, %rd260, %rd61;
	selp.f32 	%f200, %f199, %f53, %p208;
$L__BB5_68:
	ld.shared.f32 	%f56, [_ZN6thrust24THRUST_300001_SM_1000_NS8cuda_cub4core6detail5shmemE+120];
	ld.shared.u64 	%rd64, [_ZN6thrust24THRUST_300001_SM_1000_NS8cuda_cub4core6detail5shmemE+128];
	setp.lt.f32 	%p209, %f200, %f56;
	mov.f32 	%f241, %f56;
	mov.u64 	%rd306, %rd64;
	@%p209 bra 	$L__BB5_204;
	setp.lt.f32 	%p210, %f56, %f200;
	mov.f32 	%f241, %f200;
	mov.u64 	%rd306, %rd261;
	@%p210 bra 	$L__BB5_204;
	setp.lt.s64 	%p211, %rd261, %rd64;
	min.s64 	%rd306, %rd261, %rd64;
	selp.f32 	%f241, %f200, %f56, %p211;
	bra.uni 	$L__BB5_204;
$L__BB5_71:
	// begin inline asm
	mov.u32 %r163, %laneid;
	// end inline asm
	and.b32  	%r184, %r2, 992;
	add.s32 	%r185, %r184, 32;
	setp.gt.s32 	%p118, %r185, %r1;
	not.b32 	%r186, %r184;
	add.s32 	%r187, %r1, %r186;
	selp.b32 	%r182, %r187, 31, %p118;
	mov.b32 	%r165, %f188;
	mov.b32 	%r181, 1;
	mov.b32 	%r183, -1;
	// begin inline asm
	shfl.sync.down.b32 %r164, %r165, %r181, %r182, %r183;
	// end inline asm
	mov.b32 	%f58, %r164;
	// begin inline asm
	shfl.sync.down.b32 %r169, %r170, %r181, %r182, %r183;
	// end inline asm
	mov.b64 	{%r175, %r180}, %rd249;
	// begin inline asm
	shfl.sync.down.b32 %r174, %r175, %r181, %r182, %r183;
	// end inline asm
	// begin inline asm
	shfl.sync.down.b32 %r179, %r180, %r181, %r182, %r183;
	// end inline asm
	mov.b64 	%rd66, {%r174, %r179};
	setp.ge.s32 	%p119, %r163, %r182;
	mov.f32 	%f201, %f188;
	mov.u64 	%rd262, %rd249;
	@%p119 bra 	$L__BB5_75;
	setp.lt.f32 	%p120, %f188, %f58;
	mov.f32 	%f201, %f58;
	mov.u64 	%rd262, %rd66;
	@%p120 bra 	$L__BB5_75;
	setp.gt.f32 	%p121, %f188, %f58;
	mov.f32 	%f201, %f188;
	mov.u64 	%rd262, %rd249;
	@%p121 bra 	$L__BB5_75;
	setp.lt.s64 	%p122, %rd249, %rd66;
	selp.f32 	%f201, %f188, %f58, %p122;
	min.s64 	%rd262, %rd249, %rd66;
$L__BB5_75:
	mov.b32 	%r189, %f201;
	mov.b32 	%r205, 2;
	mov.b32 	%r207, -1;
	// begin inline asm
	shfl.sync.down.b32 %r188, %r189, %r205, %r182, %r207;
	// end inline asm
	mov.b32 	%f61, %r188;
	// begin inline asm
	shfl.sync.down.b32 %r193, %r194, %r205, %r182, %r207;
	// end inline asm
	mov.b64 	{%r199, %r204}, %rd262;
	// begin inline asm
	shfl.sync.down.b32 %r198, %r199, %r205, %r182, %r207;
	// end inline asm
	// begin inline asm
	shfl.sync.down.b32 %r203, %r204, %r205, %r182, %r207;
	// end inline asm
	mov.b64 	%rd69, {%r198, %r203};
	add.s32 	%r208, %r163, 2;
	setp.gt.s32 	%p123, %r208, %r182;
	mov.f32 	%f202, %f201;
	mov.u64 	%rd263, %rd262;
	@%p123 bra 	$L__BB5_79;
	setp.lt.f32 	%p124, %f201, %f61;
	mov.f32 	%f202, %f61;
	mov.u64 	%rd263, %rd69;
	@%p124 bra 	$L__BB5_79;
	setp.gt.f32 	%p125, %f201, %f61;
	mov.f32 	%f202, %f201;
	mov.u64 	%rd263, %rd262;
	@%p125 bra 	$L__BB5_79;
	setp.lt.s64 	%p126, %rd262, %rd69;
	selp.f32 	%f202, %f201, %f61, %p126;
	min.s64 	%rd263, %rd262, %rd69;
$L__BB5_79:
	mov.b32 	%r210, %f202;
	mov.b32 	%r226, 4;
	mov.b32 	%r228, -1;
	// begin inline asm
	shfl.sync.down.b32 %r209, %r210, %r226, %r182, %r228;
	// end inline asm
	mov.b32 	%f64, %r209;
	// begin inline asm
	shfl.sync.down.b32 %r214, %r215, %r226, %r182, %r228;
	// end inline asm
	mov.b64 	{%r220, %r225}, %rd263;
	// begin inline asm
	shfl.sync.down.b32 %r219, %r220, %r226, %r182, %r228;
	// end inline asm
	// begin inline asm
	shfl.sync.down.b32 %r224, %r225, %r226, %r182, %r228;
	// end inline asm
	mov.b64 	%rd72, {%r219, %r224};
	add.s32 	%r229, %r163, 4;
	setp.gt.s32 	%p127, %r229, %r182;
	mov.f32 	%f203, %f202;
	mov.u64 	%rd264, %rd263;
	@%p127 bra 	$L__BB5_83;
	setp.lt.f32 	%p128, %f202, %f64;
	mov.f32 	%f203, %f64;
	mov.u64 	%rd264, %rd72;
	@%p128 bra 	$L__BB5_83;
	setp.gt.f32 	%p129, %f202, %f64;
	mov.f32 	%f203, %f202;
	mov.u64 	%rd264, %rd263;
	@%p129 bra 	$L__BB5_83;
	setp.lt.s64 	%p130, %rd263, %rd72;
	selp.f32 	%f203, %f202, %f64, %p130;
	min.s64 	%rd264, %rd263, %rd72;
$L__BB5_83:
	mov.b32 	%r231, %f203;
	mov.b32 	%r247, 8;
	mov.b32 	%r249, -1;
	// begin inline asm
	shfl.sync.down.b32 %r230, %r231, %r247, %r182, %r249;
	// end inline asm
	mov.b32 	%f67, %r230;
	// begin inline asm
	shfl.sync.down.b32 %r235, %r236, %r247, %r182, %r249;
	// end inline asm
	mov.b64 	{%r241, %r246}, %rd264;
	// begin inline asm
	shfl.sync.down.b32 %r240, %r241, %r247, %r182, %r249;
	// end inline asm
	// begin inline asm
	shfl.sync.down.b32 %r245, %r246, %r247, %r182, %r249;
	// end inline asm
	mov.b64 	%rd75, {%r240, %r245};
	add.s32 	%r250, %r163, 8;
	setp.gt.s32 	%p131, %r250, %r182;
	mov.f32 	%f204, %f203;
	mov.u64 	%rd265, %rd264;
	@%p131 bra 	$L__BB5_87;
	setp.lt.f32 	%p132, %f203, %f67;
	mov.f32 	%f204, %f67;
	mov.u64 	%rd265, %rd75;
	@%p132 bra 	$L__BB5_87;
	setp.gt.f32 	%p133, %f203, %f67;
	mov.f32 	%f204, %f203;
	mov.u64 	%rd265, %rd264;
	@%p133 bra 	$L__BB5_87;
	setp.lt.s64 	%p134, %rd264, %rd75;
	selp.f32 	%f204, %f203, %f67, %p134;
	min.s64 	%rd265, %rd264, %rd75;
$L__BB5_87:
	mov.b32 	%r252, %f204;
	mov.b32 	%r268, 16;
	mov.b32 	%r270, -1;
	// begin inline asm
	shfl.sync.down.b32 %r251, %r252, %r268, %r182, %r270;
	// end inline asm
	mov.b32 	%f70, %r251;
	// begin inline asm
	shfl.sync.down.b32 %r256, %r257, %r268, %r182, %r270;
	// end inline asm
	mov.b64 	{%r262, %r267}, %rd265;
	// begin inline asm
	shfl.sync.down.b32 %r261, %r262, %r268, %r182, %r270;
	// end inline asm
	// begin inline asm
	shfl.sync.down.b32 %r266, %r267, %r268, %r182, %r270;
	// end inline asm
	mov.b64 	%rd78, {%r261, %r266};
	add.s32 	%r271, %r163, 16;
	setp.gt.s32 	%p135, %r271, %r182;
	mov.f32 	%f241, %f204;
	mov.u64 	%rd306, %rd265;
	@%p135 bra 	$L__BB5_91;
	setp.lt.f32 	%p136, %f204, %f70;
	mov.f32 	%f241, %f70;
	mov.u64 	%rd306, %rd78;
	@%p136 bra 	$L__BB5_91;
	setp.gt.f32 	%p137, %f204, %f70;
	mov.f32 	%f241, %f204;
	mov.u64 	%rd306, %rd265;
	@%p137 bra 	$L__BB5_91;
	setp.lt.s64 	%p138, %rd265, %rd78;
	selp.f32 	%f241, %f204, %f70, %p138;
	min.s64 	%rd306, %rd265, %rd78;
$L__BB5_91:
	setp.ne.s32 	%p139, %r163, 0;
	@%p139 bra 	$L__BB5_93;
	shr.u32 	%r272, %r2, 1;
	and.b32  	%r273, %r272, 496;
	mov.u32 	%r274, _ZN6thrust24THRUST_300001_SM_1000_NS8cuda_cub4core6detail5shmemE;
	add.s32 	%r275, %r274, %r273;
	st.shared.f32 	[%r275+8], %f241;
	st.shared.u64 	[%r275+16], %rd306;
$L__BB5_93:
	bar.sync 	0;
	setp.ne.s32 	%p140, %r2, 0;
	@%p140 bra 	$L__BB5_204;
	setp.lt.s32 	%p141, %r1, 33;
	mov.f32 	%f206, %f241;
	mov.u64 	%rd267, %rd306;
	@%p141 bra 	$L__BB5_98;
	ld.shared.f32 	%f73, [_ZN6thrust24THRUST_300001_SM_1000_NS8cuda_cub4core6detail5shmemE+24];
	ld.shared.u64 	%rd81, [_ZN6thrust24THRUST_300001_SM_1000_NS8cuda_cub4core6detail5shmemE+32];
	setp.lt.f32 	%p142, %f241, %f73;
	mov.f32 	%f206, %f73;
	mov.u64 	%rd267, %rd81;
	@%p142 bra 	$L__BB5_98;
	setp.lt.f32 	%p143, %f73, %f241;
	mov.f32 	%f206, %f241;
	mov.u64 	%rd267, %rd306;
	@%p143 bra 	$L__BB5_98;
	setp.lt.s64 	%p144, %rd306, %rd81;
	selp.f32 	%f206, %f241, %f73, %p144;
	min.s64 	%rd267, %rd306, %rd81;
$L__BB5_98:
	setp.lt.s32 	%p145, %r1, 65;
	mov.f32 	%f207, %f206;
	mov.u64 	%rd268, %rd267;
	@%p145 bra 	$L__BB5_102;
	ld.shared.f32 	%f76, [_ZN6thrust24THRUST_300001_SM_1000_NS8cuda_cub4core6detail5shmemE+40];
	ld.shared.u64 	%rd84, [_ZN6thrust24THRUST_300001_SM_1000_NS8cuda_cub4core6detail5shmemE+48];
	setp.lt.f32 	%p146, %f206, %f76;
	mov.f32 	%f207, %f76;
	mov.u64 	%rd268, %rd84;
	@%p146 bra 	$L__BB5_102;
	setp.lt.f32 	%p147, %f76, %f206;
	mov.f32 	%f207, %f206;
	mov.u64 	%rd268, %rd267;
	@%p147 bra 	$L__BB5_102;
	setp.lt.s64 	%p148, %rd267, %rd84;
	selp.f32 	%f207, %f206, %f76, %p148;
	min.s64 	%rd268, %rd267, %rd84;
$L__BB5_102:
	setp.lt.s32 	%p149, %r1, 97;
	mov.f32 	%f208, %f207;
	mov.u64 	%rd269, %rd268;
	@%p149 bra 	$L__BB5_106;
	ld.shared.f32 	%f79, [_ZN6thrust24THRUST_300001_SM_1000_NS8cuda_cub4core6detail5shmemE+56];
	ld.shared.u64 	%rd87, [_ZN6thrust24THRUST_300001_SM_1000_NS8cuda_cub4core6detail5shmemE+64];
	setp.lt.f32 	%p150, %f207, %f79;
	mov.f32 	%f208, %f79;
	mov.u64 	%rd269, %rd87;
	@%p150 bra 	$L__BB5_106;
	setp.lt.f32 	%p151, %f79, %f207;
	mov.f32 	%f208, %f207;
	mov.u64 	%rd269, %rd268;
	@%p151 bra 	$L__BB5_106;
	setp.lt.s64 	%p152, %rd268, %rd87;
	selp.f32 	%f208, %f207, %f79, %p152;
	min.s64 	%rd269, %rd268, %rd87;
$L__BB5_106:
	setp.lt.s32 	%p153, %r1, 129;
	mov.f32 	%f209, %f208;
	mov.u64 	%rd270, %rd269;
	@%p153 bra 	$L__BB5_110;
	ld.shared.f32 	%f82, [_ZN6thrust24THRUST_300001_SM_1000_NS8cuda_cub4core6detail5shmemE+72];
	ld.shared.u64 	%rd90, [_ZN6thrust24THRUST_300001_SM_1000_NS8cuda_cub4core6detail5shmemE+80];
	setp.lt.f32 	%p154, %f208, %f82;
	mov.f32 	%f209, %f82;
	mov.u64 	%rd270, %rd90;
	@%p154 bra 	$L__BB5_110;
	setp.lt.f32 	%p155, %f82, %f208;
	mov.f32 	%f209, %f208;
	mov.u64 	%rd270, %rd269;
	@%p155 bra 	$L__BB5_110;
	setp.lt.s64 	%p156, %rd269, %rd90;
	selp.f32 	%f209, %f208, %f82, %p156;
	min.s64 	%rd270, %rd269, %rd90;
$L__BB5_110:
	setp.lt.s32 	%p157, %r1, 161;
	mov.f32 	%f210, %f209;
	mov.u64 	%rd271, %rd270;
	@%p157 bra 	$L__BB5_114;
	ld.shared.f32 	%f85, [_ZN6thrust24THRUST_300001_SM_1000_NS8cuda_cub4core6detail5shmemE+88];
	ld.shared.u64 	%rd93, [_ZN6thrust24THRUST_300001_SM_1000_NS8cuda_cub4core6detail5shmemE+96];
	setp.lt.f32 	%p158, %f209, %f85;
	mov.f32 	%f210, %f85;
	mov.u64 	%rd271, %rd93;
	@%p158 bra 	$L__BB5_114;
	setp.lt.f32 	%p159, %f85, %f209;
	mov.f32 	%f210, %f209;
	mov.u64 	%rd271, %rd270;
	@%p159 bra 	$L__BB5_114;
	setp.lt.s64 	%p160, %rd270, %rd93;
	selp.f32 	%f210, %f209, %f85, %p160;
	min.s64 	%rd271, %rd270, %rd93;
$L__BB5_114:
	setp.lt.s32 	%p161, %r1, 193;
	mov.f32 	%f211, %f210;
	mov.u64 	%rd272, %rd271;
	@%p161 bra 	$L__BB5_118;
	ld.shared.f32 	%f88, [_ZN6thrust24THRUST_300001_SM_1000_NS8cuda_cub4core6detail5shmemE+104];
	ld.shared.u64 	%rd96, [_ZN6thrust24THRUST_300001_SM_1000_NS8cuda_cub4core6detail5shmemE+112];
	setp.lt.f32 	%p162, %f210, %f88;
	mov.f32 	%f211, %f88;
	mov.u64 	%rd272, %rd96;
	@%p162 bra 	$L__BB5_118;
	setp.lt.f32 	%p163, %f88, %f210;
	mov.f32 	%f211, %f210;
	mov.u64 	%rd272, %rd271;
	@%p163 bra 	$L__BB5_118;
	setp.lt.s64 	%p164, %rd271, %rd96;
	selp.f32 	%f211, %f210, %f88, %p164;
	min.s64 	%rd272, %rd271, %rd96;
$L__BB5_118:
	setp.lt.s32 	%p165, %r1, 225;
	mov.f32 	%f241, %f211;
	mov.u64 	%rd306, %rd272;
	@%p165 bra 	$L__BB5_204;
	ld.shared.f32 	%f91, [_ZN6thrust24THRUST_300001_SM_1000_NS8cuda_cub4core6detail5shmemE+120];
	ld.shared.u64 	%rd99, [_ZN6thrust24THRUST_300001_SM_1000_NS8cuda_cub4core6detail5shmemE+128];
	setp.lt.f32 	%p166, %f211, %f91;
	mov.f32 	%f241, %f91;
	mov.u64 	%rd306, %rd99;
	@%p166 bra 	$L__BB5_204;
	setp.lt.f32 	%p167, %f91, %f211;
	mov.f32 	%f241, %f211;
	mov.u64 	%rd306, %rd272;
	@%p167 bra 	$L__BB5_204;
	setp.lt.s64 	%p168, %rd272, %rd99;
	selp.f32 	%f241, %f211, %f91, %p168;
	min.s64 	%rd306, %rd272, %rd99;
	bra.uni 	$L__BB5_204;
$L__BB5_122:
	mov.u32 	%r18, %tid.x;
	cvt.u64.u32 	%rd101, %r18;
	mul.wide.u32 	%rd195, %r18, 4;
	add.s64 	%rd102, %rd1, %rd195;
	ld.global.f32 	%f170, [%rd102];
	add.s32 	%r31, %r18, 256;
	cvt.u64.u32 	%rd196, %r31;
	ld.global.f32 	%f171, [%rd102+1024];
	add.s32 	%r32, %r18, 512;
	cvt.u64.u32 	%rd197, %r32;
	ld.global.f32 	%f172, [%rd102+2048];
	add.s32 	%r33, %r18, 768;
	cvt.u64.u32 	%rd198, %r33;
	ld.global.f32 	%f173, [%rd102+3072];
	or.b32  	%r34, %r18, 1024;
	cvt.u64.u32 	%rd103, %r34;
	add.s64 	%rd293, %rd192, %rd103;
	ld.global.f32 	%f228, [%rd102+4096];
	setp.geu.f32 	%p3, %f170, %f171;
	selp.f32 	%f174, %f170, %f171, %p3;
	selp.b64 	%rd199, %rd101, %rd196, %p3;
	setp.geu.f32 	%p4, %f174, %f172;
	selp.f32 	%f175, %f174, %f172, %p4;
	selp.b64 	%rd200, %rd199, %rd197, %p4;
	setp.geu.f32 	%p5, %f175, %f173;
	selp.f32 	%f94, %f175, %f173, %p5;
	selp.b64 	%rd105, %rd200, %rd198, %p5;
	setp.lt.f32 	%p6, %f94, %f228;
	@%p6 bra 	$L__BB5_124;
	setp.lt.f32 	%p7, %f228, %f94;
	setp.lt.u64 	%p8, %rd105, %rd103;
	or.pred  	%p9, %p7, %p8;
	selp.f32 	%f228, %f94, %f228, %p9;
	add.s64 	%rd201, %rd192, %rd105;
	selp.b64 	%rd293, %rd201, %rd293, %p9;
$L__BB5_124:
	setp.lt.u64 	%p10, %rd194, 2560;
	mov.b64 	%rd282, 1280;
	@%p10 bra 	$L__BB5_137;
	mov.b64 	%rd274, 1280;
	mov.f32 	%f213, %f228;
$L__BB5_126:
	add.s64 	%rd204, %rd274, %rd101;
	shl.b64 	%rd205, %rd274, 2;
	add.s64 	%rd206, %rd102, %rd205;
	add.s64 	%rd110, %rd204, %rd192;
	ld.global.f32 	%f214, [%rd206];
	ld.global.f32 	%f215, [%rd206+1024];
	add.s64 	%rd278, %rd110, 512;
	ld.global.f32 	%f216, [%rd206+2048];
	add.s64 	%rd279, %rd110, 768;
	ld.global.f32 	%f217, [%rd206+3072];
	ld.global.f32 	%f228, [%rd206+4096];
	setp.lt.f32 	%p11, %f213, %f214;
	mov.u64 	%rd276, %rd110;
	@%p11 bra 	$L__BB5_128;
	setp.lt.f32 	%p12, %f214, %f213;
	setp.lt.s64 	%p13, %rd293, %rd110;
	or.pred  	%p14, %p12, %p13;
	selp.f32 	%f214, %f213, %f214, %p14;
	selp.b64 	%rd276, %rd293, %rd110, %p14;
$L__BB5_128:
	add.s64 	%rd277, %rd110, 256;
	setp.lt.f32 	%p15, %f214, %f215;
	@%p15 bra 	$L__BB5_130;
	setp.lt.f32 	%p16, %f215, %f214;
	setp.lt.s64 	%p17, %rd276, %rd277;
	or.pred  	%p18, %p16, %p17;
	selp.f32 	%f215, %f214, %f215, %p18;
	selp.b64 	%rd277, %rd276, %rd277, %p18;
$L__BB5_130:
	setp.lt.f32 	%p19, %f215, %f216;
	@%p19 bra 	$L__BB5_132;
	setp.lt.f32 	%p20, %f216, %f215;
	setp.lt.s64 	%p21, %rd277, %rd278;
	or.pred  	%p22, %p20, %p21;
	selp.f32 	%f216, %f215, %f216, %p22;
	selp.b64 	%rd278, %rd277, %rd278, %p22;
$L__BB5_132:
	setp.lt.f32 	%p23, %f216, %f217;
	@%p23 bra 	$L__BB5_134;
	setp.lt.f32 	%p24, %f217, %f216;
	setp.lt.s64 	%p25, %rd278, %rd279;
	or.pred  	%p26, %p24, %p25;
	selp.f32 	%f217, %f216, %f217, %p26;
	selp.b64 	%rd279, %rd278, %rd279, %p26;
$L__BB5_134:
	add.s64 	%rd210, %rd204, %rd192;
	add.s64 	%rd293, %rd210, 1024;
	setp.lt.f32 	%p27, %f217, %f228;
	@%p27 bra 	$L__BB5_136;
	setp.lt.f32 	%p28, %f228, %f217;
	setp.lt.s64 	%p29, %rd279, %rd293;
	or.pred  	%p30, %p28, %p29;
	selp.f32 	%f228, %f217, %f228, %p30;
	selp.b64 	%rd293, %rd279, %rd293, %p30;
$L__BB5_136:
	add.s64 	%rd282, %rd274, 1280;
	add.s64 	%rd211, %rd274, 2560;
	setp.le.s64 	%p31, %rd211, %rd194;
	mov.u64 	%rd274, %rd282;
	mov.f32 	%f213, %f228;
	@%p31 bra 	$L__BB5_126;
$L__BB5_137:
	setp.le.s64 	%p32, %rd194, %rd282;
	@%p32 bra 	$L__BB5_160;
	cvt.u32.u64 	%r35, %rd282;
	cvt.u32.u64 	%r36, %rd194;
	sub.s32 	%r19, %r36, %r35;
	setp.ge.s32 	%p33, %r18, %r19;
	@%p33 bra 	$L__BB5_160;
	cvta.to.global.u64 	%rd128, %rd191;
	not.b32 	%r38, %r18;
	add.s32 	%r39, %r38, %r36;
	sub.s32 	%r20, %r39, %r35;
	and.b32  	%r41, %r20, 768;
	setp.eq.s32 	%p34, %r41, 768;
	mov.u32 	%r389, %r18;
	@%p34 bra 	$L__BB5_145;
	add.s64 	%rd213, %rd282, %rd101;
	add.s64 	%rd284, %rd213, %rd192;
	shl.b64 	%rd214, %rd213, 2;
	add.s64 	%rd283, %rd128, %rd214;
	shr.u32 	%r42, %r20, 8;
	add.s32 	%r43, %r42, 1;
	and.b32  	%r44, %r43, 3;
	neg.s32 	%r387, %r44;
	mov.u32 	%r389, %r18;
$L__BB5_141:
	.pragma "nounroll";
	mov.u64 	%rd133, %rd293;
	mov.f32 	%f114, %f228;
	ld.global.f32 	%f115, [%rd283];
	setp.lt.f32 	%p35, %f114, %f115;
	mov.f32 	%f228, %f115;
	mov.u64 	%rd293, %rd284;
	@%p35 bra 	$L__BB5_144;
	setp.lt.f32 	%p36, %f115, %f114;
	mov.f32 	%f228, %f114;
	mov.u64 	%rd293, %rd133;
	@%p36 bra 	$L__BB5_144;
	setp.lt.s64 	%p37, %rd133, %rd284;
	selp.f32 	%f228, %f114, %f115, %p37;
	min.s64 	%rd293, %rd133, %rd284;
$L__BB5_144:
	add.s32 	%r389, %r389, 256;
	add.s64 	%rd284, %rd284, 256;
	add.s64 	%rd283, %rd283, 1024;
	add.s32 	%r387, %r387, 1;
	setp.ne.s32 	%p38, %r387, 0;
	@%p38 bra 	$L__BB5_141;
$L__BB5_145:
	setp.lt.u32 	%p39, %r20, 768;
	@%p39 bra 	$L__BB5_160;
	add.s32 	%r390, %r389, 512;
$L__BB5_147:
	mov.u32 	%r28, %r390;
	add.s32 	%r45, %r28, -512;
	cvt.u64.u32 	%rd215, %r45;
	add.s64 	%rd216, %rd282, %rd215;
	shl.b64 	%rd217, %rd216, 2;
	add.s64 	%rd141, %rd128, %rd217;
	add.s64 	%rd142, %rd216, %rd192;
	ld.global.f32 	%f121, [%rd141];
	setp.lt.f32 	%p40, %f228, %f121;
	mov.f32 	%f225, %f121;
	mov.u64 	%rd290, %rd142;
	@%p40 bra 	$L__BB5_150;
	setp.lt.f32 	%p41, %f121, %f228;
	mov.f32 	%f225, %f228;
	mov.u64 	%rd290, %rd293;
	@%p41 bra 	$L__BB5_150;
	setp.lt.s64 	%p42, %rd293, %rd142;
	selp.f32 	%f225, %f228, %f121, %p42;
	min.s64 	%rd290, %rd293, %rd142;
$L__BB5_150:
	add.s32 	%r46, %r28, -256;
	cvt.u64.u32 	%rd218, %r46;
	add.s64 	%rd219, %rd282, %rd218;
	add.s64 	%rd145, %rd219, %rd192;
	ld.global.f32 	%f124, [%rd141+1024];
	setp.lt.f32 	%p43, %f225, %f124;
	mov.f32 	%f226, %f124;
	mov.u64 	%rd291, %rd145;
	@%p43 bra 	$L__BB5_153;
	setp.lt.f32 	%p44, %f124, %f225;
	mov.f32 	%f226, %f225;
	mov.u64 	%rd291, %rd290;
	@%p44 bra 	$L__BB5_153;
	setp.lt.s64 	%p45, %rd290, %rd145;
	selp.f32 	%f226, %f225, %f124, %p45;
	min.s64 	%rd291, %rd290, %rd145;
$L__BB5_153:
	cvt.u64.u32 	%rd220, %r28;
	add.s64 	%rd221, %rd282, %rd220;
	add.s64 	%rd148, %rd221, %rd192;
	ld.global.f32 	%f127, [%rd141+2048];
	setp.lt.f32 	%p46, %f226, %f127;
	mov.f32 	%f227, %f127;
	mov.u64 	%rd292, %rd148;
	@%p46 bra 	$L__BB5_156;
	setp.lt.f32 	%p47, %f127, %f226;
	mov.f32 	%f227, %f226;
	mov.u64 	%rd292, %rd291;
	@%p47 bra 	$L__BB5_156;
	setp.lt.s64 	%p48, %rd291, %rd148;
	selp.f32 	%f227, %f226, %f127, %p48;
	min.s64 	%rd292, %rd291, %rd148;
$L__BB5_156:
	add.s32 	%r47, %r28, 256;
	cvt.u64.u32 	%rd222, %r47;
	add.s64 	%rd223, %rd282, %rd222;
	add.s64 	%rd151, %rd223, %rd192;
	ld.global.f32 	%f130, [%rd141+3072];
	setp.lt.f32 	%p49, %f227, %f130;
	mov.f32 	%f228, %f130;
	mov.u64 	%rd293, %rd151;
	@%p49 bra 	$L__BB5_159;
	setp.lt.f32 	%p50, %f130, %f227;
	mov.f32 	%f228, %f227;
	mov.u64 	%rd293, %rd292;
	@%p50 bra 	$L__BB5_159;
	setp.lt.s64 	%p51, %rd292, %rd151;
	selp.f32 	%f228, %f227, %f130, %p51;
	min.s64 	%rd293, %rd292, %rd151;
$L__BB5_159:
	add.s32 	%r390, %r28, 1024;
	add.s32 	%r48, %r28, 512;
	setp.lt.s32 	%p52, %r48, %r19;
	@%p52 bra 	$L__BB5_147;
$L__BB5_160:
	// begin inline asm
	mov.u32 %r49, %laneid;
	// end inline asm
	mov.b32 	%r51, %f228;
	mov.b32 	%r67, 1;
	mov.b32 	%r68, 31;
	mov.b32 	%r69, -1;
	// begin inline asm
	shfl.sync.down.b32 %r50, %r51, %r67, %r68, %r69;
	// end inline asm
	mov.b32 	%f134, %r50;
	// begin inline asm
	shfl.sync.down.b32 %r55, %r56, %r67, %r68, %r69;
	// end inline asm
	mov.b64 	{%r61, %r66}, %rd293;
	// begin inline asm
	shfl.sync.down.b32 %r60, %r61, %r67, %r68, %r69;
	// end inline asm
	// begin inline asm
	shfl.sync.down.b32 %r65, %r66, %r67, %r68, %r69;
	// end inline asm
	mov.b64 	%rd155, {%r60, %r65};
	setp.gt.s32 	%p53, %r49, 30;
	mov.f32 	%f230, %f228;
	mov.u64 	%rd295, %rd293;
	@%p53 bra 	$L__BB5_164;
	setp.lt.f32 	%p54, %f228, %f134;
	mov.f32 	%f230, %f134;
	mov.u64 	%rd295, %rd155;
	@%p54 bra 	$L__BB5_164;
	setp.gt.f32 	%p55, %f228, %f134;
	mov.f32 	%f230, %f228;
	mov.u64 	%rd295, %rd293;
	@%p55 bra 	$L__BB5_164;
	setp.lt.s64 	%p56, %rd293, %rd155;
	selp.f32 	%f230, %f228, %f134, %p56;
	min.s64 	%rd295, %rd293, %rd155;
$L__BB5_164:
	mov.b32 	%r71, %f230;
	mov.b32 	%r87, 2;
	mov.b32 	%r88, 31;
	mov.b32 	%r89, -1;
	// begin inline asm
	shfl.sync.down.b32 %r70, %r71, %r87, %r88, %r89;
	// end inline asm
	mov.b32 	%f137, %r70;
	// begin inline asm
	shfl.sync.down.b32 %r75, %r76, %r87, %r88, %r89;
	// end inline asm
	mov.b64 	{%r81, %r86}, %rd295;
	// begin inline asm
	shfl.sync.down.b32 %r80, %r81, %r87, %r88, %r89;
	// end inline asm
	// begin inline asm
	shfl.sync.down.b32 %r85, %r86, %r87, %r88, %r89;
	// end inline asm
	mov.b64 	%rd158, {%r80, %r85};
	setp.gt.s32 	%p57, %r49, 29;
	mov.f32 	%f231, %f230;
	mov.u64 	%rd296, %rd295;
	@%p57 bra 	$L__BB5_168;
	setp.lt.f32 	%p58, %f230, %f137;
	mov.f32 	%f231, %f137;
	mov.u64 	%rd296, %rd158;
	@%p58 bra 	$L__BB5_168;
	setp.gt.f32 	%p59, %f230, %f137;
	mov.f32 	%f231, %f230;
	mov.u64 	%rd296, %rd295;
	@%p59 bra 	$L__BB5_168;
	setp.lt.s64 	%p60, %rd295, %rd158;
	selp.f32 	%f231, %f230, %f137, %p60;
	min.s64 	%rd296, %rd295, %rd158;
$L__BB5_168:
	mov.b32 	%r91, %f231;
	mov.b32 	%r107, 4;
	mov.b32 	%r108, 31;
	mov.b32 	%r109, -1;
	// begin inline asm
	shfl.sync.down.b32 %r90, %r91, %r107, %r108, %r109;
	// end inline asm
	mov.b32 	%f140, %r90;
	// begin inline asm
	shfl.sync.down.b32 %r95, %r96, %r107, %r108, %r109;
	// end inline asm
	mov.b64 	{%r101, %r106}, %rd296;
	// begin inline asm
	shfl.sync.down.b32 %r100, %r101, %r107, %r108, %r109;
	// end inline asm
	// begin inline asm
	shfl.sync.down.b32 %r105, %r106, %r107, %r108, %r109;
	// end inline asm
	mov.b64 	%rd161, {%r100, %r105};
	setp.gt.s32 	%p61, %r49, 27;
	mov.f32 	%f232, %f231;
	mov.u64 	%rd297, %rd296;
	@%p61 bra 	$L__BB5_172;
	setp.lt.f32 	%p62, %f231, %f140;
	mov.f32 	%f232, %f140;
	mov.u64 	%rd297, %rd161;
	@%p62 bra 	$L__BB5_172;
	setp.gt.f32 	%p63, %f231, %f140;
	mov.f32 	%f232, %f231;
	mov.u64 	%rd297, %rd296;
	@%p63 bra 	$L__BB5_172;
	setp.lt.s64 	%p64, %rd296, %rd161;
	selp.f32 	%f232, %f231, %f140, %p64;
	min.s64 	%rd297, %rd296, %rd161;
$L__BB5_172:
	mov.b32 	%r111, %f232;
	mov.b32 	%r127, 8;
	mov.b32 	%r128, 31;
	mov.b32 	%r129, -1;
	// begin inline asm
	shfl.sync.down.b32 %r110, %r111, %r127, %r128, %r129;
	// end inline asm
	mov.b32 	%f143, %r110;
	// begin inline asm
	shfl.sync.down.b32 %r115, %r116, %r127, %r128, %r129;
	// end inline asm
	mov.b64 	{%r121, %r126}, %rd297;
	// begin inline asm
	shfl.sync.down.b32 %r120, %r121, %r127, %r128, %r129;
	// end inline asm
	// begin inline asm
	shfl.sync.down.b32 %r125, %r126, %r127, %r128, %r129;
	// end inline asm
	mov.b64 	%rd164, {%r120, %r125};
	setp.gt.s32 	%p65, %r49, 23;
	mov.f32 	%f233, %f232;
	mov.u64 	%rd298, %rd297;
	@%p65 bra 	$L__BB5_176;
	setp.lt.f32 	%p66, %f232, %f143;
	mov.f32 	%f233, %f143;
	mov.u64 	%rd298, %rd164;
	@%p66 bra 	$L__BB5_176;
	setp.gt.f32 	%p67, %f232, %f143;
	mov.f32 	%f233, %f232;
	mov.u64 	%rd298, %rd297;
	@%p67 bra 	$L__BB5_176;
	setp.lt.s64 	%p68, %rd297, %rd164;
	selp.f32 	%f233, %f232, %f143, %p68;
	min.s64 	%rd298, %rd297, %rd164;
$L__BB5_176:
	mov.b32 	%r131, %f233;
	mov.b32 	%r147, 16;
	mov.b32 	%r148, 31;
	mov.b32 	%r149, -1;
	// begin inline asm
	shfl.sync.down.b32 %r130, %r131, %r147, %r148, %r149;
	// end inline asm
	mov.b32 	%f146, %r130;
	// begin inline asm
	shfl.sync.down.b32 %r135, %r136, %r147, %r148, %r149;
	// end inline asm
	mov.b64 	{%r141, %r146}, %rd298;
	// begin inline asm
	shfl.sync.down.b32 %r140, %r141, %r147, %r148, %r149;
	// end inline asm
	// begin inline asm
	shfl.sync.down.b32 %r145, %r146, %r147, %r148, %r149;
	// end inline asm
	mov.b64 	%rd167, {%r140, %r145};
	setp.gt.s32 	%p69, %r49, 15;
	mov.f32 	%f241, %f233;
	mov.u64 	%rd306, %rd298;
	@%p69 bra 	$L__BB5_180;
	setp.lt.f32 	%p70, %f233, %f146;
	mov.f32 	%f241, %f146;
	mov.u64 	%rd306, %rd167;
	@%p70 bra 	$L__BB5_180;
	setp.gt.f32 	%p71, %f233, %f146;
	mov.f32 	%f241, %f233;
	mov.u64 	%rd306, %rd298;
	@%p71 bra 	$L__BB5_180;
	setp.lt.s64 	%p72, %rd298, %rd167;
	selp.f32 	%f241, %f233, %f146, %p72;
	min.s64 	%rd306, %rd298, %rd167;
$L__BB5_180:
	setp.ne.s32 	%p73, %r49, 0;
	@%p73 bra 	$L__BB5_182;
	shr.u32 	%r150, %r18, 1;
	and.b32  	%r151, %r150, 496;
	mov.u32 	%r152, _ZN6thrust24THRUST_300001_SM_1000_NS8cuda_cub4core6detail5shmemE;
	add.s32 	%r153, %r152, %r151;
	st.shared.f32 	[%r153+8], %f241;
	st.shared.u64 	[%r153+16], %rd306;
$L__BB5_182:
	bar.sync 	0;
	setp.ne.s32 	%p74, %r18, 0;
	@%p74 bra 	$L__BB5_204;
	ld.shared.f32 	%f149, [_ZN6thrust24THRUST_300001_SM_1000_NS8cuda_cub4core6detail5shmemE+24];
	ld.shared.u64 	%rd170, [_ZN6thrust24THRUST_300001_SM_1000_NS8cuda_cub4core6detail5shmemE+32];
	setp.lt.f32 	%p75, %f241, %f149;
	mov.f32 	%f235, %f149;
	mov.u64 	%rd300, %rd170;
	@%p75 bra 	$L__BB5_186;
	setp.lt.f32 	%p76, %f149, %f241;
	mov.f32 	%f235, %f241;
	mov.u64 	%rd300, %rd306;
	@%p76 bra 	$L__BB5_186;
	setp.lt.s64 	%p77, %rd306, %rd170;
	selp.f32 	%f235, %f241, %f149, %p77;
	min.s64 	%rd300, %rd306, %rd170;
$L__BB5_186:
	ld.shared.f32 	%f152, [_ZN6thrust24THRUST_300001_SM_1000_NS8cuda_cub4core6detail5shmemE+40];
	ld.shared.u64 	%rd173, [_ZN6thrust24THRUST_300001_SM_1000_NS8cuda_cub4core6detail5shmemE+48];
	setp.lt.f32 	%p78, %f235, %f152;
	mov.f32 	%f236, %f152;
	mov.u64 	%rd301, %rd173;
	@%p78 bra 	$L__BB5_189;
	setp.lt.f32 	%p79, %f152, %f235;
	mov.f32 	%f236, %f235;
	mov.u64 	%rd301, %rd300;
	@%p79 bra 	$L__BB5_189;
	setp.lt.s64 	%p80, %rd300, %rd173;
	selp.f32 	%f236, %f235, %f152, %p80;
	min.s64 	%rd301, %rd300, %rd173;
$L__BB5_189:
	ld.shared.f32 	%f155, [_ZN6thrust24THRUST_300001_SM_1000_NS8cuda_cub4core6detail5shmemE+56];
	ld.shared.u64 	%rd176, [_ZN6thrust24THRUST_300001_SM_1000_NS8cuda_cub4core6detail5shmemE+64];
	setp.lt.f32 	%p81, %f236, %f155;
	mov.f32 	%f237, %f155;
	mov.u64 	%rd302, %rd176;
	@%p81 bra 	$L__BB5_192;
	setp.lt.f32 	%p82, %f155, %f236;
	mov.f32 	%f237, %f236;
	mov.u64 	%rd302, %rd301;
	@%p82 bra 	$L__BB5_192;
	setp.lt.s64 	%p83, %rd301, %rd176;
	selp.f32 	%f237, %f236, %f155, %p83;
	min.s64 	%rd302, %rd301, %rd176;
$L__BB5_192:
	ld.shared.f32 	%f158, [_ZN6thrust24THRUST_300001_SM_1000_NS8cuda_cub4core6detail5shmemE+72];
	ld.shared.u64 	%rd179, [_ZN6thrust24THRUST_300001_SM_1000_NS8cuda_cub4core6detail5shmemE+80];
	setp.lt.f32 	%p84, %f237, %f158;
	mov.f32 	%f238, %f158;
	mov.u64 	%rd303, %rd179;
	@%p84 bra 	$L__BB5_195;
	setp.lt.f32 	%p85, %f158, %f237;
	mov.f32 	%f238, %f237;
	mov.u64 	%rd303, %rd302;
	@%p85 bra 	$L__BB5_195;
	setp.lt.s64 	%p86, %rd302, %rd179;
	selp.f32 	%f238, %f237, %f158, %p86;
	min.s64 	%rd303, %rd302, %rd179;
$L__BB5_195:
	ld.shared.f32 	%f161, [_ZN6thrust24THRUST_300001_SM_1000_NS8cuda_cub4core6detail5shmemE+88];
	ld.shared.u64 	%rd182, [_ZN6thrust24THRUST_300001_SM_1000_NS8cuda_cub4core6detail5shmemE+96];
	setp.lt.f32 	%p87, %f238, %f161;
	mov.f32 	%f239, %f161;
	mov.u64 	%rd304, %rd182;
	@%p87 bra 	$L__BB5_198;
	setp.lt.f32 	%p88, %f161, %f238;
	mov.f32 	%f239, %f238;
	mov.u64 	%rd304, %rd303;
	@%p88 bra 	$L__BB5_198;
	setp.lt.s64 	%p89, %rd303, %rd182;
	selp.f32 	%f239, %f238, %f161, %p89;
	min.s64 	%rd304, %rd303, %rd182;
$L__BB5_198:
	ld.shared.f32 	%f164, [_ZN6thrust24THRUST_300001_SM_1000_NS8cuda_cub4core6detail5shmemE+104];
	ld.shared.u64 	%rd185, [_ZN6thrust24THRUST_300001_SM_1000_NS8cuda_cub4core6detail5shmemE+112];
	setp.lt.f32 	%p90, %f239, %f164;
	mov.f32 	%f240, %f164;
	mov.u64 	%rd305, %rd185;
	@%p90 bra 	$L__BB5_201;
	setp.lt.f32 	%p91, %f164, %f239;
	mov.f32 	%f240, %f239;
	mov.u64 	%rd305, %rd304;
	@%p91 bra 	$L__BB5_201;
	setp.lt.s64 	%p92, %rd304, %rd185;
	selp.f32 	%f240, %f239, %f164, %p92;
	min.s64 	%rd305, %rd304, %rd185;
$L__BB5_201:
	ld.shared.f32 	%f167, [_ZN6thrust24THRUST_300001_SM_1000_NS8cuda_cub4core6detail5shmemE+120];
	ld.shared.u64 	%rd188, [_ZN6thrust24THRUST_300001_SM_1000_NS8cuda_cub4core6detail5shmemE+128];
	setp.lt.f32 	%p93, %f240, %f167;
	mov.f32 	%f241, %f167;
	mov.u64 	%rd306, %rd188;
	@%p93 bra 	$L__BB5_204;
	setp.lt.f32 	%p94, %f167, %f240;
	mov.f32 	%f241, %f240;
	mov.u64 	%rd306, %rd305;
	@%p94 bra 	$L__BB5_204;
	setp.lt.s64 	%p95, %rd305, %rd188;
	selp.f32 	%f241, %f240, %f167, %p95;
	min.s64 	%rd306, %rd305, %rd188;
$L__BB5_204:
	mov.u32 	%r381, %tid.x;
	setp.ne.s32 	%p212, %r381, 0;
	@%p212 bra 	$L__BB5_206;
	ld.param.u64 	%rd237, [_ZN6thrust24THRUST_300001_SM_1000_NS8cuda_cub4core6detail13_kernel_agentINS1_8__reduce11ReduceAgentINS0_12zip_iteratorIN4cuda3std3__45tupleIJNS0_10device_ptrIfEENS0_17counting_iteratorIlNS0_11use_defaultESF_SF_EEEEEEEPNSB_IJflEEESJ_lNS1_9__extrema9arg_max_fIflNSA_4lessIfEEEEEEJSI_SK_lSP_EEEvDpT0__param_1];
	cvta.to.global.u64 	%rd236, %rd237;
	st.global.f32 	[%rd236], %f241;
	st.global.u64 	[%rd236+8], %rd306;
$L__BB5_206:
	ret;

}
	// .globl	_ZN6thrust24THRUST_300001_SM_1000_NS8cuda_cub4core6detail13_kernel_agentINS1_8__reduce11ReduceAgentINS0_12zip_iteratorIN4cuda3std3__45tupleIJNS0_10device_ptrIfEENS0_17counting_iteratorIlNS0_11use_defaultESF_SF_EEEEEEEPNSB_IJflEEESJ_lNS1_9__extrema9arg_max_fIflNSA_4lessIfEEEEEEJSI_SK_lN3cub18CUB_300001_SM_100013GridEvenShareIlEENSS_9GridQueueIyEESP_EEEvDpT0_
.visible .entry _ZN6thrust24THRUST_300001_SM_1000_NS8cuda_cub4core6detail13_kernel_agentINS1_8__reduce11ReduceAgentINS0_12zip_iteratorIN4cuda3std3__45tupleIJNS0_10device_ptrIfEENS0_17counting_iteratorIlNS0_11use_defaultESF_SF_EEEEEEEPNSB_IJflEEESJ_lNS1_9__extrema9arg_max_fIflNSA_4lessIfEEEEEEJSI_SK_lN3cub18CUB_300001_SM_100013GridEvenShareIlEENSS_9GridQueueIyEESP_EEEvDpT0_(
	.param .align 8 .b8 _ZN6thrust24THRUST_300001_SM_1000_NS8cuda_cub4core6detail13_kernel_agentINS1_8__reduce11ReduceAgentINS0_12zip_iteratorIN4cuda3std3__45tupleIJNS0_10device_ptrIfEENS0_17counting_iteratorIlNS0_11use_defaultESF_SF_EEEEEEEPNSB_IJflEEESJ_lNS1_9__extrema9arg_max_fIflNSA_4lessIfEEEEEEJSI_SK_lN3cub18CUB_300001_SM_100013GridEvenShareIlEENSS_9GridQueueIyEESP_EEEvDpT0__param_0[16],
	.param .u64 .ptr .align 1 _ZN6thrust24THRUST_300001_SM_1000_NS8cuda_cub4core6detail13_kernel_agentINS1_8__reduce11ReduceAgentINS0_12zip_iteratorIN4cuda3std3__45tupleIJNS0_10device_ptrIfEENS0_17counting_iteratorIlNS0_11use_defaultESF_SF_EEEEEEEPNSB_IJflEEESJ_lNS1_9__extrema9arg_max_fIflNSA_4lessIfEEEEEEJSI_SK_lN3cub18CUB_300001_SM_100013GridEvenShareIlEENSS_9GridQueueIyEESP_EEEvDpT0__param_1,
	.param .u64 _ZN6thrust24THRUST_300001_SM_1000_NS8cuda_cub4core6detail13_kernel_agentINS1_8__reduce11ReduceAgentINS0_12zip_iteratorIN4cuda3std3__45tupleIJNS0_10device_ptrIfEENS0_17counting_iteratorIlNS0_11use_defaultESF_SF_EEEEEEEPNSB_IJflEEESJ_lNS1_9__extrema9arg_max_fIflNSA_4lessIfEEEEEEJSI_SK_lN3cub18CUB_300001_SM_100013GridEvenShareIlEENSS_9GridQueueIyEESP_EEEvDpT0__param_2,
	.param .align 8 .b8 _ZN6thrust24THRUST_300001_SM_1000_NS8cuda_cub4core6detail13_kernel_agentINS1_8__reduce11ReduceAgentINS0_12zip_iteratorIN4cuda3std3__45tupleIJNS0_10device_ptrIfEENS0_17counting_iteratorIlNS0_11use_defaultESF_SF_EEEEEEEPNSB_IJflEEESJ_lNS1_9__extrema9arg_max_fIflNSA_4lessIfEEEEEEJSI_SK_lN3cub18CUB_300001_SM_100013GridEvenShareIlEENSS_9GridQueueIyEESP_EEEvDpT0__param_3[72],
	.param .align 8 .b8 _ZN6thrust24THRUST_300001_SM_1000_NS8cuda_cub4core6detail13_kernel_agentINS1_8__reduce11ReduceAgentINS0_12zip_iteratorIN4cuda3std3__45tupleIJNS0_10device_ptrIfEENS0_17counting_iteratorIlNS0_11use_defaultESF_SF_EEEEEEEPNSB_IJflEEESJ_lNS1_9__extrema9arg_max_fIflNSA_4lessIfEEEEEEJSI_SK_lN3cub18CUB_300001_SM_100013GridEvenShareIlEENSS_9GridQueueIyEESP_EEEvDpT0__param_4[8],
	.param .align 1 .b8 _ZN6thrust24THRUST_300001_SM_1000_NS8cuda_cub4core6detail13_kernel_agentINS1_8__reduce11ReduceAgentINS0_12zip_iteratorIN4cuda3std3__45tupleIJNS0_10device_ptrIfEENS0_17counting_iteratorIlNS0_11use_defaultESF_SF_EEEEEEEPNSB_IJflEEESJ_lNS1_9__extrema9arg_max_fIflNSA_4lessIfEEEEEEJSI_SK_lN3cub18CUB_300001_SM_100013GridEvenShareIlEENSS_9GridQueueIyEESP_EEEvDpT0__param_5[1]
)
.maxntid 256
{
	.reg .pred 	%p<215>;
	.reg .b32 	%r<399>;
	.reg .b32 	%f<242>;
	.reg .b64 	%rd<324>;

	ld.param.u64 	%rd196, [_ZN6thrust24THRUST_300001_SM_1000_NS8cuda_cub4core6detail13_kernel_agentINS1_8__reduce11ReduceAgentINS0_12zip_iteratorIN4cuda3std3__45tupleIJNS0_10device_ptrIfEENS0_17counting_iteratorIlNS0_11use_defaultESF_SF_EEEEEEEPNSB_IJflEEESJ_lNS1_9__extrema9arg_max_fIflNSA_4lessIfEEEEEEJSI_SK_lN3cub18CUB_300001_SM_100013GridEvenShareIlEENSS_9GridQueueIyEESP_EEEvDpT0__param_0+8];
	ld.param.u64 	%rd195, [_ZN6thrust24THRUST_300001_SM_1000_NS8cuda_cub4core6detail13_kernel_agentINS1_8__reduce11ReduceAgentINS0_12zip_iteratorIN4cuda3std3__45tupleIJNS0_10device_ptrIfEENS0_17counting_iteratorIlNS0_11use_defaultESF_SF_EEEEEEEPNSB_IJflEEESJ_lNS1_9__extrema9arg_max_fIflNSA_4lessIfEEEEEEJSI_SK_lN3cub18CUB_300001_SM_100013GridEvenShareIlEENSS_9GridQueueIyEESP_EEEvDpT0__param_0];
	ld.param.u64 	%rd199, [_ZN6thrust24THRUST_300001_SM_1000_NS8cuda_cub4core6detail13_kernel_agentINS1_8__reduce11ReduceAgentINS0_12zip_iteratorIN4cuda3std3__45tupleIJNS0_10device_ptrIfEENS0_17counting_iteratorIlNS0_11use_defaultESF_SF_EEEEEEEPNSB_IJflEEESJ_lNS1_9__extrema9arg_max_fIflNSA_4lessIfEEEEEEJSI_SK_lN3cub18CUB_300001_SM_100013GridEvenShareIlEENSS_9GridQueueIyEESP_EEEvDpT0__param_4];
	ld.param.u64 	%rd198, [_ZN6thrust24THRUST_300001_SM_1000_NS8cuda_cub4core6detail13_kernel_agentINS1_8__reduce11ReduceAgentINS0_12zip_iteratorIN4cuda3std3__45tupleIJNS0_10device_ptrIfEENS0_17counting_iteratorIlNS0_11use_defaultESF_SF_EEEEEEEPNSB_IJflEEESJ_lNS1_9__extrema9arg_max_fIflNSA_4lessIfEEEEEEJSI_SK_lN3cub18CUB_300001_SM_100013GridEvenShareIlEENSS_9GridQueueIyEESP_EEEvDpT0__param_2];
	cvta.to.global.u64 	%rd1, %rd199;
	cvta.to.global.u64 	%rd2, %rd195;
	mov.u32 	%r1, %ctaid.x;
	mul.lo.s32 	%r33, %r1, 1280;
	cvt.u64.u32 	%rd4, %r33;
	mov.u32 	%r34, %nctaid.x;
	mul.lo.s32 	%r35, %r34, 1280;
	cvt.u64.u32 	%rd5, %r35;
	add.s64 	%rd200, %rd4, 1280;
	setp.le.s64 	%p1, %rd200, %rd198;
	@%p1 bra 	$L__BB6_121;
	cvt.u32.u64 	%r159, %rd4;
	cvt.u32.u64 	%r2, %rd198;
	sub.s32 	%r3, %r2, %r159;
	mov.u32 	%r4, %tid.x;
	setp.ge.s32 	%p98, %r4, %r3;
	mov.f32 	%f188, 0f00000000;
	mov.b64 	%rd266, 0;
	mov.u32 	%r393, %r4;
	@%p98 bra 	$L__BB6_3;
	cvt.u64.u32 	%rd234, %r4;
	add.s64 	%rd235, %rd4, %rd234;
	shl.b64 	%rd236, %rd235, 2;
	add.s64 	%rd237, %rd2, %rd236;
	add.s64 	%rd266, %rd196, %rd235;
	ld.global.f32 	%f188, [%rd237];
	add.s32 	%r393, %r4, 256;
$L__BB6_3:
	setp.ge.s32 	%p99, %r393, %r3;
	@%p99 bra 	$L__BB6_25;
	not.b32 	%r161, %r393;
	add.s32 	%r162, %r161, %r2;
	sub.s32 	%r7, %r162, %r159;
	and.b32  	%r163, %r7, 768;
	setp.eq.s32 	%p100, %r163, 768;
	@%p100 bra 	$L__BB6_10;
	cvt.u64.u32 	%rd239, %r393;
	add.s64 	%rd240, %rd239, %rd4;
	add.s64 	%rd257, %rd240, %rd196;
	shl.b64 	%rd241, %rd240, 2;
	add.s64 	%rd256, %rd2, %rd241;
	shr.u32 	%r164, %r7, 8;
	add.s32 	%r165, %r164, 1;
	and.b32  	%r166, %r165, 3;
	neg.s32 	%r391, %r166;
$L__BB6_6:
	.pragma "nounroll";
	mov.u64 	%rd12, %rd266;
	mov.f32 	%f3, %f188;
	ld.global.f32 	%f4, [%rd256];
	setp.lt.f32 	%p101, %f3, %f4;
	mov.u64 	%rd266, %rd257;
	mov.f32 	%f188, %f4;
	@%p101 bra 	$L__BB6_9;
	setp.lt.f32 	%p102, %f4, %f3;
	mov.u64 	%rd266, %rd12;
	mov.f32 	%f188, %f3;
	@%p102 bra 	$L__BB6_9;
	setp.lt.s64 	%p103, %rd12, %rd257;
	min.s64 	%rd266, %rd12, %rd257;
	selp.f32 	%f188, %f3, %f4, %p103;
$L__BB6_9:
	add.s32 	%r393, %r393, 256;
	add.s64 	%rd257, %rd257, 256;
	add.s64 	%rd256, %rd256, 1024;
	add.s32 	%r391, %r391, 1;
	setp.ne.s32 	%p104, %r391, 0;
	@%p104 bra 	$L__BB6_6;
$L__BB6_10:
	setp.lt.u32 	%p105, %r7, 768;
	@%p105 bra 	$L__BB6_25;
	add.s32 	%r394, %r393, 512;
$L__BB6_12:
	mov.u32 	%r15, %r394;
	add.s32 	%r167, %r15, -512;
	cvt.s64.s32 	%rd242, %r167;
	add.s64 	%rd243, %rd242, %rd4;
	shl.b64 	%rd244, %rd243, 2;
	add.s64 	%rd20, %rd2, %rd244;
	add.s64 	%rd21, %rd243, %rd196;
	ld.global.f32 	%f10, [%rd20];
	setp.lt.f32 	%p106, %f188, %f10;
	mov.u64 	%rd263, %rd21;
	mov.f32 	%f185, %f10;
	@%p106 bra 	$L__BB6_15;
	setp.lt.f32 	%p107, %f10, %f188;
	mov.u64 	%rd263, %rd266;
	mov.f32 	%f185, %f188;
	@%p107 bra 	$L__BB6_15;
	setp.lt.s64 	%p108, %rd266, %rd21;
	min.s64 	%rd263, %rd266, %rd21;
	selp.f32 	%f185, %f188, %f10, %p108;
$L__BB6_15:
	add.s32 	%r168, %r15, -256;
	cvt.s64.s32 	%rd245, %r168;
	add.s64 	%rd246, %rd245, %rd4;
	add.s64 	%rd24, %rd246, %rd196;
	ld.global.f32 	%f13, [%rd20+1024];
	setp.lt.f32 	%p109, %f185, %f13;
	mov.u64 	%rd264, %rd24;
	mov.f32 	%f186, %f13;
	@%p109 bra 	$L__BB6_18;
	setp.lt.f32 	%p110, %f13, %f185;
	mov.u64 	%rd264, %rd263;
	mov.f32 	%f186, %f185;
	@%p110 bra 	$L__BB6_18;
	setp.lt.s64 	%p111, %rd263, %rd24;
	min.s64 	%rd264, %rd263, %rd24;
	selp.f32 	%f186, %f185, %f13, %p111;
$L__BB6_18:
	cvt.s64.s32 	%rd247, %r15;
	add.s64 	%rd248, %rd247, %rd4;
	add.s64 	%rd27, %rd248, %rd196;
	ld.global.f32 	%f16, [%rd20+2048];
	setp.lt.f32 	%p112, %f186, %f16;
	mov.u64 	%rd265, %rd27;
	mov.f32 	%f187, %f16;
	@%p112 bra 	$L__BB6_21;
	setp.lt.f32 	%p113, %f16, %f186;
	mov.u64 	%rd265, %rd264;
	mov.f32 	%f187, %f186;
	@%p113 bra 	$L__BB6_21;
	setp.lt.s64 	%p114, %rd264, %rd27;
	min.s64 	%rd265, %rd264, %rd27;
	selp.f32 	%f187, %f186, %f16, %p114;
$L__BB6_21:
	add.s32 	%r169, %r15, 256;
	cvt.s64.s32 	%rd249, %r169;
	add.s64 	%rd250, %rd249, %rd4;
	add.s64 	%rd30, %rd250, %rd196;
	ld.global.f32 	%f19, [%rd20+3072];
	setp.lt.f32 	%p115, %f187, %f19;
	mov.u64 	%rd266, %rd30;
	mov.f32 	%f188, %f19;
	@%p115 bra 	$L__BB6_24;
	setp.lt.f32 	%p116, %f19, %f187;
	mov.u64 	%rd266, %rd265;
	mov.f32 	%f188, %f187;
	@%p116 bra 	$L__BB6_24;
	setp.lt.s64 	%p117, %rd265, %rd30;
	min.s64 	%rd266, %rd265, %rd30;
	selp.f32 	%f188, %f187, %f19, %p117;
$L__BB6_24:
	add.s32 	%r394, %r15, 1024;
	add.s32 	%r170, %r15, 512;
	setp.lt.s32 	%p118, %r170, %r3;
	@%p118 bra 	$L__BB6_12;
$L__BB6_25:
	setp.lt.s32 	%p119, %r3, 256;
	@%p119 bra 	$L__BB6_70;
	// begin inline asm
	mov.u32 %r284, %laneid;
	// end inline asm
	mov.b32 	%r286, %f188;
	mov.b32 	%r302, 1;
	mov.b32 	%r303, 31;
	mov.b32 	%r304, -1;
	// begin inline asm
	shfl.sync.down.b32 %r285, %r286, %r302, %r303, %r304;
	// end inline asm
	mov.b32 	%f23, %r285;
	// begin inline asm
	shfl.sync.down.b32 %r290, %r291, %r302, %r303, %r304;
	// end inline asm
	mov.b64 	{%r296, %r301}, %rd266;
	// begin inline asm
	shfl.sync.down.b32 %r295, %r296, %r302, %r303, %r304;
	// end inline asm
	// begin inline asm
	shfl.sync.down.b32 %r300, %r301, %r302, %r303, %r304;
	// end inline asm
	mov.b64 	%rd34, {%r295, %r300};
	setp.gt.s32 	%p171, %r284, 30;
	mov.u64 	%rd268, %rd266;
	mov.f32 	%f190, %f188;
	@%p171 bra 	$L__BB6_30;
	setp.lt.f32 	%p172, %f188, %f23;
	mov.u64 	%rd268, %rd34;
	mov.f32 	%f190, %f23;
	@%p172 bra 	$L__BB6_30;
	setp.gt.f32 	%p173, %f188, %f23;
	mov.u64 	%rd268, %rd266;
	mov.f32 	%f190, %f188;
	@%p173 bra 	$L__BB6_30;
	setp.lt.s64 	%p174, %rd266, %rd34;
	min.s64 	%rd268, %rd266, %rd34;
	selp.f32 	%f190, %f188, %f23, %p174;
$L__BB6_30:
	mov.b32 	%r306, %f190;
	mov.b32 	%r322, 2;
	mov.b32 	%r323, 31;
	mov.b32 	%r324, -1;
	// begin inline asm
	shfl.sync.down.b32 %r305, %r306, %r322, %r323, %r324;
	// end inline asm
	mov.b32 	%f26, %r305;
	// begin inline asm
	shfl.sync.down.b32 %r310, %r311, %r322, %r323, %r324;
	// end inline asm
	mov.b64 	{%r316, %r321}, %rd268;
	// begin inline asm
	shfl.sync.down.b32 %r315, %r316, %r322, %r323, %r324;
	// end inline asm
	// begin inline asm
	shfl.sync.down.b32 %r320, %r321, %r322, %r323, %r324;
	// end inline asm
	mov.b64 	%rd37, {%r315, %r320};
	setp.gt.s32 	%p175, %r284, 29;
	mov.u64 	%rd269, %rd268;
	mov.f32 	%f191, %f190;
	@%p175 bra 	$L__BB6_34;
	setp.lt.f32 	%p176, %f190, %f26;
	mov.u64 	%rd269, %rd37;
	mov.f32 	%f191, %f26;
	@%p176 bra 	$L__BB6_34;
	setp.gt.f32 	%p177, %f190, %f26;
	mov.u64 	%rd269, %rd268;
	mov.f32 	%f191, %f190;
	@%p177 bra 	$L__BB6_34;
	setp.lt.s64 	%p178, %rd268, %rd37;
	min.s64 	%rd269, %rd268, %rd37;
	selp.f32 	%f191, %f190, %f26, %p178;
$L__BB6_34:
	mov.b32 	%r326, %f191;
	mov.b32 	%r342, 4;
	mov.b32 	%r343, 31;
	mov.b32 	%r344, -1;
	// begin inline asm
	shfl.sync.down.b32 %r325, %r326, %r342, %r343, %r344;
	// end inline asm
	mov.b32 	%f29, %r325;
	// begin inline asm
	shfl.sync.down.b32 %r330, %r331, %r342, %r343, %r344;
	// end inline asm
	mov.b64 	{%r336, %r341}, %rd269;
	// begin inline asm
	shfl.sync.down.b32 %r335, %r336, %r342, %r343, %r344;
	// end inline asm
	// begin inline asm
	shfl.sync.down.b32 %r340, %r341, %r342, %r343, %r344;
	// end inline asm
	mov.b64 	%rd40, {%r335, %r340};
	setp.gt.s32 	%p179, %r284, 27;
	mov.u64 	%rd270, %rd269;
	mov.f32 	%f192, %f191;
	@%p179 bra 	$L__BB6_38;
	setp.lt.f32 	%p180, %f191, %f29;
	mov.u64 	%rd270, %rd40;
	mov.f32 	%f192, %f29;
	@%p180 bra 	$L__BB6_38;
	setp.gt.f32 	%p181, %f191, %f29;
	mov.u64 	%rd270, %rd269;
	mov.f32 	%f192, %f191;
	@%p181 bra 	$L__BB6_38;
	setp.lt.s64 	%p182, %rd269, %rd40;
	min.s64 	%rd270, %rd269, %rd40;
	selp.f32 	%f192, %f191, %f29, %p182;
$L__BB6_38:
	mov.b32 	%r346, %f192;
	mov.b32 	%r362, 8;
	mov.b32 	%r363, 31;
	mov.b32 	%r364, -1;
	// begin inline asm
	shfl.sync.down.b32 %r345, %r346, %r362, %r363, %r364;
	// end inline asm
	mov.b32 	%f32, %r345;
	// begin inline asm
	shfl.sync.down.b32 %r350, %r351, %r362, %r363, %r364;
	// end inline asm
	mov.b64 	{%r356, %r361}, %rd270;
	// begin inline asm
	shfl.sync.down.b32 %r355, %r356, %r362, %r363, %r364;
	// end inline asm
	// begin inline asm
	shfl.sync.down.b32 %r360, %r361, %r362, %r363, %r364;
	// end inline asm
	mov.b64 	%rd43, {%r355, %r360};
	setp.gt.s32 	%p183, %r284, 23;
	mov.u64 	%rd271, %rd270;
	mov.f32 	%f193, %f192;
	@%p183 bra 	$L__BB6_42;
	setp.lt.f32 	%p184, %f192, %f32;
	mov.u64 	%rd271, %rd43;
	mov.f32 	%f193, %f32;
	@%p184 bra 	$L__BB6_42;
	setp.gt.f32 	%p185, %f192, %f32;
	mov.u64 	%rd271, %rd270;
	mov.f32 	%f193, %f192;
	@%p185 bra 	$L__BB6_42;
	setp.lt.s64 	%p186, %rd270, %rd43;
	min.s64 	%rd271, %rd270, %rd43;
	selp.f32 	%f193, %f192, %f32, %p186;
$L__BB6_42:
	mov.b32 	%r366, %f193;
	mov.b32 	%r382, 16;
	mov.b32 	%r383, 31;
	mov.b32 	%r384, -1;
	// begin inline asm
	shfl.sync.down.b32 %r365, %r366, %r382, %r383, %r384;
	// end inline asm
	mov.b32 	%f35, %r365;
	// begin inline asm
	shfl.sync.down.b32 %r370, %r371, %r382, %r383, %r384;
	// end inline asm
	mov.b64 	{%r376, %r381}, %rd271;
	// begin inline asm
	shfl.sync.down.b32 %r375, %r376, %r382, %r383, %r384;
	// end inline asm
	// begin inline asm
	shfl.sync.down.b32 %r380, %r381, %r382, %r383, %r384;
	// end inline asm
	mov.b64 	%rd46, {%r375, %r380};
	setp.gt.s32 	%p187, %r284, 15;
	mov.u64 	%rd323, %rd271;
	mov.f32 	%f241, %f193;
	@%p187 bra 	$L__BB6_46;
	setp.lt.f32 	%p188, %f193, %f35;
	mov.u64 	%rd323, %rd46;
	mov.f32 	%f241, %f35;
	@%p188 bra 	$L__BB6_46;
	setp.gt.f32 	%p189, %f193, %f35;
	mov.u64 	%rd323, %rd271;
	mov.f32 	%f241, %f193;
	@%p189 bra 	$L__BB6_46;
	setp.lt.s64 	%p190, %rd271, %rd46;
	min.s64 	%rd323, %rd271, %rd46;
	selp.f32 	%f241, %f193, %f35, %p190;
$L__BB6_46:
	setp.ne.s32 	%p191, %r284, 0;
	@%p191 bra 	$L__BB6_48;
	shr.u32 	%r385, %r4, 1;
	and.b32  	%r386, %r385, 496;
	mov.u32 	%r387, _ZN6thrust24THRUST_300001_SM_1000_NS8cuda_cub4core6detail5shmemE;
	add.s32 	%r388, %r387, %r386;
	st.shared.f32 	[%r388+8], %f241;
	st.shared.u64 	[%r388+16], %rd323;
$L__BB6_48:
	bar.sync 	0;
	setp.ne.s32 	%p192, %r4, 0;
	@%p192 bra 	$L__BB6_208;
	ld.shared.f32 	%f38, [_ZN6thrust24THRUST_300001_SM_1000_NS8cuda_cub4core6detail5shmemE+24];
	ld.shared.u64 	%rd49, [_ZN6thrust24THRUST_300001_SM_1000_NS8cuda_cub4core6detail5shmemE+32];
	setp.lt.f32 	%p193, %f241, %f38;
	mov.u64 	%rd273, %rd49;
	mov.f32 	%f195, %f38;
	@%p193 bra 	$L__BB6_52;
	setp.lt.f32 	%p194, %f38, %f241;
	mov.u64 	%rd273, %rd323;
	mov.f32 	%f195, %f241;
	@%p194 bra 	$L__BB6_52;
	setp.lt.s64 	%p195, %rd323, %rd49;
	min.s64 	%rd273, %rd323, %rd49;
	selp.f32 	%f195, %f241, %f38, %p195;
$L__BB6_52:
	ld.shared.f32 	%f41, [_ZN6thrust24THRUST_300001_SM_1000_NS8cuda_cub4core6detail5shmemE+40];
	ld.shared.u64 	%rd52, [_ZN6thrust24THRUST_300001_SM_1000_NS8cuda_cub4core6detail5shmemE+48];
	setp.lt.f32 	%p196, %f195, %f41;
	mov.u64 	%rd274, %rd52;
	mov.f32 	%f196, %f41;
	@%p196 bra 	$L__BB6_55;
	setp.lt.f32 	%p197, %f41, %f195;
	mov.u64 	%rd274, %rd273;
	mov.f32 	%f196, %f195;
	@%p197 bra 	$L__BB6_55;
	setp.lt.s64 	%p198, %rd273, %rd52;
	min.s64 	%rd274, %rd273, %rd52;
	selp.f32 	%f196, %f195, %f41, %p198;
$L__BB6_55:
	ld.shared.f32 	%f44, [_ZN6thrust24THRUST_300001_SM_1000_NS8cuda_cub4core6detail5shmemE+56];
	ld.shared.u64 	%rd55, [_ZN6thrust24THRUST_300001_SM_1000_NS8cuda_cub4core6detail5shmemE+64];
	setp.lt.f32 	%p199, %f196, %f44;
	mov.u64 	%rd275, %rd55;
	mov.f32 	%f197, %f44;
	@%p199 bra 	$L__BB6_58;
	setp.lt.f32 	%p200, %f44, %f196;
	mov.u64 	%rd275, %rd274;
	mov.f32 	%f197, %f196;
	@%p200 bra 	$L__BB6_58;
	setp.lt.s64 	%p201, %rd274, %rd55;
	min.s64 	%rd275, %rd274, %rd55;
	selp.f32 	%f197, %f196, %f44, %p201;
$L__BB6_58:
	ld.shared.f32 	%f47, [_ZN6thrust24THRUST_300001_SM_1000_NS8cuda_cub4core6detail5shmemE+72];
	ld.shared.u64 	%rd58, [_ZN6thrust24THRUST_300001_SM_1000_NS8cuda_cub4core6detail5shmemE+80];
	setp.lt.f32 	%p202, %f197, %f47;
	mov.u64 	%rd276, %rd58;
	mov.f32 	%f198, %f47;
	@%p202 bra 	$L__BB6_61;
	setp.lt.f32 	%p203, %f47, %f197;
	mov.u64 	%rd276, %rd275;
	mov.f32 	%f198, %f197;
	@%p203 bra 	$L__BB6_61;
	setp.lt.s64 	%p204, %rd275, %rd58;
	min.s64 	%rd276, %rd275, %rd58;
	selp.f32 	%f198, %f197, %f47, %p204;
$L__BB6_61:
	ld.shared.f32 	%f50, [_ZN6thrust24THRUST_300001_SM_1000_NS8cuda_cub4core6detail5shmemE+88];
	ld.shared.u64 	%rd61, [_ZN6thrust24THRUST_300001_SM_1000_NS8cuda_cub4core6detail5shmemE+96];
	setp.lt.f32 	%p205, %f198, %f50;
	mov.f32 	%f199, %f50;
	mov.u64 	%rd277, %rd61;
	@%p205 bra 	$L__BB6_64;
	setp.lt.f32 	%p206, %f50, %f198;
	mov.f32 	%f199, %f198;
	mov.u64 	%rd277, %rd276;
	@%p206 bra 	$L__BB6_64;
	setp.lt.s64 	%p207, %rd276, %rd61;
	selp.f32 	%f199, %f198, %f50, %p207;
	min.s64 	%rd277, %rd276, %rd61;
$L__BB6_64:
	ld.shared.f32 	%f53, [_ZN6thrust24THRUST_300001_SM_1000_NS8cuda_cub4core6detail5shmemE+104];
	ld.shared.u64 	%rd64, [_ZN6thrust24THRUST_300001_SM_1000_NS8cuda_cub4core6detail5shmemE+112];
	setp.lt.f32 	%p208, %f199, %f53;
	mov.f32 	%f200, %f53;
	mov.u64 	%rd278, %rd64;
	@%p208 bra 	$L__BB6_67;
	setp.lt.f32 	%p209, %f53, %f199;
	mov.f32 	%f200, %f199;
	mov.u64 	%rd278, %rd277;
	@%p209 bra 	$L__BB6_67;
	setp.lt.s64 	%p210, %rd277, %rd64;
	selp.f32 	%f200, %f199, %f53, %p210;
	min.s64 	%rd278, %rd277, %rd64;
$L__BB6_67:
	ld.shared.f32 	%f56, [_ZN6thrust24THRUST_300001_SM_1000_NS8cuda_cub4core6detail5shmemE+120];
	ld.shared.u64 	%rd67, [_ZN6thrust24THRUST_300001_SM_1000_NS8cuda_cub4core6detail5shmemE+128];
	setp.lt.f32 	%p211, %f200, %f56;
	mov.f32 	%f241, %f56;
	mov.u64 	%rd323, %rd67;
	@%p211 bra 	$L__BB6_208;
	setp.lt.f32 	%p212, %f56, %f200;
	mov.f32 	%f241, %f200;
	mov.u64 	%rd323, %rd278;
	@%p212 bra 	$L__BB6_208;
	setp.lt.s64 	%p213, %rd278, %rd67;
	selp.f32 	%f241, %f200, %f56, %p213;
	min.s64 	%rd323, %rd278, %rd67;
	bra.uni 	$L__BB6_208;
$L__BB6_70:
	// begin inline asm
	mov.u32 %r171, %laneid;
	// end inline asm
	and.b32  	%r192, %r4, 992;
	add.s32 	%r193, %r192, 32;
	setp.gt.s32 	%p120, %r193, %r3;
	not.b32 	%r194, %r192;
	add.s32 	%r195, %r3, %r194;
	selp.b32 	%r190, %r195, 31, %p120;
	mov.b32 	%r173, %f188;
	mov.b32 	%r189, 1;
	mov.b32 	%r191, -1;
	// begin inline asm
	shfl.sync.down.b32 %r172, %r173, %r189, %r190, %r191;
	// end inline asm
	mov.b32 	%f58, %r172;
	// begin inline asm
	shfl.sync.down.b32 %r177, %r178, %r189, %r190, %r191;
	// end inline asm
	mov.b64 	{%r183, %r188}, %rd266;
	// begin inline asm
	shfl.sync.down.b32 %r182, %r183, %r189, %r190, %r191;
	// end inline asm
	// begin inline asm
	shfl.sync.down.b32 %r187, %r188, %r189, %r190, %r191;
	// end inline asm
	mov.b64 	%rd69, {%r182, %r187};
	setp.ge.s32 	%p121, %r171, %r190;
	mov.f32 	%f201, %f188;
	mov.u64 	%rd279, %rd266;
	@%p121 bra 	$L__BB6_74;
	setp.lt.f32 	%p122, %f188, %f58;
	mov.f32 	%f201, %f58;
	mov.u64 	%rd279, %rd69;
	@%p122 bra 	$L__BB6_74;
	setp.gt.f32 	%p123, %f188, %f58;
	mov.f32 	%f201, %f188;
	mov.u64 	%rd279, %rd266;
	@%p123 bra 	$L__BB6_74;
	setp.lt.s64 	%p124, %rd266, %rd69;
	selp.f32 	%f201, %f188, %f58, %p124;
	min.s64 	%rd279, %rd266, %rd69;
$L__BB6_74:
	mov.b32 	%r197, %f201;
	mov.b32 	%r213, 2;
	mov.b32 	%r215, -1;
	// begin inline asm
	shfl.sync.down.b32 %r196, %r197, %r213, %r190, %r215;
	// end inline asm
	mov.b32 	%f61, %r196;
	// begin inline asm
	shfl.sync.down.b32 %r201, %r202, %r213, %r190, %r215;
	// end inline asm
	mov.b64 	{%r207, %r212}, %rd279;
	// begin inline asm
	shfl.sync.down.b32 %r206, %r207, %r213, %r190, %r215;
	// end inline asm
	// begin inline asm
	shfl.sync.down.b32 %r211, %r212, %r213, %r190, %r215;
	// end inline asm
	mov.b64 	%rd72, {%r206, %r211};
	add.s32 	%r216, %r171, 2;
	setp.gt.s32 	%p125, %r216, %r190;
	mov.f32 	%f202, %f201;
	mov.u64 	%rd280, %rd279;
	@%p125 bra 	$L__BB6_78;
	setp.lt.f32 	%p126, %f201, %f61;
	mov.f32 	%f202, %f61;
	mov.u64 	%rd280, %rd72;
	@%p126 bra 	$L__BB6_78;
	setp.gt.f32 	%p127, %f201, %f61;
	mov.f32 	%f202, %f201;
	mov.u64 	%rd280, %rd279;
	@%p127 bra 	$L__BB6_78;
	setp.lt.s64 	%p128, %rd279, %rd72;
	selp.f32 	%f202, %f201, %f61, %p128;
	min.s64 	%rd280, %rd279, %rd72;
$L__BB6_78:
	mov.b32 	%r218, %f202;
	mov.b32 	%r234, 4;
	mov.b32 	%r236, -1;
	// begin inline asm
	shfl.sync.down.b32 %r217, %r218, %r234, %r190, %r236;
	// end inline asm
	mov.b32 	%f64, %r217;
	// begin inline asm
	shfl.sync.down.b32 %r222, %r223, %r234, %r190, %r236;
	// end inline asm
	mov.b64 	{%r228, %r233}, %rd280;
	// begin inline asm
	shfl.sync.down.b32 %r227, %r228, %r234, %r190, %r236;
	// end inline asm
	// begin inline asm
	shfl.sync.down.b32 %r232, %r233, %r234, %r190, %r236;
	// end inline asm
	mov.b64 	%rd75, {%r227, %r232};
	add.s32 	%r237, %r171, 4;
	setp.gt.s32 	%p129, %r237, %r190;
	mov.f32 	%f203, %f202;
	mov.u64 	%rd281, %rd280;
	@%p129 bra 	$L__BB6_82;
	setp.lt.f32 	%p130, %f202, %f64;
	mov.f32 	%f203, %f64;
	mov.u64 	%rd281, %rd75;
	@%p130 bra 	$L__BB6_82;
	setp.gt.f32 	%p131, %f202, %f64;
	mov.f32 	%f203, %f202;
	mov.u64 	%rd281, %rd280;
	@%p131 bra 	$L__BB6_82;
	setp.lt.s64 	%p132, %rd280, %rd75;
	selp.f32 	%f203, %f202, %f64, %p132;
	min.s64 	%rd281, %rd280, %rd75;
$L__BB6_82:
	mov.b32 	%r239, %f203;
	mov.b32 	%r255, 8;
	mov.b32 	%r257, -1;
	// begin inline asm
	shfl.sync.down.b32 %r238, %r239, %r255, %r190, %r257;
	// end inline asm
	mov.b32 	%f67, %r238;
	// begin inline asm
	shfl.sync.down.b32 %r243, %r244, %r255, %r190, %r257;
	// end inline asm
	mov.b64 	{%r249, %r254}, %rd281;
	// begin inline asm
	shfl.sync.down.b32 %r248, %r249, %r255, %r190, %r257;
	// end inline asm
	// begin inline asm
	shfl.sync.down.b32 %r253, %r254, %r255, %r190, %r257;
	// end inline asm
	mov.b64 	%rd78, {%r248, %r253};
	add.s32 	%r258, %r171, 8;
	setp.gt.s32 	%p133, %r258, %r190;
	mov.f32 	%f204, %f203;
	mov.u64 	%rd282, %rd281;
	@%p133 bra 	$L__BB6_86;
	setp.lt.f32 	%p134, %f203, %f67;
	mov.f32 	%f204, %f67;
	mov.u64 	%rd282, %rd78;
	@%p134 bra 	$L__BB6_86;
	setp.gt.f32 	%p135, %f203, %f67;
	mov.f32 	%f204, %f203;
	mov.u64 	%rd282, %rd281;
	@%p135 bra 	$L__BB6_86;
	setp.lt.s64 	%p136, %rd281, %rd78;
	selp.f32 	%f204, %f203, %f67, %p136;
	min.s64 	%rd282, %rd281, %rd78;
$L__BB6_86:
	mov.b32 	%r260, %f204;
	mov.b32 	%r276, 16;
	mov.b32 	%r278, -1;
	// begin inline asm
	shfl.sync.down.b32 %r259, %r260, %r276, %r190, %r278;
	// end inline asm
	mov.b32 	%f70, %r259;
	// begin inline asm
	shfl.sync.down.b32 %r264, %r265, %r276, %r190, %r278;
	// end inline asm
	mov.b64 	{%r270, %r275}, %rd282;
	// begin inline asm
	shfl.sync.down.b32 %r269, %r270, %r276, %r190, %r278;
	// end inline asm
	// begin inline asm
	shfl.sync.down.b32 %r274, %r275, %r276, %r190, %r278;
	// end inline asm
	mov.b64 	%rd81, {%r269, %r274};
	add.s32 	%r279, %r171, 16;
	setp.gt.s32 	%p137, %r279, %r190;
	mov.f32 	%f241, %f204;
	mov.u64 	%rd323, %rd282;
	@%p137 bra 	$L__BB6_90;
	setp.lt.f32 	%p138, %f204, %f70;
	mov.f32 	%f241, %f70;
	mov.u64 	%rd323, %rd81;
	@%p138 bra 	$L__BB6_90;
	setp.gt.f32 	%p139, %f204, %f70;
	mov.f32 	%f241, %f204;
	mov.u64 	%rd323, %rd282;
	@%p139 bra 	$L__BB6_90;
	setp.lt.s64 	%p140, %rd282, %rd81;
	selp.f32 	%f241, %f204, %f70, %p140;
	min.s64 	%rd323, %rd282, %rd81;
$L__BB6_90:
	setp.ne.s32 	%p141, %r171, 0;
	@%p141 bra 	$L__BB6_92;
	shr.u32 	%r280, %r4, 1;
	and.b32  	%r281, %r280, 496;
	mov.u32 	%r282, _ZN6thrust24THRUST_300001_SM_1000_NS8cuda_cub4core6detail5shmemE;
	add.s32 	%r283, %r282, %r281;
	st.shared.f32 	[%r283+8], %f241;
	st.shared.u64 	[%r283+16], %rd323;
$L__BB6_92:
	bar.sync 	0;
	setp.ne.s32 	%p142, %r4, 0;
	@%p142 bra 	$L__BB6_208;
	setp.lt.s32 	%p143, %r3, 33;
	mov.f32 	%f206, %f241;
	mov.u64 	%rd284, %rd323;
	@%p143 bra 	$L__BB6_97;
	ld.shared.f32 	%f73, [_ZN6thrust24THRUST_300001_SM_1000_NS8cuda_cub4core6detail5shmemE+24];
	ld.shared.u64 	%rd84, [_ZN6thrust24THRUST_300001_SM_1000_NS8cuda_cub4core6detail5shmemE+32];
	setp.lt.f32 	%p144, %f241, %f73;
	mov.f32 	%f206, %f73;
	mov.u64 	%rd284, %rd84;
	@%p144 bra 	$L__BB6_97;
	setp.lt.f32 	%p145, %f73, %f241;
	mov.f32 	%f206, %f241;
	mov.u64 	%rd284, %rd323;
	@%p145 bra 	$L__BB6_97;
	setp.lt.s64 	%p146, %rd323, %rd84;
	selp.f32 	%f206, %f241, %f73, %p146;
	min.s64 	%rd284, %rd323, %rd84;
$L__BB6_97:
	setp.lt.s32 	%p147, %r3, 65;
	mov.f32 	%f207, %f206;
	mov.u64 	%rd285, %rd284;
	@%p147 bra 	$L__BB6_101;
	ld.shared.f32 	%f76, [_ZN6thrust24THRUST_300001_SM_1000_NS8cuda_cub4core6detail5shmemE+40];
	ld.shared.u64 	%rd87, [_ZN6thrust24THRUST_300001_SM_1000_NS8cuda_cub4core6detail5shmemE+48];
	setp.lt.f32 	%p148, %f206, %f76;
	mov.f32 	%f207, %f76;
	mov.u64 	%rd285, %rd87;
	@%p148 bra 	$L__BB6_101;
	setp.lt.f32 	%p149, %f76, %f206;
	mov.f32 	%f207, %f206;
	mov.u64 	%rd285, %rd284;
	@%p149 bra 	$L__BB6_101;
	setp.lt.s64 	%p150, %rd284, %rd87;
	selp.f32 	%f207, %f206, %f76, %p150;
	min.s64 	%rd285, %rd284, %rd87;
$L__BB6_101:
	setp.lt.s32 	%p151, %r3, 97;
	mov.f32 	%f208, %f207;
	mov.u64 	%rd286, %rd285;
	@%p151 bra 	$L__BB6_105;
	ld.shared.f32 	%f79, [_ZN6thrust24THRUST_300001_SM_1000_NS8cuda_cub4core6detail5shmemE+56];
	ld.shared.u64 	%rd90, [_ZN6thrust24THRUST_300001_SM_1000_NS8cuda_cub4core6detail5shmemE+64];
	setp.lt.f32 	%p152, %f207, %f79;
	mov.f32 	%f208, %f79;
	mov.u64 	%rd286, %rd90;
	@%p152 bra 	$L__BB6_105;
	setp.lt.f32 	%p153, %f79, %f207;
	mov.f32 	%f208, %f207;
	mov.u64 	%rd286, %rd285;
	@%p153 bra 	$L__BB6_105;
	setp.lt.s64 	%p154, %rd285, %rd90;
	selp.f32 	%f208, %f207, %f79, %p154;
	min.s64 	%rd286, %rd285, %rd90;
$L__BB6_105:
	setp.lt.s32 	%p155, %r3, 129;
	mov.f32 	%f209, %f208;
	mov.u64 	%rd287, %rd286;
	@%p155 bra 	$L__BB6_109;
	ld.shared.f32 	%f82, [_ZN6thrust24THRUST_300001_SM_1000_NS8cuda_cub4core6detail5shmemE+72];
	ld.shared.u64 	%rd93, [_ZN6thrust24THRUST_300001_SM_1000_NS8cuda_cub4core6detail5shmemE+80];
	setp.lt.f32 	%p156, %f208, %f82;
	mov.f32 	%f209, %f82;
	mov.u64 	%rd287, %rd93;
	@%p156 bra 	$L__BB6_109;
	setp.lt.f32 	%p157, %f82, %f208;
	mov.f32 	%f209, %f208;
	mov.u64 	%rd287, %rd286;
	@%p157 bra 	$L__BB6_109;
	setp.lt.s64 	%p158, %rd286, %rd93;
	selp.f32 	%f209, %f208, %f82, %p158;
	min.s64 	%rd287, %rd286, %rd93;
$L__BB6_109:
	setp.lt.s32 	%p159, %r3, 161;
	mov.f32 	%f210, %f209;
	mov.u64 	%rd288, %rd287;
	@%p159 bra 	$L__BB6_113;
	ld.shared.f32 	%f85, [_ZN6thrust24THRUST_300001_SM_1000_NS8cuda_cub4core6detail5shmemE+88];
	ld.shared.u64 	%rd96, [_ZN6thrust24THRUST_300001_SM_1000_NS8cuda_cub4core6detail5shmemE+96];
	setp.lt.f32 	%p160, %f209, %f85;
	mov.f32 	%f210, %f85;
	mov.u64 	%rd288, %rd96;
	@%p160 bra 	$L__BB6_113;
	setp.lt.f32 	%p161, %f85, %f209;
	mov.f32 	%f210, %f209;
	mov.u64 	%rd288, %rd287;
	@%p161 bra 	$L__BB6_113;
	setp.lt.s64 	%p162, %rd287, %rd96;
	selp.f32 	%f210, %f209, %f85, %p162;
	min.s64 	%rd288, %rd287, %rd96;
$L__BB6_113:
	setp.lt.s32 	%p163, %r3, 193;
	mov.f32 	%f211, %f210;
	mov.u64 	%rd289, %rd288;
	@%p163 bra 	$L__BB6_117;
	ld.shared.f32 	%f88, [_ZN6thrust24THRUST_300001_SM_1000_NS8cuda_cub4core6detail5shmemE+104];
	ld.shared.u64 	%rd99, [_ZN6thrust24THRUST_300001_SM_1000_NS8cuda_cub4core6detail5shmemE+112];
	setp.lt.f32 	%p164, %f210, %f88;
	mov.f32 	%f211, %f88;
	mov.u64 	%rd289, %rd99;
	@%p164 bra 	$L__BB6_117;
	setp.lt.f32 	%p165, %f88, %f210;
	mov.f32 	%f211, %f210;
	mov.u64 	%rd289, %rd288;
	@%p165 bra 	$L__BB6_117;
	setp.lt.s64 	%p166, %rd288, %rd99;
	selp.f32 	%f211, %f210, %f88, %p166;
	min.s64 	%rd289, %rd288, %rd99;
$L__BB6_117:
	setp.lt.s32 	%p167, %r3, 225;
	mov.f32 	%f241, %f211;
	mov.u64 	%rd323, %rd289;
	@%p167 bra 	$L__BB6_208;
	ld.shared.f32 	%f91, [_ZN6thrust24THRUST_300001_SM_1000_NS8cuda_cub4core6detail5shmemE+120];
	ld.shared.u64 	%rd102, [_ZN6thrust24THRUST_300001_SM_1000_NS8cuda_cub4core6detail5shmemE+128];
	setp.lt.f32 	%p168, %f211, %f91;
	mov.f32 	%f241, %f91;
	mov.u64 	%rd323, %rd102;
	@%p168 bra 	$L__BB6_208;
	setp.lt.f32 	%p169, %f91, %f211;
	mov.f32 	%f241, %f211;
	mov.u64 	%rd323, %rd289;
	@%p169 bra 	$L__BB6_208;
	setp.lt.s64 	%p170, %rd289, %rd102;
	selp.f32 	%f241, %f211, %f91, %p170;
	min.s64 	%rd323, %rd289, %rd102;
	bra.uni 	$L__BB6_208;
$L__BB6_121:
	mov.u32 	%r20, %tid.x;
	add.s64 	%rd104, %rd196, %rd4;
	cvt.u64.u32 	%rd105, %r20;
	add.s64 	%rd201, %rd105, %rd4;
	cvta.to.global.u64 	%rd202, %rd195;
	shl.b64 	%rd203, %rd201, 2;
	add.s64 	%rd204, %rd202, %rd203;
	ld.global.f32 	%f170, [%rd204];
	add.s32 	%r36, %r20, 256;
	cvt.u64.u32 	%rd205, %r36;
	ld.global.f32 	%f171, [%rd204+1024];
	add.s32 	%r37, %r20, 512;
	cvt.u64.u32 	%rd206, %r37;
	ld.global.f32 	%f172, [%rd204+2048];
	add.s32 	%r38, %r20, 768;
	cvt.u64.u32 	%rd207, %r38;
	ld.global.f32 	%f173, [%rd204+3072];
	or.b32  	%r39, %r20, 1024;
	cvt.u64.u32 	%rd106, %r39;
	add.s64 	%rd311, %rd104, %rd106;
	ld.global.f32 	%f229, [%rd204+4096];
	setp.geu.f32 	%p2, %f170, %f171;
	selp.f32 	%f174, %f170, %f171, %p2;
	selp.b64 	%rd208, %rd105, %rd205, %p2;
	setp.geu.f32 	%p3, %f174, %f172;
	selp.f32 	%f175, %f174, %f172, %p3;
	selp.b64 	%rd209, %rd208, %rd206, %p3;
	setp.geu.f32 	%p4, %f175, %f173;
	selp.f32 	%f94, %f175, %f173, %p4;
	selp.b64 	%rd108, %rd209, %rd207, %p4;
	setp.lt.f32 	%p5, %f94, %f229;
	@%p5 bra 	$L__BB6_123;
	setp.lt.f32 	%p6, %f229, %f94;
	setp.lt.u64 	%p7, %rd108, %rd106;
	or.pred  	%p8, %p6, %p7;
	selp.f32 	%f229, %f94, %f229, %p8;
	add.s64 	%rd210, %rd104, %rd108;
	selp.b64 	%rd311, %rd210, %rd311, %p8;
$L__BB6_123:
	setp.le.u64 	%p9, %rd198, %rd5;
	@%p9 bra 	$L__BB6_164;
	setp.ne.s32 	%p10, %r20, 0;
	@%p10 bra 	$L__BB6_126;
	atom.global.add.u64 	%rd211, [%rd1+8], 1280;
	add.s64 	%rd212, %rd211, %rd5;
	st.shared.u64 	[_ZN6thrust24THRUST_300001_SM_1000_NS8cuda_cub4core6detail5shmemE+152], %rd212;
$L__BB6_126:
	bar.sync 	0;
	ld.shared.u64 	%rd299, [_ZN6thrust24THRUST_300001_SM_1000_NS8cuda_cub4core6detail5shmemE+152];
	add.s64 	%rd213, %rd299, 1280;
	setp.gt.s64 	%p11, %rd213, %rd198;
	@%p11 bra 	$L__BB6_141;
	mov.f32 	%f213, %f229;
	mov.u64 	%rd292, %rd311;
$L__BB6_128:
	add.s64 	%rd214, %rd299, %rd105;
	cvta.to.global.u64 	%rd215, %rd195;
	shl.b64 	%rd216, %rd214, 2;
	add.s64 	%rd217, %rd215, %rd216;
	add.s64 	%rd293, %rd214, %rd196;
	ld.global.f32 	%f214, [%rd217];
	add.s64 	%rd294, %rd293, 256;
	ld.global.f32 	%f215, [%rd217+1024];
	add.s64 	%rd295, %rd293, 512;
	ld.global.f32 	%f216, [%rd217+2048];
	add.s64 	%rd296, %rd293, 768;
	ld.global.f32 	%f217, [%rd217+3072];
	add.s64 	%rd311, %rd293, 1024;
	ld.global.f32 	%f229, [%rd217+4096];
	setp.lt.f32 	%p12, %f213, %f214;
	@%p12 bra 	$L__BB6_130;
	setp.lt.f32 	%p13, %f214, %f213;
	setp.lt.s64 	%p14, %rd292, %rd293;
	or.pred  	%p15, %p13, %p14;
	selp.f32 	%f214, %f213, %f214, %p15;
	selp.b64 	%rd293, %rd292, %rd293, %p15;
$L__BB6_130:
	setp.lt.f32 	%p16, %f214, %f215;
	@%p16 bra 	$L__BB6_132;
	setp.lt.f32 	%p17, %f215, %f214;
	setp.lt.s64 	%p18, %rd293, %rd294;
	or.pred  	%p19, %p17, %p18;
	selp.f32 	%f215, %f214, %f215, %p19;
	selp.b64 	%rd294, %rd293, %rd294, %p19;
$L__BB6_132:
	setp.lt.f32 	%p20, %f215, %f216;
	@%p20 bra 	$L__BB6_134;
	setp.lt.f32 	%p21, %f216, %f215;
	setp.lt.s64 	%p22, %rd294, %rd295;
	or.pred  	%p23, %p21, %p22;
	selp.f32 	%f216, %f215, %f216, %p23;
	selp.b64 	%rd295, %rd294, %rd295, %p23;
$L__BB6_134:
	setp.lt.f32 	%p24, %f216, %f217;
	@%p24 bra 	$L__BB6_136;
	setp.lt.f32 	%p25, %f217, %f216;
	setp.lt.s64 	%p26, %rd295, %rd296;
	or.pred  	%p27, %p25, %p26;
	selp.f32 	%f217, %f216, %f217, %p27;
	selp.b64 	%rd296, %rd295, %rd296, %p27;
$L__BB6_136:
	setp.lt.f32 	%p28, %f217, %f229;
	@%p28 bra 	$L__BB6_138;
	setp.lt.f32 	%p29, %f229, %f217;
	setp.lt.s64 	%p30, %rd296, %rd311;
	or.pred  	%p31, %p29, %p30;
	selp.f32 	%f229, %f217, %f229, %p31;
	selp.b64 	%rd311, %rd296, %rd311, %p31;
$L__BB6_138:
	setp.ne.s32 	%p32, %r20, 0;
	bar.sync 	0;
	@%p32 bra 	$L__BB6_140;
	atom.global.add.u64 	%rd218, [%rd1+8], 1280;
	add.s64 	%rd219, %rd218, %rd5;
	st.shared.u64 	[_ZN6thrust24THRUST_300001_SM_1000_NS8cuda_cub4core6detail5shmemE+152], %rd219;
$L__BB6_140:
	bar.sync 	0;
	ld.shared.u64 	%rd299, [_ZN6thrust24THRUST_300001_SM_1000_NS8cuda_cub4core6detail5shmemE+152];
	add.s64 	%rd220, %rd299, 1280;
	setp.le.s64 	%p33, %rd220, %rd198;
	mov.f32 	%f213, %f229;
	mov.u64 	%rd292, %rd311;
	@%p33 bra 	$L__BB6_128;
$L__BB6_141:
	setp.le.s64 	%p34, %rd198, %rd299;
	@%p34 bra 	$L__BB6_164;
	cvt.u32.u64 	%r40, %rd299;
	cvt.u32.u64 	%r41, %rd198;
	sub.s32 	%r21, %r41, %r40;
	setp.ge.s32 	%p35, %r20, %r21;
	@%p35 bra 	$L__BB6_164;
	cvta.to.global.u64 	%rd132, %rd195;
	not.b32 	%r43, %r20;
	add.s32 	%r44, %r43, %r41;
	sub.s32 	%r22, %r44, %r40;
	and.b32  	%r46, %r22, 768;
	setp.eq.s32 	%p36, %r46, 768;
	mov.u32 	%r397, %r20;
	@%p36 bra 	$L__BB6_149;
	add.s64 	%rd222, %rd299, %rd105;
	add.s64 	%rd301, %rd222, %rd196;
	shl.b64 	%rd223, %rd222, 2;
	add.s64 	%rd300, %rd132, %rd223;
	shr.u32 	%r47, %r22, 8;
	add.s32 	%r48, %r47, 1;
	and.b32  	%r49, %r48, 3;
	neg.s32 	%r395, %r49;
	mov.u32 	%r397, %r20;
$L__BB6_145:
	.pragma "nounroll";
	mov.u64 	%rd137, %rd311;
	mov.f32 	%f114, %f229;
	ld.global.f32 	%f115, [%rd300];
	setp.lt.f32 	%p37, %f114, %f115;
	mov.f32 	%f229, %f115;
	mov.u64 	%rd311, %rd301;
	@%p37 bra 	$L__BB6_148;
	setp.lt.f32 	%p38, %f115, %f114;
	mov.f32 	%f229, %f114;
	mov.u64 	%rd311, %rd137;
	@%p38 bra 	$L__BB6_148;
	setp.lt.s64 	%p39, %rd137, %rd301;
	selp.f32 	%f229, %f114, %f115, %p39;
	min.s64 	%rd311, %rd137, %rd301;
$L__BB6_148:
	add.s32 	%r397, %r397, 256;
	add.s64 	%rd301, %rd301, 256;
	add.s64 	%rd300, %rd300, 1024;
	add.s32 	%r395, %r395, 1;
	setp.ne.s32 	%p40, %r395, 0;
	@%p40 bra 	$L__BB6_145;
$L__BB6_149:
	setp.lt.u32 	%p41, %r22, 768;
	@%p41 bra 	$L__BB6_164;
	add.s32 	%r398, %r397, 512;
$L__BB6_151:
	mov.u32 	%r30, %r398;
	add.s32 	%r50, %r30, -512;
	cvt.u64.u32 	%rd224, %r50;
	add.s64 	%rd225, %rd299, %rd224;
	shl.b64 	%rd226, %rd225, 2;
	add.s64 	%rd145, %rd132, %rd226;
	add.s64 	%rd146, %rd225, %rd196;
	ld.global.f32 	%f121, [%rd145];
	setp.lt.f32 	%p42, %f229, %f121;
	mov.f32 	%f225, %f121;
	mov.u64 	%rd307, %rd146;
	@%p42 bra 	$L__BB6_154;
	setp.lt.f32 	%p43, %f121, %f229;
	mov.f32 	%f225, %f229;
	mov.u64 	%rd307, %rd311;
	@%p43 bra 	$L__BB6_154;
	setp.lt.s64 	%p44, %rd311, %rd146;
	selp.f32 	%f225, %f229, %f121, %p44;
	min.s64 	%rd307, %rd311, %rd146;
$L__BB6_154:
	add.s32 	%r51, %r30, -256;
	cvt.u64.u32 	%rd227, %r51;
	add.s64 	%rd228, %rd299, %rd227;
	add.s64 	%rd149, %rd228, %rd196;
	ld.global.f32 	%f124, [%rd145+1024];
	setp.lt.f32 	%p45, %f225, %f124;
	mov.f32 	%f226, %f124;
	mov.u64 	%rd308, %rd149;
	@%p45 bra 	$L__BB6_157;
	setp.lt.f32 	%p46, %f124, %f225;
	mov.f32 	%f226, %f225;
	mov.u64 	%rd308, %rd307;
	@%p46 bra 	$L__BB6_157;
	setp.lt.s64 	%p47, %rd307, %rd149;
	selp.f32 	%f226, %f225, %f124, %p47;
	min.s64 	%rd308, %rd307, %rd149;
$L__BB6_157:
	cvt.u64.u32 	%rd229, %r30;
	add.s64 	%rd230, %rd299, %rd229;
	add.s64 	%rd152, %rd230, %rd196;
	ld.global.f32 	%f127, [%rd145+2048];
	setp.lt.f32 	%p48, %f226, %f127;
	mov.f32 	%f227, %f127;
	mov.u64 	%rd309, %rd152;
	@%p48 bra 	$L__BB6_160;
	setp.lt.f32 	%p49, %f127, %f226;
	mov.f32 	%f227, %f226;
	mov.u64 	%rd309, %rd308;
	@%p49 bra 	$L__BB6_160;
	setp.lt.s64 	%p50, %rd308, %rd152;
	selp.f32 	%f227, %f226, %f127, %p50;
	min.s64 	%rd309, %rd308, %rd152;
$L__BB6_160:
	add.s32 	%r52, %r30, 256;
	cvt.u64.u32 	%rd231, %r52;
	add.s64 	%rd232, %rd299, %rd231;
	add.s64 	%rd155, %rd232, %rd196;
	ld.global.f32 	%f130, [%rd145+3072];
	setp.lt.f32 	%p51, %f227, %f130;
	mov.f32 	%f229, %f130;
	mov.u64 	%rd311, %rd155;
	@%p51 bra 	$L__BB6_163;
	setp.lt.f32 	%p52, %f130, %f227;
	mov.f32 	%f229, %f227;
	mov.u64 	%rd311, %rd309;
	@%p52 bra 	$L__BB6_163;
	setp.lt.s64 	%p53, %rd309, %rd155;
	selp.f32 	%f229, %f227, %f130, %p53;
	min.s64 	%rd311, %rd309, %rd155;
$L__BB6_163:
	add.s32 	%r398, %r30, 1024;
	add.s32 	%r53, %r30, 512;
	setp.lt.s32 	%p54, %r53, %r21;
	@%p54 bra 	$L__BB6_151;
$L__BB6_164:
	// begin inline asm
	mov.u32 %r54, %laneid;
	// end inline asm
	mov.b32 	%r56, %f229;
	mov.b32 	%r72, 1;
	mov.b32 	%r73, 31;
	mov.b32 	%r74, -1;
	// begin inline asm
	shfl.sync.down.b32 %r55, %r56, %r72, %r73, %r74;
	// end inline asm
	mov.b32 	%f134, %r55;
	// begin inline asm
	shfl.sync.down.b32 %r60, %r61, %r72, %r73, %r74;
	// end inline asm
	mov.b64 	{%r66, %r71}, %rd311;
	// begin inline asm
	shfl.sync.down.b32 %r65, %r66, %r72, %r73, %r74;
	// end inline asm
	// begin inline asm
	shfl.sync.down.b32 %r70, %r71, %r72, %r73, %r74;
	// end inline asm
	mov.b64 	%rd159, {%r65, %r70};
	setp.gt.s32 	%p55, %r54, 30;
	mov.f32 	%f230, %f229;
	mov.u64 	%rd312, %rd311;
	@%p55 bra 	$L__BB6_168;
	setp.lt.f32 	%p56, %f229, %f134;
	mov.f32 	%f230, %f134;
	mov.u64 	%rd312, %rd159;
	@%p56 bra 	$L__BB6_168;
	setp.gt.f32 	%p57, %f229, %f134;
	mov.f32 	%f230, %f229;
	mov.u64 	%rd312, %rd311;
	@%p57 bra 	$L__BB6_168;
	setp.lt.s64 	%p58, %rd311, %rd159;
	selp.f32 	%f230, %f229, %f134, %p58;
	min.s64 	%rd312, %rd311, %rd159;
$L__BB6_168:
	mov.b32 	%r76, %f230;
	mov.b32 	%r92, 2;
	mov.b32 	%r93, 31;
	mov.b32 	%r94, -1;
	// begin inline asm
	shfl.sync.down.b32 %r75, %r76, %r92, %r93, %r94;
	// end inline asm
	mov.b32 	%f137, %r75;
	// begin inline asm
	shfl.sync.down.b32 %r80, %r81, %r92, %r93, %r94;
	// end inline asm
	mov.b64 	{%r86, %r91}, %rd312;
	// begin inline asm
	shfl.sync.down.b32 %r85, %r86, %r92, %r93, %r94;
	// end inline asm
	// begin inline asm
	shfl.sync.down.b32 %r90, %r91, %r92, %r93, %r94;
	// end inline asm
	mov.b64 	%rd162, {%r85, %r90};
	setp.gt.s32 	%p59, %r54, 29;
	mov.f32 	%f231, %f230;
	mov.u64 	%rd313, %rd312;
	@%p59 bra 	$L__BB6_172;
	setp.lt.f32 	%p60, %f230, %f137;
	mov.f32 	%f231, %f137;
	mov.u64 	%rd313, %rd162;
	@%p60 bra 	$L__BB6_172;
	setp.gt.f32 	%p61, %f230, %f137;
	mov.f32 	%f231, %f230;
	mov.u64 	%rd313, %rd312;
	@%p61 bra 	$L__BB6_172;
	setp.lt.s64 	%p62, %rd312, %rd162;
	selp.f32 	%f231, %f230, %f137, %p62;
	min.s64 	%rd313, %rd312, %rd162;
$L__BB6_172:
	mov.b32 	%r96, %f231;
	mov.b32 	%r112, 4;
	mov.b32 	%r113, 31;
	mov.b32 	%r114, -1;
	// begin inline asm
	shfl.sync.down.b32 %r95, %r96, %r112, %r113, %r114;
	// end inline asm
	mov.b32 	%f140, %r95;
	// begin inline asm
	shfl.sync.down.b32 %r100, %r101, %r112, %r113, %r114;
	// end inline asm
	mov.b64 	{%r106, %r111}, %rd313;
	// begin inline asm
	shfl.sync.down.b32 %r105, %r106, %r112, %r113, %r114;
	// end inline asm
	// begin inline asm
	shfl.sync.down.b32 %r110, %r111, %r112, %r113, %r114;
	// end inline asm
	mov.b64 	%rd165, {%r105, %r110};
	setp.gt.s32 	%p63, %r54, 27;
	mov.f32 	%f232, %f231;
	mov.u64 	%rd314, %rd313;
	@%p63 bra 	$L__BB6_176;
	setp.lt.f32 	%p64, %f231, %f140;
	mov.f32 	%f232, %f140;
	mov.u64 	%rd314, %rd165;
	@%p64 bra 	$L__BB6_176;
	setp.gt.f32 	%p65, %f231, %f140;
	mov.f32 	%f232, %f231;
	mov.u64 	%rd314, %rd313;
	@%p65 bra 	$L__BB6_176;
	setp.lt.s64 	%p66, %rd313, %rd165;
	selp.f32 	%f232, %f231, %f140, %p66;
	min.s64 	%rd314, %rd313, %rd165;
$L__BB6_176:
	mov.b32 	%r116, %f232;
	mov.b32 	%r132, 8;
	mov.b32 	%r133, 31;
	mov.b32 	%r134, -1;
	// begin inline asm
	shfl.sync.down.b32 %r115, %r116, %r132, %r133, %r134;
	// end inline asm
	mov.b32 	%f143, %r115;
	// begin inline asm
	shfl.sync.down.b32 %r120, %r121, %r132, %r133, %r134;
	// end inline asm
	mov.b64 	{%r126, %r131}, %rd314;
	// begin inline asm
	shfl.sync.down.b32 %r125, %r126, %r132, %r133, %r134;
	// end inline asm
	// begin inline asm
	shfl.sync.down.b32 %r130, %r131, %r132, %r133, %r134;
	// end inline asm
	mov.b64 	%rd168, {%r125, %r130};
	setp.gt.s32 	%p67, %r54, 23;
	mov.f32 	%f233, %f232;
	mov.u64 	%rd315, %rd314;
	@%p67 bra 	$L__BB6_180;
	setp.lt.f32 	%p68, %f232, %f143;
	mov.f32 	%f233, %f143;
	mov.u64 	%rd315, %rd168;
	@%p68 bra 	$L__BB6_180;
	setp.gt.f32 	%p69, %f232, %f143;
	mov.f32 	%f233, %f232;
	mov.u64 	%rd315, %rd314;
	@%p69 bra 	$L__BB6_180;
	setp.lt.s64 	%p70, %rd314, %rd168;
	selp.f32 	%f233, %f232, %f143, %p70;
	min.s64 	%rd315, %rd314, %rd168;
$L__BB6_180:
	mov.b32 	%r136, %f233;
	mov.b32 	%r152, 16;
	mov.b32 	%r153, 31;
	mov.b32 	%r154, -1;
	// begin inline asm
	shfl.sync.down.b32 %r135, %r136, %r152, %r153, %r154;
	// end inline asm
	mov.b32 	%f146, %r135;
	// begin inline asm
	shfl.sync.down.b32 %r140, %r141, %r152, %r153, %r154;
	// end inline asm
	mov.b64 	{%r146, %r151}, %rd315;
	// begin inline asm
	shfl.sync.down.b32 %r145, %r146, %r152, %r153, %r154;
	// end inline asm
	// begin inline asm
	shfl.sync.down.b32 %r150, %r151, %r152, %r153, %r154;
	// end inline asm
	mov.b64 	%rd171, {%r145, %r150};
	setp.gt.s32 	%p71, %r54, 15;
	mov.f32 	%f241, %f233;
	mov.u64 	%rd323, %rd315;
	@%p71 bra 	$L__BB6_184;
	setp.lt.f32 	%p72, %f233, %f146;
	mov.f32 	%f241, %f146;
	mov.u64 	%rd323, %rd171;
	@%p72 bra 	$L__BB6_184;
	setp.gt.f32 	%p73, %f233, %f146;
	mov.f32 	%f241, %f233;
	mov.u64 	%rd323, %rd315;
	@%p73 bra 	$L__BB6_184;
	setp.lt.s64 	%p74, %rd315, %rd171;
	selp.f32 	%f241, %f233, %f146, %p74;
	min.s64 	%rd323, %rd315, %rd171;
$L__BB6_184:
	setp.ne.s32 	%p75, %r54, 0;
	@%p75 bra 	$L__BB6_186;
	shr.u32 	%r155, %r20, 1;
	and.b32  	%r156, %r155, 496;
	mov.u32 	%r157, _ZN6thrust24THRUST_300001_SM_1000_NS8cuda_cub4core6detail5shmemE;
	add.s32 	%r158, %r157, %r156;
	st.shared.f32 	[%r158+8], %f241;
	st.shared.u64 	[%r158+16], %rd323;
$L__BB6_186:
	bar.sync 	0;
	setp.ne.s32 	%p76, %r20, 0;
	@%p76 bra 	$L__BB6_208;
	ld.shared.f32 	%f149, [_ZN6thrust24THRUST_300001_SM_1000_NS8cuda_cub4core6detail5shmemE+24];
	ld.shared.u64 	%rd174, [_ZN6thrust24THRUST_300001_SM_1000_NS8cuda_cub4core6detail5shmemE+32];
	setp.lt.f32 	%p77, %f241, %f149;
	mov.f32 	%f235, %f149;
	mov.u64 	%rd317, %rd174;
	@%p77 bra 	$L__BB6_190;
	setp.lt.f32 	%p78, %f149, %f241;
	mov.f32 	%f235, %f241;
	mov.u64 	%rd317, %rd323;
	@%p78 bra 	$L__BB6_190;
	setp.lt.s64 	%p79, %rd323, %rd174;
	selp.f32 	%f235, %f241, %f149, %p79;
	min.s64 	%rd317, %rd323, %rd174;
$L__BB6_190:
	ld.shared.f32 	%f152, [_ZN6thrust24THRUST_300001_SM_1000_NS8cuda_cub4core6detail5shmemE+40];
	ld.shared.u64 	%rd177, [_ZN6thrust24THRUST_300001_SM_1000_NS8cuda_cub4core6detail5shmemE+48];
	setp.lt.f32 	%p80, %f235, %f152;
	mov.f32 	%f236, %f152;
	mov.u64 	%rd318, %rd177;
	@%p80 bra 	$L__BB6_193;
	setp.lt.f32 	%p81, %f152, %f235;
	mov.f32 	%f236, %f235;
	mov.u64 	%rd318, %rd317;
	@%p81 bra 	$L__BB6_193;
	setp.lt.s64 	%p82, %rd317, %rd177;
	selp.f32 	%f236, %f235, %f152, %p82;
	min.s64 	%rd318, %rd317, %rd177;
$L__BB6_193:
	ld.shared.f32 	%f155, [_ZN6thrust24THRUST_300001_SM_1000_NS8cuda_cub4core6detail5shmemE+56];
	ld.shared.u64 	%rd180, [_ZN6thrust24THRUST_300001_SM_1000_NS8cuda_cub4core6detail5shmemE+64];
	setp.lt.f32 	%p83, %f236, %f155;
	mov.f32 	%f237, %f155;
	mov.u64 	%rd319, %rd180;
	@%p83 bra 	$L__BB6_196;
	setp.lt.f32 	%p84, %f155, %f236;
	mov.f32 	%f237, %f236;
	mov.u64 	%rd319, %rd318;
	@%p84 bra 	$L__BB6_196;
	setp.lt.s64 	%p85, %rd318, %rd180;
	selp.f32 	%f237, %f236, %f155, %p85;
	min.s64 	%rd319, %rd318, %rd180;
$L__BB6_196:
	ld.shared.f32 	%f158, [_ZN6thrust24THRUST_300001_SM_1000_NS8cuda_cub4core6detail5shmemE+72];
	ld.shared.u64 	%rd183, [_ZN6thrust24THRUST_300001_SM_1000_NS8cuda_cub4core6detail5shmemE+80];
	setp.lt.f32 	%p86, %f237, %f158;
	mov.f32 	%f238, %f158;
	mov.u64 	%rd320, %rd183;
	@%p86 bra 	$L__BB6_199;
	setp.lt.f32 	%p87, %f158, %f237;
	mov.f32 	%f238, %f237;
	mov.u64 	%rd320, %rd319;
	@%p87 bra 	$L__BB6_199;
	setp.lt.s64 	%p88, %rd319, %rd183;
	selp.f32 	%f238, %f237, %f158, %p88;
	min.s64 	%rd320, %rd319, %rd183;
$L__BB6_199:
	ld.shared.f32 	%f161, [_ZN6thrust24THRUST_300001_SM_1000_NS8cuda_cub4core6detail5shmemE+88];
	ld.shared.u64 	%rd186, [_ZN6thrust24THRUST_300001_SM_1000_NS8cuda_cub4core6detail5shmemE+96];
	setp.lt.f32 	%p89, %f238, %f161;
	mov.f32 	%f239, %f161;
	mov.u64 	%rd321, %rd186;
	@%p89 bra 	$L__BB6_202;
	setp.lt.f32 	%p90, %f161, %f238;
	mov.f32 	%f239, %f238;
	mov.u64 	%rd321, %rd320;
	@%p90 bra 	$L__BB6_202;
	setp.lt.s64 	%p91, %rd320, %rd186;
	selp.f32 	%f239, %f238, %f161, %p91;
	min.s64 	%rd321, %rd320, %rd186;
$L__BB6_202:
	ld.shared.f32 	%f164, [_ZN6thrust24THRUST_300001_SM_1000_NS8cuda_cub4core6detail5shmemE+104];
	ld.shared.u64 	%rd189, [_ZN6thrust24THRUST_300001_SM_1000_NS8cuda_cub4core6detail5shmemE+112];
	setp.lt.f32 	%p92, %f239, %f164;
	mov.f32 	%f240, %f164;
	mov.u64 	%rd322, %rd189;
	@%p92 bra 	$L__BB6_205;
	setp.lt.f32 	%p93, %f164, %f239;
	mov.f32 	%f240, %f239;
	mov.u64 	%rd322, %rd321;
	@%p93 bra 	$L__BB6_205;
	setp.lt.s64 	%p94, %rd321, %rd189;
	selp.f32 	%f240, %f239, %f164, %p94;
	min.s64 	%rd322, %rd321, %rd189;
$L__BB6_205:
	ld.shared.f32 	%f167, [_ZN6thrust24THRUST_300001_SM_1000_NS8cuda_cub4core6detail5shmemE+120];
	ld.shared.u64 	%rd192, [_ZN6thrust24THRUST_300001_SM_1000_NS8cuda_cub4core6detail5shmemE+128];
	setp.lt.f32 	%p95, %f240, %f167;
	mov.f32 	%f241, %f167;
	mov.u64 	%rd323, %rd192;
	@%p95 bra 	$L__BB6_208;
	setp.lt.f32 	%p96, %f167, %f240;
	mov.f32 	%f241, %f240;
	mov.u64 	%rd323, %rd322;
	@%p96 bra 	$L__BB6_208;
	setp.lt.s64 	%p97, %rd322, %rd192;
	selp.f32 	%f241, %f240, %f167, %p97;
	min.s64 	%rd323, %rd322, %rd192;
$L__BB6_208:
	mov.u32 	%r389, %tid.x;
	setp.ne.s32 	%p214, %r389, 0;
	@%p214 bra 	$L__BB6_210;
	ld.param.u64 	%rd254, [_ZN6thrust24THRUST_300001_SM_1000_NS8cuda_cub4core6detail13_kernel_agentINS1_8__reduce11ReduceAgentINS0_12zip_iteratorIN4cuda3std3__45tupleIJNS0_10device_ptrIfEENS0_17counting_iteratorIlNS0_11use_defaultESF_SF_EEEEEEEPNSB_IJflEEESJ_lNS1_9__extrema9arg_max_fIflNSA_4lessIfEEEEEEJSI_SK_lN3cub18CUB_300001_SM_100013GridEvenShareIlEENSS_9GridQueueIyEESP_EEEvDpT0__param_1];
	cvta.to.global.u64 	%rd251, %rd254;
	mul.wide.u32 	%rd252, %r1, 16;
	add.s64 	%rd253, %rd251, %rd252;
	st.global.f32 	[%rd253], %f241;
	st.global.u64 	[%rd253+8], %rd323;
$L__BB6_210:
	ret;

}
	// .globl	_ZN6thrust24THRUST_300001_SM_1000_NS8cuda_cub4core6detail13_kernel_agentINS1_8__reduce10DrainAgentIlEEJN3cub18CUB_300001_SM_10009GridQueueIyEElEEEvDpT0_
.visible .entry _ZN6thrust24THRUST_300001_SM_1000_NS8cuda_cub4core6detail13_kernel_agentINS1_8__reduce10DrainAgentIlEEJN3cub18CUB_300001_SM_10009GridQueueIyEElEEEvDpT0_(
	.param .align 8 .b8 _ZN6thrust24THRUST_300001_SM_1000_NS8cuda_cub4core6detail13_kernel_agentINS1_8__reduce10DrainAgentIlEEJN3cub18CUB_300001_SM_10009GridQueueIyEElEEEvDpT0__param_0[8],
	.param .u64 _ZN6thrust24THRUST_300001_SM_1000_NS8cuda_cub4core6detail13_kernel_agentINS1_8__reduce10DrainAgentIlEEJN3cub18CUB_300001_SM_10009GridQueueIyEElEEEvDpT0__param_1
)
.maxntid 1
{
	.reg .b64 	%rd<5>;

	ld.param.u64 	%rd1, [_ZN6thrust24THRUST_300001_SM_1000_NS8cuda_cub4core6detail13_kernel_agentINS1_8__reduce10DrainAgentIlEEJN3cub18CUB_300001_SM_10009GridQueueIyEElEEEvDpT0__param_0];
	ld.param.u64 	%rd2, [_ZN6thrust24THRUST_300001_SM_1000_NS8cuda_cub4core6detail13_kernel_agentINS1_8__reduce10DrainAgentIlEEJN3cub18CUB_300001_SM_10009GridQueueIyEElEEEvDpT0__param_1];
	cvta.to.global.u64 	%rd3, %rd1;
	st.global.u64 	[%rd3], %rd2;
	mov.b64 	%rd4, 0;
	st.global.u64 	[%rd3+8], %rd4;
	ret;

}
	// .globl	_ZN6thrust24THRUST_300001_SM_1000_NS8cuda_cub4core6detail13_kernel_agentINS1_8__reduce11ReduceAgentIPN4cuda3std3__45tupleIJflEEESC_SB_lNS1_9__extrema9arg_max_fIflNS9_4lessIfEEEEEEJSC_SC_iSH_EEEvDpT0_
.visible .entry _ZN6thrust24THRUST_300001_SM_1000_NS8cuda_cub4core6detail13_kernel_agentINS1_8__reduce11ReduceAgentIPN4cuda3std3__45tupleIJflEEESC_SB_lNS1_9__extrema9arg_max_fIflNS9_4lessIfEEEEEEJSC_SC_iSH_EEEvDpT0_(
	.param .u64 .ptr .align 1 _ZN6thrust24THRUST_300001_SM_1000_NS8cuda_cub4core6detail13_kernel_agentINS1_8__reduce11ReduceAgentIPN4cuda3std3__45tupleIJflEEESC_SB_lNS1_9__extrema9arg_max_fIflNS9_4lessIfEEEEEEJSC_SC_iSH_EEEvDpT0__param_0,
	.param .u64 .ptr .align 1 _ZN6thrust24THRUST_300001_SM_1000_NS8cuda_cub4core6detail13_kernel_agentINS1_8__reduce11ReduceAgentIPN4cuda3std3__45tupleIJflEEESC_SB_lNS1_9__extrema9arg_max_fIflNS9_4lessIfEEEEEEJSC_SC_iSH_EEEvDpT0__param_1,
	.param .u32 _ZN6thrust24THRUST_300001_SM_1000_NS8cuda_cub4core6detail13_kernel_agentINS1_8__reduce11ReduceAgentIPN4cuda3std3__45tupleIJflEEESC_SB_lNS1_9__extrema9arg_max_fIflNS9_4lessIfEEEEEEJSC_SC_iSH_EEEvDpT0__param_2,
	.param .align 1 .b8 _ZN6thrust24THRUST_300001_SM_1000_NS8cuda_cub4core6detail13_kernel_agentINS1_8__reduce11ReduceAgentIPN4cuda3std3__45tupleIJflEEESC_SB_lNS1_9__extrema9arg_max_fIflNS9_4lessIfEEEEEEJSC_SC_iSH_EEEvDpT0__param_3[1]
)
.maxntid 256
{
	.reg .pred 	%p<264>;
	.reg .b32 	%r<436>;
	.reg .b32 	%f<293>;
	.reg .b64 	%rd<479>;

	ld.param.u64 	%rd236, [_ZN6thrust24THRUST_300001_SM_1000_NS8cuda_cub4core6detail13_kernel_agentINS1_8__reduce11ReduceAgentIPN4cuda3std3__45tupleIJflEEESC_SB_lNS1_9__extrema9arg_max_fIflNS9_4lessIfEEEEEEJSC_SC_iSH_EEEvDpT0__param_0];
	ld.param.u32 	%r29, [_ZN6thrust24THRUST_300001_SM_1000_NS8cuda_cub4core6detail13_kernel_agentINS1_8__reduce11ReduceAgentIPN4cuda3std3__45tupleIJflEEESC_SB_lNS1_9__extrema9arg_max_fIflNS9_4lessIfEEEEEEJSC_SC_iSH_EEEvDpT0__param_2];
	cvt.s64.s32 	%rd1, %r29;
	setp.eq.s32 	%p1, %r29, 0;
	@%p1 bra 	$L__BB8_234;
	setp.gt.s32 	%p2, %r29, 1279;
	@%p2 bra 	$L__BB8_121;
	mov.u32 	%r1, %tid.x;
	setp.ge.s32 	%p147, %r1, %r29;
	mov.f32 	%f224, 0f00000000;
	mov.b64 	%rd402, 0;
	mov.u32 	%r430, %r1;
	@%p147 bra 	$L__BB8_4;
	mul.wide.u32 	%rd366, %r1, 16;
	add.s64 	%rd363, %rd236, %rd366;
	// begin inline asm
	ld.global.nc.u64 %rd362, [%rd363];
	// end inline asm
	mov.b64 	{%r191, %r192}, %rd362;
	mov.b32 	%f224, %r191;
	add.s64 	%rd365, %rd363, 8;
	// begin inline asm
	ld.global.nc.u64 %rd402, [%rd365];
	// end inline asm
	add.s32 	%r430, %r1, 256;
$L__BB8_4:
	setp.ge.s32 	%p148, %r430, %r29;
	@%p148 bra 	$L__BB8_25;
	not.b32 	%r193, %r430;
	add.s32 	%r4, %r29, %r193;
	and.b32  	%r194, %r4, 768;
	setp.eq.s32 	%p149, %r194, 768;
	@%p149 bra 	$L__BB8_11;
	mul.wide.u32 	%rd368, %r430, 16;
	add.s64 	%rd393, %rd236, %rd368;
	shr.u32 	%r195, %r4, 8;
	add.s32 	%r196, %r195, 1;
	and.b32  	%r197, %r196, 3;
	neg.s32 	%r428, %r197;
$L__BB8_7:
	.pragma "nounroll";
	mov.u64 	%rd6, %rd402;
	mov.f32 	%f3, %f224;
	// begin inline asm
	ld.global.nc.u64 %rd369, [%rd393];
	// end inline asm
	mov.b64 	{%r198, %r199}, %rd369;
	mov.b32 	%f4, %r198;
	add.s64 	%rd372, %rd393, 8;
	// begin inline asm
	ld.global.nc.u64 %rd371, [%rd372];
	// end inline asm
	setp.lt.f32 	%p150, %f3, %f4;
	mov.u64 	%rd402, %rd371;
	mov.f32 	%f224, %f4;
	@%p150 bra 	$L__BB8_10;
	setp.lt.f32 	%p151, %f4, %f3;
	mov.u64 	%rd402, %rd6;
	mov.f32 	%f224, %f3;
	@%p151 bra 	$L__BB8_10;
	setp.lt.s64 	%p152, %rd6, %rd371;
	min.s64 	%rd402, %rd6, %rd371;
	selp.f32 	%f224, %f3, %f4, %p152;
$L__BB8_10:
	add.s32 	%r430, %r430, 256;
	add.s64 	%rd393, %rd393, 4096;
	add.s32 	%r428, %r428, 1;
	setp.ne.s32 	%p153, %r428, 0;
	@%p153 bra 	$L__BB8_7;
$L__BB8_11:
	setp.lt.u32 	%p154, %r4, 768;
	@%p154 bra 	$L__BB8_25;
$L__BB8_12:
	mul.wide.s32 	%rd377, %r430, 16;
	add.s64 	%rd374, %rd236, %rd377;
	// begin inline asm
	ld.global.nc.u64 %rd373, [%rd374];
	// end inline asm
	mov.b64 	{%r200, %r201}, %rd373;
	mov.b32 	%f10, %r200;
	add.s64 	%rd376, %rd374, 8;
	// begin inline asm
	ld.global.nc.u64 %rd375, [%rd376];
	// end inline asm
	setp.lt.f32 	%p155, %f224, %f10;
	mov.u64 	%rd399, %rd375;
	mov.f32 	%f221, %f10;
	@%p155 bra 	$L__BB8_15;
	setp.lt.f32 	%p156, %f10, %f224;
	mov.u64 	%rd399, %rd402;
	mov.f32 	%f221, %f224;
	@%p156 bra 	$L__BB8_15;
	setp.lt.s64 	%p157, %rd402, %rd375;
	min.s64 	%rd399, %rd402, %rd375;
	selp.f32 	%f221, %f224, %f10, %p157;
$L__BB8_15:
	add.s64 	%rd379, %rd374, 4096;
	// begin inline asm
	ld.global.nc.u64 %rd378, [%rd379];
	// end inline asm
	mov.b64 	{%r202, %r203}, %rd378;
	mov.b32 	%f13, %r202;
	add.s64 	%rd381, %rd374, 4104;
	// begin inline asm
	ld.global.nc.u64 %rd380, [%rd381];
	// end inline asm
	setp.lt.f32 	%p158, %f221, %f13;
	mov.u64 	%rd400, %rd380;
	mov.f32 	%f222, %f13;
	@%p158 bra 	$L__BB8_18;
	setp.lt.f32 	%p159, %f13, %f221;
	mov.u64 	%rd400, %rd399;
	mov.f32 	%f222, %f221;
	@%p159 bra 	$L__BB8_18;
	setp.lt.s64 	%p160, %rd399, %rd380;
	min.s64 	%rd400, %rd399, %rd380;
	selp.f32 	%f222, %f221, %f13, %p160;
$L__BB8_18:
	add.s64 	%rd383, %rd374, 8192;
	// begin inline asm
	ld.global.nc.u64 %rd382, [%rd383];
	// end inline asm
	mov.b64 	{%r204, %r205}, %rd382;
	mov.b32 	%f16, %r204;
	add.s64 	%rd385, %rd374, 8200;
	// begin inline asm
	ld.global.nc.u64 %rd384, [%rd385];
	// end inline asm
	setp.lt.f32 	%p161, %f222, %f16;
	mov.u64 	%rd401, %rd384;
	mov.f32 	%f223, %f16;
	@%p161 bra 	$L__BB8_21;
	setp.lt.f32 	%p162, %f16, %f222;
	mov.u64 	%rd401, %rd400;
	mov.f32 	%f223, %f222;
	@%p162 bra 	$L__BB8_21;
	setp.lt.s64 	%p163, %rd400, %rd384;
	min.s64 	%rd401, %rd400, %rd384;
	selp.f32 	%f223, %f222, %f16, %p163;
$L__BB8_21:
	add.s64 	%rd387, %rd374, 12288;
	// begin inline asm
	ld.global.nc.u64 %rd386, [%rd387];
	// end inline asm
	mov.b64 	{%r206, %r207}, %rd386;
	mov.b32 	%f19, %r206;
	add.s64 	%rd389, %rd374, 12296;
	// begin inline asm
	ld.global.nc.u64 %rd388, [%rd389];
	// end inline asm
	setp.lt.f32 	%p164, %f223, %f19;
	mov.u64 	%rd402, %rd388;
	mov.f32 	%f224, %f19;
	@%p164 bra 	$L__BB8_24;
	setp.lt.f32 	%p165, %f19, %f223;
	mov.u64 	%rd402, %rd401;
	mov.f32 	%f224, %f223;
	@%p165 bra 	$L__BB8_24;
	setp.lt.s64 	%p166, %rd401, %rd388;
	min.s64 	%rd402, %rd401, %rd388;
	selp.f32 	%f224, %f223, %f19, %p166;
$L__BB8_24:
	add.s32 	%r430, %r430, 1024;
	setp.lt.s32 	%p167, %r430, %r29;
	@%p167 bra 	$L__BB8_12;
$L__BB8_25:
	setp.lt.s32 	%p168, %r29, 256;
	@%p168 bra 	$L__BB8_70;
	// begin inline asm
	mov.u32 %r321, %laneid;
	// end inline asm
	mov.b32 	%r323, %f224;
	mov.b32 	%r339, 1;
	mov.b32 	%r340, 31;
	mov.b32 	%r341, -1;
	// begin inline asm
	shfl.sync.down.b32 %r322, %r323, %r339, %r340, %r341;
	// end inline asm
	mov.b32 	%f23, %r322;
	// begin inline asm
	shfl.sync.down.b32 %r327, %r328, %r339, %r340, %r341;
	// end inline asm
	mov.b64 	{%r333, %r338}, %rd402;
	// begin inline asm
	shfl.sync.down.b32 %r332, %r333, %r339, %r340, %r341;
	// end inline asm
	// begin inline asm
	shfl.sync.down.b32 %r337, %r338, %r339, %r340, %r341;
	// end inline asm
	mov.b64 	%rd28, {%r332, %r337};
	setp.gt.s32 	%p220, %r321, 30;
	mov.u64 	%rd404, %rd402;
	mov.f32 	%f226, %f224;
	@%p220 bra 	$L__BB8_30;
	setp.lt.f32 	%p221, %f224, %f23;
	mov.u64 	%rd404, %rd28;
	mov.f32 	%f226, %f23;
	@%p221 bra 	$L__BB8_30;
	setp.gt.f32 	%p222, %f224, %f23;
	mov.u64 	%rd404, %rd402;
	mov.f32 	%f226, %f224;
	@%p222 bra 	$L__BB8_30;
	setp.lt.s64 	%p223, %rd402, %rd28;
	min.s64 	%rd404, %rd402, %rd28;
	selp.f32 	%f226, %f224, %f23, %p223;
$L__BB8_30:
	mov.b32 	%r343, %f226;
	mov.b32 	%r359, 2;
	mov.b32 	%r360, 31;
	mov.b32 	%r361, -1;
	// begin inline asm
	shfl.sync.down.b32 %r342, %r343, %r359, %r360, %r361;
	// end inline asm
	mov.b32 	%f26, %r342;
	// begin inline asm
	shfl.sync.down.b32 %r347, %r348, %r359, %r360, %r361;
	// end inline asm
	mov.b64 	{%r353, %r358}, %rd404;
	// begin inline asm
	shfl.sync.down.b32 %r352, %r353, %r359, %r360, %r361;
	// end inline asm
	// begin inline asm
	shfl.sync.down.b32 %r357, %r358, %r359, %r360, %r361;
	// end inline asm
	mov.b64 	%rd31, {%r352, %r357};
	setp.gt.s32 	%p224, %r321, 29;
	mov.u64 	%rd405, %rd404;
	mov.f32 	%f227, %f226;
	@%p224 bra 	$L__BB8_34;
	setp.lt.f32 	%p225, %f226, %f26;
	mov.u64 	%rd405, %rd31;
	mov.f32 	%f227, %f26;
	@%p225 bra 	$L__BB8_34;
	setp.gt.f32 	%p226, %f226, %f26;
	mov.u64 	%rd405, %rd404;
	mov.f32 	%f227, %f226;
	@%p226 bra 	$L__BB8_34;
	setp.lt.s64 	%p227, %rd404, %rd31;
	min.s64 	%rd405, %rd404, %rd31;
	selp.f32 	%f227, %f226, %f26, %p227;
$L__BB8_34:
	mov.b32 	%r363, %f227;
	mov.b32 	%r379, 4;
	mov.b32 	%r380, 31;
	mov.b32 	%r381, -1;
	// begin inline asm
	shfl.sync.down.b32 %r362, %r363, %r379, %r380, %r381;
	// end inline asm
	mov.b32 	%f29, %r362;
	// begin inline asm
	shfl.sync.down.b32 %r367, %r368, %r379, %r380, %r381;
	// end inline asm
	mov.b64 	{%r373, %r378}, %rd405;
	// begin inline asm
	shfl.sync.down.b32 %r372, %r373, %r379, %r380, %r381;
	// end inline asm
	// begin inline asm
	shfl.sync.down.b32 %r377, %r378, %r379, %r380, %r381;
	// end inline asm
	mov.b64 	%rd34, {%r372, %r377};
	setp.gt.s32 	%p228, %r321, 27;
	mov.u64 	%rd406, %rd405;
	mov.f32 	%f228, %f227;
	@%p228 bra 	$L__BB8_38;
	setp.lt.f32 	%p229, %f227, %f29;
	mov.u64 	%rd406, %rd34;
	mov.f32 	%f228, %f29;
	@%p229 bra 	$L__BB8_38;
	setp.gt.f32 	%p230, %f227, %f29;
	mov.u64 	%rd406, %rd405;
	mov.f32 	%f228, %f227;
	@%p230 bra 	$L__BB8_38;
	setp.lt.s64 	%p231, %rd405, %rd34;
	min.s64 	%rd406, %rd405, %rd34;
	selp.f32 	%f228, %f227, %f29, %p231;
$L__BB8_38:
	mov.b32 	%r383, %f228;
	mov.b32 	%r399, 8;
	mov.b32 	%r400, 31;
	mov.b32 	%r401, -1;
	// begin inline asm
	shfl.sync.down.b32 %r382, %r383, %r399, %r400, %r401;
	// end inline asm
	mov.b32 	%f32, %r382;
	// begin inline asm
	shfl.sync.down.b32 %r387, %r388, %r399, %r400, %r401;
	// end inline asm
	mov.b64 	{%r393, %r398}, %rd406;
	// begin inline asm
	shfl.sync.down.b32 %r392, %r393, %r399, %r400, %r401;
	// end inline asm
	// begin inline asm
	shfl.sync.down.b32 %r397, %r398, %r399, %r400, %r401;
	// end inline asm
	mov.b64 	%rd37, {%r392, %r397};
	setp.gt.s32 	%p232, %r321, 23;
	mov.u64 	%rd407, %rd406;
	mov.f32 	%f229, %f228;
	@%p232 bra 	$L__BB8_42;
	setp.lt.f32 	%p233, %f228, %f32;
	mov.u64 	%rd407, %rd37;
	mov.f32 	%f229, %f32;
	@%p233 bra 	$L__BB8_42;
	setp.gt.f32 	%p234, %f228, %f32;
	mov.u64 	%rd407, %rd406;
	mov.f32 	%f229, %f228;
	@%p234 bra 	$L__BB8_42;
	setp.lt.s64 	%p235, %rd406, %rd37;
	min.s64 	%rd407, %rd406, %rd37;
	selp.f32 	%f229, %f228, %f32, %p235;
$L__BB8_42:
	mov.b32 	%r403, %f229;
	mov.b32 	%r419, 16;
	mov.b32 	%r420, 31;
	mov.b32 	%r421, -1;
	// begin inline asm
	shfl.sync.down.b32 %r402, %r403, %r419, %r420, %r421;
	// end inline asm
	mov.b32 	%f35, %r402;
	// begin inline asm
	shfl.sync.down.b32 %r407, %r408, %r419, %r420, %r421;
	// end inline asm
	mov.b64 	{%r413, %r418}, %rd407;
	// begin inline asm
	shfl.sync.down.b32 %r412, %r413, %r419, %r420, %r421;
	// end inline asm
	// begin inline asm
	shfl.sync.down.b32 %r417, %r418, %r419, %r420, %r421;
	// end inline asm
	mov.b64 	%rd40, {%r412, %r417};
	setp.gt.s32 	%p236, %r321, 15;
	mov.u64 	%rd478, %rd407;
	mov.f32 	%f292, %f229;
	@%p236 bra 	$L__BB8_46;
	setp.lt.f32 	%p237, %f229, %f35;
	mov.u64 	%rd478, %rd40;
	mov.f32 	%f292, %f35;
	@%p237 bra 	$L__BB8_46;
	setp.gt.f32 	%p238, %f229, %f35;
	mov.u64 	%rd478, %rd407;
	mov.f32 	%f292, %f229;
	@%p238 bra 	$L__BB8_46;
	setp.lt.s64 	%p239, %rd407, %rd40;
	min.s64 	%rd478, %rd407, %rd40;
	selp.f32 	%f292, %f229, %f35, %p239;
$L__BB8_46:
	setp.ne.s32 	%p240, %r321, 0;
	@%p240 bra 	$L__BB8_48;
	shr.u32 	%r422, %r1, 1;
	and.b32  	%r423, %r422, 496;
	mov.u32 	%r424, _ZN6thrust24THRUST_300001_SM_1000_NS8cuda_cub4core6detail5shmemE;
	add.s32 	%r425, %r424, %r423;
	st.shared.f32 	[%r425+8], %f292;
	st.shared.u64 	[%r425+16], %rd478;
$L__BB8_48:
	bar.sync 	0;
	setp.ne.s32 	%p241, %r1, 0;
	@%p241 bra 	$L__BB8_232;
	ld.shared.f32 	%f38, [_ZN6thrust24THRUST_300001_SM_1000_NS8cuda_cub4core6detail5shmemE+24];
	ld.shared.u64 	%rd43, [_ZN6thrust24THRUST_300001_SM_1000_NS8cuda_cub4core6detail5shmemE+32];
	setp.lt.f32 	%p242, %f292, %f38;
	mov.u64 	%rd409, %rd43;
	mov.f32 	%f231, %f38;
	@%p242 bra 	$L__BB8_52;
	setp.lt.f32 	%p243, %f38, %f292;
	mov.u64 	%rd409, %rd478;
	mov.f32 	%f231, %f292;
	@%p243 bra 	$L__BB8_52;
	setp.lt.s64 	%p244, %rd478, %rd43;
	min.s64 	%rd409, %rd478, %rd43;
	selp.f32 	%f231, %f292, %f38, %p244;
$L__BB8_52:
	ld.shared.f32 	%f41, [_ZN6thrust24THRUST_300001_SM_1000_NS8cuda_cub4core6detail5shmemE+40];
	ld.shared.u64 	%rd46, [_ZN6thrust24THRUST_300001_SM_1000_NS8cuda_cub4core6detail5shmemE+48];
	setp.lt.f32 	%p245, %f231, %f41;
	mov.u64 	%rd410, %rd46;
	mov.f32 	%f232, %f41;
	@%p245 bra 	$L__BB8_55;
	setp.lt.f32 	%p246, %f41, %f231;
	mov.u64 	%rd410, %rd409;
	mov.f32 	%f232, %f231;
	@%p246 bra 	$L__BB8_55;
	setp.lt.s64 	%p247, %rd409, %rd46;
	min.s64 	%rd410, %rd409, %rd46;
	selp.f32 	%f232, %f231, %f41, %p247;
$L__BB8_55:
	ld.shared.f32 	%f44, [_ZN6thrust24THRUST_300001_SM_1000_NS8cuda_cub4core6detail5shmemE+56];
	ld.shared.u64 	%rd49, [_ZN6thrust24THRUST_300001_SM_1000_NS8cuda_cub4core6detail5shmemE+64];
	setp.lt.f32 	%p248, %f232, %f44;
	mov.u64 	%rd411, %rd49;
	mov.f32 	%f233, %f44;
	@%p248 bra 	$L__BB8_58;
	setp.lt.f32 	%p249, %f44, %f232;
	mov.u64 	%rd411, %rd410;
	mov.f32 	%f233, %f232;
	@%p249 bra 	$L__BB8_58;
	setp.lt.s64 	%p250, %rd410, %rd49;
	min.s64 	%rd411, %rd410, %rd49;
	selp.f32 	%f233, %f232, %f44, %p250;
$L__BB8_58:
	ld.shared.f32 	%f47, [_ZN6thrust24THRUST_300001_SM_1000_NS8cuda_cub4core6detail5shmemE+72];
	ld.shared.u64 	%rd52, [_ZN6thrust24THRUST_300001_SM_1000_NS8cuda_cub4core6detail5shmemE+80];
	setp.lt.f32 	%p251, %f233, %f47;
	mov.u64 	%rd412, %rd52;
	mov.f32 	%f234, %f47;
	@%p251 bra 	$L__BB8_61;
	setp.lt.f32 	%p252, %f47, %f233;
	mov.u64 	%rd412, %rd411;
	mov.f32 	%f234, %f233;
	@%p252 bra 	$L__BB8_61;
	setp.lt.s64 	%p253, %rd411, %rd52;
	min.s64 	%rd412, %rd411, %rd52;
	selp.f32 	%f234, %f233, %f47, %p253;
$L__BB8_61:
	ld.shared.f32 	%f50, [_ZN6thrust24THRUST_300001_SM_1000_NS8cuda_cub4core6detail5shmemE+88];
	ld.shared.u64 	%rd55, [_ZN6thrust24THRUST_300001_SM_1000_NS8cuda_cub4core6detail5shmemE+96];
	setp.lt.f32 	%p254, %f234, %f50;
	mov.u64 	%rd413, %rd55;
	mov.f32 	%f235, %f50;
	@%p254 bra 	$L__BB8_64;
	setp.lt.f32 	%p255, %f50, %f234;
	mov.u64 	%rd413, %rd412;
	mov.f32 	%f235, %f234;
	@%p255 bra 	$L__BB8_64;
	setp.lt.s64 	%p256, %rd412, %rd55;
	min.s64 	%rd413, %rd412, %rd55;
	selp.f32 	%f235, %f234, %f50, %p256;
$L__BB8_64:
	ld.shared.f32 	%f53, [_ZN6thrust24THRUST_300001_SM_1000_NS8cuda_cub4core6detail5shmemE+104];
	ld.shared.u64 	%rd58, [_ZN6thrust24THRUST_300001_SM_1000_NS8cuda_cub4core6detail5shmemE+112];
	setp.lt.f32 	%p257, %f235, %f53;
	mov.u64 	%rd414, %rd58;
	mov.f32 	%f236, %f53;
	@%p257 bra 	$L__BB8_67;
	setp.lt.f32 	%p258, %f53, %f235;
	mov.u64 	%rd414, %rd413;
	mov.f32 	%f236, %f235;
	@%p258 bra 	$L__BB8_67;
	setp.lt.s64 	%p259, %rd413, %rd58;
	min.s64 	%rd414, %rd413, %rd58;
	selp.f32 	%f236, %f235, %f53, %p259;
$L__BB8_67:
	ld.shared.f32 	%f56, [_ZN6thrust24THRUST_300001_SM_1000_NS8cuda_cub4core6detail5shmemE+120];
	ld.shared.u64 	%rd61, [_ZN6thrust24THRUST_300001_SM_1000_NS8cuda_cub4core6detail5shmemE+128];
	setp.lt.f32 	%p260, %f236, %f56;
	mov.f32 	%f292, %f56;
	mov.u64 	%rd478, %rd61;
	@%p260 bra 	$L__BB8_232;
	setp.lt.f32 	%p261, %f56, %f236;
	mov.f32 	%f292, %f236;
	mov.u64 	%rd478, %rd414;
	@%p261 bra 	$L__BB8_232;
	setp.lt.s64 	%p262, %rd414, %rd61;
	min.s64 	%rd478, %rd414, %rd61;
	selp.f32 	%f292, %f236, %f56, %p262;
	bra.uni 	$L__BB8_232;
$L__BB8_70:
	// begin inline asm
	mov.u32 %r208, %laneid;
	// end inline asm
	and.b32  	%r229, %r1, 992;
	add.s32 	%r230, %r229, 32;
	setp.gt.s32 	%p169, %r230, %r29;
	not.b32 	%r231, %r229;
	add.s32 	%r232, %r29, %r231;
	selp.b32 	%r227, %r232, 31, %p169;
	mov.b32 	%r210, %f224;
	mov.b32 	%r226, 1;
	mov.b32 	%r228, -1;
	// begin inline asm
	shfl.sync.down.b32 %r209, %r210, %r226, %r227, %r228;
	// end inline asm
	mov.b32 	%f58, %r209;
	// begin inline asm
	shfl.sync.down.b32 %r214, %r215, %r226, %r227, %r228;
	// end inline asm
	mov.b64 	{%r220, %r225}, %rd402;
	// begin inline asm
	shfl.sync.down.b32 %r219, %r220, %r226, %r227, %r228;
	// end inline asm
	// begin inline asm
	shfl.sync.down.b32 %r224, %r225, %r226, %r227, %r228;
	// end inline asm
	mov.b64 	%rd63, {%r219, %r224};
	setp.ge.s32 	%p170, %r208, %r227;
	mov.u64 	%rd415, %rd402;
	mov.f32 	%f237, %f224;
	@%p170 bra 	$L__BB8_74;
	setp.lt.f32 	%p171, %f224, %f58;
	mov.u64 	%rd415, %rd63;
	mov.f32 	%f237, %f58;
	@%p171 bra 	$L__BB8_74;
	setp.gt.f32 	%p172, %f224, %f58;
	mov.u64 	%rd415, %rd402;
	mov.f32 	%f237, %f224;
	@%p172 bra 	$L__BB8_74;
	setp.lt.s64 	%p173, %rd402, %rd63;
	min.s64 	%rd415, %rd402, %rd63;
	selp.f32 	%f237, %f224, %f58, %p173;
$L__BB8_74:
	mov.b32 	%r234, %f237;
	mov.b32 	%r250, 2;
	mov.b32 	%r252, -1;
	// begin inline asm
	shfl.sync.down.b32 %r233, %r234, %r250, %r227, %r252;
	// end inline asm
	mov.b32 	%f61, %r233;
	// begin inline asm
	shfl.sync.down.b32 %r238, %r239, %r250, %r227, %r252;
	// end inline asm
	mov.b64 	{%r244, %r249}, %rd415;
	// begin inline asm
	shfl.sync.down.b32 %r243, %r244, %r250, %r227, %r252;
	// end inline asm
	// begin inline asm
	shfl.sync.down.b32 %r248, %r249, %r250, %r227, %r252;
	// end inline asm
	mov.b64 	%rd66, {%r243, %r248};
	add.s32 	%r253, %r208, 2;
	setp.gt.s32 	%p174, %r253, %r227;
	mov.u64 	%rd416, %rd415;
	mov.f32 	%f238, %f237;
	@%p174 bra 	$L__BB8_78;
	setp.lt.f32 	%p175, %f237, %f61;
	mov.u64 	%rd416, %rd66;
	mov.f32 	%f238, %f61;
	@%p175 bra 	$L__BB8_78;
	setp.gt.f32 	%p176, %f237, %f61;
	mov.u64 	%rd416, %rd415;
	mov.f32 	%f238, %f237;
	@%p176 bra 	$L__BB8_78;
	setp.lt.s64 	%p177, %rd415, %rd66;
	min.s64 	%rd416, %rd415, %rd66;
	selp.f32 	%f238, %f237, %f61, %p177;
$L__BB8_78:
	mov.b32 	%r255, %f238;
	mov.b32 	%r271, 4;
	mov.b32 	%r273, -1;
	// begin inline asm
	shfl.sync.down.b32 %r254, %r255, %r271, %r227, %r273;
	// end inline asm
	mov.b32 	%f64, %r254;
	// begin inline asm
	shfl.sync.down.b32 %r259, %r260, %r271, %r227, %r273;
	// end inline asm
	mov.b64 	{%r265, %r270}, %rd416;
	// begin inline asm
	shfl.sync.down.b32 %r264, %r265, %r271, %r227, %r273;
	// end inline asm
	// begin inline asm
	shfl.sync.down.b32 %r269, %r270, %r271, %r227, %r273;
	// end inline asm
	mov.b64 	%rd69, {%r264, %r269};
	add.s32 	%r274, %r208, 4;
	setp.gt.s32 	%p178, %r274, %r227;
	mov.f32 	%f239, %f238;
	mov.u64 	%rd417, %rd416;
	@%p178 bra 	$L__BB8_82;
	setp.lt.f32 	%p179, %f238, %f64;
	mov.f32 	%f239, %f64;
	mov.u64 	%rd417, %rd69;
	@%p179 bra 	$L__BB8_82;
	setp.gt.f32 	%p180, %f238, %f64;
	mov.f32 	%f239, %f238;
	mov.u64 	%rd417, %rd416;
	@%p180 bra 	$L__BB8_82;
	setp.lt.s64 	%p181, %rd416, %rd69;
	selp.f32 	%f239, %f238, %f64, %p181;
	min.s64 	%rd417, %rd416, %rd69;
$L__BB8_82:
	mov.b32 	%r276, %f239;
	mov.b32 	%r292, 8;
	mov.b32 	%r294, -1;
	// begin inline asm
	shfl.sync.down.b32 %r275, %r276, %r292, %r227, %r294;
	// end inline asm
	mov.b32 	%f67, %r275;
	// begin inline asm
	shfl.sync.down.b32 %r280, %r281, %r292, %r227, %r294;
	// end inline asm
	mov.b64 	{%r286, %r291}, %rd417;
	// begin inline asm
	shfl.sync.down.b32 %r285, %r286, %r292, %r227, %r294;
	// end inline asm
	// begin inline asm
	shfl.sync.down.b32 %r290, %r291, %r292, %r227, %r294;
	// end inline asm
	mov.b64 	%rd72, {%r285, %r290};
	add.s32 	%r295, %r208, 8;
	setp.gt.s32 	%p182, %r295, %r227;
	mov.f32 	%f240, %f239;
	mov.u64 	%rd418, %rd417;
	@%p182 bra 	$L__BB8_86;
	setp.lt.f32 	%p183, %f239, %f67;
	mov.f32 	%f240, %f67;
	mov.u64 	%rd418, %rd72;
	@%p183 bra 	$L__BB8_86;
	setp.gt.f32 	%p184, %f239, %f67;
	mov.f32 	%f240, %f239;
	mov.u64 	%rd418, %rd417;
	@%p184 bra 	$L__BB8_86;
	setp.lt.s64 	%p185, %rd417, %rd72;
	selp.f32 	%f240, %f239, %f67, %p185;
	min.s64 	%rd418, %rd417, %rd72;
$L__BB8_86:
	mov.b32 	%r297, %f240;
	mov.b32 	%r313, 16;
	mov.b32 	%r315, -1;
	// begin inline asm
	shfl.sync.down.b32 %r296, %r297, %r313, %r227, %r315;
	// end inline asm
	mov.b32 	%f70, %r296;
	// begin inline asm
	shfl.sync.down.b32 %r301, %r302, %r313, %r227, %r315;
	// end inline asm
	mov.b64 	{%r307, %r312}, %rd418;
	// begin inline asm
	shfl.sync.down.b32 %r306, %r307, %r313, %r227, %r315;
	// end inline asm
	// begin inline asm
	shfl.sync.down.b32 %r311, %r312, %r313, %r227, %r315;
	// end inline asm
	mov.b64 	%rd75, {%r306, %r311};
	add.s32 	%r316, %r208, 16;
	setp.gt.s32 	%p186, %r316, %r227;
	mov.f32 	%f292, %f240;
	mov.u64 	%rd478, %rd418;
	@%p186 bra 	$L__BB8_90;
	setp.lt.f32 	%p187, %f240, %f70;
	mov.f32 	%f292, %f70;
	mov.u64 	%rd478, %rd75;
	@%p187 bra 	$L__BB8_90;
	setp.gt.f32 	%p188, %f240, %f70;
	mov.f32 	%f292, %f240;
	mov.u64 	%rd478, %rd418;
	@%p188 bra 	$L__BB8_90;
	setp.lt.s64 	%p189, %rd418, %rd75;
	selp.f32 	%f292, %f240, %f70, %p189;
	min.s64 	%rd478, %rd418, %rd75;
$L__BB8_90:
	setp.ne.s32 	%p190, %r208, 0;
	@%p190 bra 	$L__BB8_92;
	shr.u32 	%r317, %r1, 1;
	and.b32  	%r318, %r317, 496;
	mov.u32 	%r319, _ZN6thrust24THRUST_300001_SM_1000_NS8cuda_cub4core6detail5shmemE;
	add.s32 	%r320, %r319, %r318;
	st.shared.f32 	[%r320+8], %f292;
	st.shared.u64 	[%r320+16], %rd478;
$L__BB8_92:
	bar.sync 	0;
	setp.ne.s32 	%p191, %r1, 0;
	@%p191 bra 	$L__BB8_232;
	setp.lt.s32 	%p192, %r29, 33;
	mov.f32 	%f242, %f292;
	mov.u64 	%rd420, %rd478;
	@%p192 bra 	$L__BB8_97;
	ld.shared.f32 	%f73, [_ZN6thrust24THRUST_300001_SM_1000_NS8cuda_cub4core6detail5shmemE+24];
	ld.shared.u64 	%rd78, [_ZN6thrust24THRUST_300001_SM_1000_NS8cuda_cub4core6detail5shmemE+32];
	setp.lt.f32 	%p193, %f292, %f73;
	mov.f32 	%f242, %f73;
	mov.u64 	%rd420, %rd78;
	@%p193 bra 	$L__BB8_97;
	setp.lt.f32 	%p194, %f73, %f292;
	mov.f32 	%f242, %f292;
	mov.u64 	%rd420, %rd478;
	@%p194 bra 	$L__BB8_97;
	setp.lt.s64 	%p195, %rd478, %rd78;
	selp.f32 	%f242, %f292, %f73, %p195;
	min.s64 	%rd420, %rd478, %rd78;
$L__BB8_97:
	setp.lt.s32 	%p196, %r29, 65;
	mov.f32 	%f243, %f242;
	mov.u64 	%rd421, %rd420;
	@%p196 bra 	$L__BB8_101;
	ld.shared.f32 	%f76, [_ZN6thrust24THRUST_300001_SM_1000_NS8cuda_cub4core6detail5shmemE+40];
	ld.shared.u64 	%rd81, [_ZN6thrust24THRUST_300001_SM_1000_NS8cuda_cub4core6detail5shmemE+48];
	setp.lt.f32 	%p197, %f242, %f76;
	mov.f32 	%f243, %f76;
	mov.u64 	%rd421, %rd81;
	@%p197 bra 	$L__BB8_101;
	setp.lt.f32 	%p198, %f76, %f242;
	mov.f32 	%f243, %f242;
	mov.u64 	%rd421, %rd420;
	@%p198 bra 	$L__BB8_101;
	setp.lt.s64 	%p199, %rd420, %rd81;
	selp.f32 	%f243, %f242, %f76, %p199;
	min.s64 	%rd421, %rd420, %rd81;
$L__BB8_101:
	setp.lt.s32 	%p200, %r29, 97;
	mov.f32 	%f244, %f243;
	mov.u64 	%rd422, %rd421;
	@%p200 bra 	$L__BB8_105;
	ld.shared.f32 	%f79, [_ZN6thrust24THRUST_300001_SM_1000_NS8cuda_cub4core6detail5shmemE+56];
	ld.shared.u64 	%rd84, [_ZN6thrust24THRUST_300001_SM_1000_NS8cuda_cub4core6detail5shmemE+64];
	setp.lt.f32 	%p201, %f243, %f79;
	mov.f32 	%f244, %f79;
	mov.u64 	%rd422, %rd84;
	@%p201 bra 	$L__BB8_105;
	setp.lt.f32 	%p202, %f79, %f243;
	mov.f32 	%f244, %f243;
	mov.u64 	%rd422, %rd421;
	@%p202 bra 	$L__BB8_105;
	setp.lt.s64 	%p203, %rd421, %rd84;
	selp.f32 	%f244, %f243, %f79, %p203;
	min.s64 	%rd422, %rd421, %rd84;
$L__BB8_105:
	setp.lt.s32 	%p204, %r29, 129;
	mov.f32 	%f245, %f244;
	mov.u64 	%rd423, %rd422;
	@%p204 bra 	$L__BB8_109;
	ld.shared.f32 	%f82, [_ZN6thrust24THRUST_300001_SM_1000_NS8cuda_cub4core6detail5shmemE+72];
	ld.shared.u64 	%rd87, [_ZN6thrust24THRUST_300001_SM_1000_NS8cuda_cub4core6detail5shmemE+80];
	setp.lt.f32 	%p205, %f244, %f82;
	mov.f32 	%f245, %f82;
	mov.u64 	%rd423, %rd87;
	@%p205 bra 	$L__BB8_109;
	setp.lt.f32 	%p206, %f82, %f244;
	mov.f32 	%f245, %f244;
	mov.u64 	%rd423, %rd422;
	@%p206 bra 	$L__BB8_109;
	setp.lt.s64 	%p207, %rd422, %rd87;
	selp.f32 	%f245, %f244, %f82, %p207;
	min.s64 	%rd423, %rd422, %rd87;
$L__BB8_109:
	setp.lt.s32 	%p208, %r29, 161;
	mov.f32 	%f246, %f245;
	mov.u64 	%rd424, %rd423;
	@%p208 bra 	$L__BB8_113;
	ld.shared.f32 	%f85, [_ZN6thrust24THRUST_300001_SM_1000_NS8cuda_cub4core6detail5shmemE+88];
	ld.shared.u64 	%rd90, [_ZN6thrust24THRUST_300001_SM_1000_NS8cuda_cub4core6detail5shmemE+96];
	setp.lt.f32 	%p209, %f245, %f85;
	mov.f32 	%f246, %f85;
	mov.u64 	%rd424, %rd90;
	@%p209 bra 	$L__BB8_113;
	setp.lt.f32 	%p210, %f85, %f245;
	mov.f32 	%f246, %f245;
	mov.u64 	%rd424, %rd423;
	@%p210 bra 	$L__BB8_113;
	setp.lt.s64 	%p211, %rd423, %rd90;
	selp.f32 	%f246, %f245, %f85, %p211;
	min.s64 	%rd424, %rd423, %rd90;
$L__BB8_113:
	setp.lt.s32 	%p212, %r29, 193;
	mov.f32 	%f247, %f246;
	mov.u64 	%rd425, %rd424;
	@%p212 bra 	$L__BB8_117;
	ld.shared.f32 	%f88, [_ZN6thrust24THRUST_300001_SM_1000_NS8cuda_cub4core6detail5shmemE+104];
	ld.shared.u64 	%rd93, [_ZN6thrust24THRUST_300001_SM_1000_NS8cuda_cub4core6detail5shmemE+112];
	setp.lt.f32 	%p213, %f246, %f88;
	mov.f32 	%f247, %f88;
	mov.u64 	%rd425, %rd93;
	@%p213 bra 	$L__BB8_117;
	setp.lt.f32 	%p214, %f88, %f246;
	mov.f32 	%f247, %f246;
	mov.u64 	%rd425, %rd424;
	@%p214 bra 	$L__BB8_117;
	setp.lt.s64 	%p215, %rd424, %rd93;
	selp.f32 	%f247, %f246, %f88, %p215;
	min.s64 	%rd425, %rd424, %rd93;
$L__BB8_117:
	setp.lt.s32 	%p216, %r29, 225;
	mov.f32 	%f292, %f247;
	mov.u64 	%rd478, %rd425;
	@%p216 bra 	$L__BB8_232;
	ld.shared.f32 	%f91, [_ZN6thrust24THRUST_300001_SM_1000_NS8cuda_cub4core6detail5shmemE+120];
	ld.shared.u64 	%rd96, [_ZN6thrust24THRUST_300001_SM_1000_NS8cuda_cub4core6detail5shmemE+128];
	setp.lt.f32 	%p217, %f247, %f91;
	mov.f32 	%f292, %f91;
	mov.u64 	%rd478, %rd96;
	@%p217 bra 	$L__BB8_232;
	setp.lt.f32 	%p218, %f91, %f247;
	mov.f32 	%f292, %f247;
	mov.u64 	%rd478, %rd425;
	@%p218 bra 	$L__BB8_232;
	setp.lt.s64 	%p219, %rd425, %rd96;
	selp.f32 	%f292, %f247, %f91, %p219;
	min.s64 	%rd478, %rd425, %rd96;
	bra.uni 	$L__BB8_232;
$L__BB8_121:
	mov.u32 	%r16, %tid.x;
	cvt.u64.u32 	%rd98, %r16;
	mul.wide.u32 	%rd258, %r16, 16;
	add.s64 	%rd239, %rd236, %rd258;
	// begin inline asm
	ld.global.nc.u64 %rd238, [%rd239];
	// end inline asm
	mov.b64 	{%r30, %r31}, %rd238;
	mov.b32 	%f93, %r30;
	add.s64 	%rd241, %rd239, 8;
	// begin inline asm
	ld.global.nc.u64 %rd240, [%rd241];
	// end inline asm
	add.s64 	%rd243, %rd239, 4096;
	// begin inline asm
	ld.global.nc.u64 %rd242, [%rd243];
	// end inline asm
	mov.b64 	{%r32, %r33}, %rd242;
	mov.b32 	%f248, %r32;
	add.s64 	%rd245, %rd239, 4104;
	// begin inline asm
	ld.global.nc.u64 %rd426, [%rd245];
	// end inline asm
	add.s64 	%rd247, %rd239, 8192;
	// begin inline asm
	ld.global.nc.u64 %rd246, [%rd247];
	// end inline asm
	mov.b64 	{%r34, %r35}, %rd246;
	mov.b32 	%f249, %r34;
	add.s64 	%rd249, %rd239, 8200;
	// begin inline asm
	ld.global.nc.u64 %rd427, [%rd249];
	// end inline asm
	add.s64 	%rd251, %rd239, 12288;
	// begin inline asm
	ld.global.nc.u64 %rd250, [%rd251];
	// end inline asm
	mov.b64 	{%r36, %r37}, %rd250;
	mov.b32 	%f250, %r36;
	add.s64 	%rd253, %rd239, 12296;
	// begin inline asm
	ld.global.nc.u64 %rd428, [%rd253];
	// end inline asm
	add.s64 	%rd255, %rd239, 16384;
	// begin inline asm
	ld.global.nc.u64 %rd254, [%rd255];
	// end inline asm
	mov.b64 	{%r38, %r39}, %rd254;
	mov.b32 	%f279, %r38;
	add.s64 	%rd257, %rd239, 16392;
	// begin inline asm
	ld.global.nc.u64 %rd465, [%rd257];
	// end inline asm
	setp.lt.f32 	%p3, %f93, %f248;
	@%p3 bra 	$L__BB8_123;
	setp.lt.f32 	%p4, %f248, %f93;
	setp.lt.s64 	%p5, %rd240, %rd426;
	or.pred  	%p6, %p4, %p5;
	selp.f32 	%f248, %f93, %f248, %p6;
	selp.b64 	%rd426, %rd240, %rd426, %p6;
$L__BB8_123:
	setp.lt.f32 	%p7, %f248, %f249;
	@%p7 bra 	$L__BB8_125;
	setp.lt.f32 	%p8, %f249, %f248;
	setp.lt.s64 	%p9, %rd426, %rd427;
	or.pred  	%p10, %p8, %p9;
	selp.f32 	%f249, %f248, %f249, %p10;
	selp.b64 	%rd427, %rd426, %rd427, %p10;
$L__BB8_125:
	setp.lt.f32 	%p11, %f249, %f250;
	@%p11 bra 	$L__BB8_127;
	setp.lt.f32 	%p12, %f250, %f249;
	setp.lt.s64 	%p13, %rd427, %rd428;
	or.pred  	%p14, %p12, %p13;
	selp.f32 	%f250, %f249, %f250, %p14;
	selp.b64 	%rd428, %rd427, %rd428, %p14;
$L__BB8_127:
	setp.lt.f32 	%p15, %f250, %f279;
	@%p15 bra 	$L__BB8_129;
	setp.lt.f32 	%p16, %f279, %f250;
	setp.lt.s64 	%p17, %rd428, %rd465;
	or.pred  	%p18, %p16, %p17;
	selp.f32 	%f279, %f250, %f279, %p18;
	selp.b64 	%rd465, %rd428, %rd465, %p18;
$L__BB8_129:
	setp.lt.u32 	%p19, %r29, 2560;
	mov.b64 	%rd444, 1280;
	@%p19 bra 	$L__BB8_165;
	add.s64 	%rd262, %rd1, -2560;
	mul.hi.u64 	%rd263, %rd262, -3689348814741910323;
	shr.u64 	%rd112, %rd263, 10;
	setp.lt.u64 	%p20, %rd262, 1280;
	mov.b64 	%rd444, 1280;
	@%p20 bra 	$L__BB8_153;
	add.s64 	%rd265, %rd112, 1;
	and.b64  	%rd430, %rd265, 36028797018963966;
	shl.b64 	%rd266, %rd98, 4;
	add.s64 	%rd267, %rd266, %rd236;
	add.s64 	%rd431, %rd267, 57352;
	mov.b64 	%rd444, 1280;
$L__BB8_132:
	add.s64 	%rd269, %rd431, -36872;
	// begin inline asm
	ld.global.nc.u64 %rd268, [%rd269];
	// end inline asm
	mov.b64 	{%r40, %r41}, %rd268;
	mov.b32 	%f253, %r40;
	add.s64 	%rd271, %rd431, -36864;
	// begin inline asm
	ld.global.nc.u64 %rd434, [%rd271];
	// end inline asm
	add.s64 	%rd273, %rd431, -32776;
	// begin inline asm
	ld.global.nc.u64 %rd272, [%rd273];
	// end inline asm
	mov.b64 	{%r42, %r43}, %rd272;
	mov.b32 	%f254, %r42;
	add.s64 	%rd275, %rd431, -32768;
	// begin inline asm
	ld.global.nc.u64 %rd435, [%rd275];
	// end inline asm
	add.s64 	%rd277, %rd431, -28680;
	// begin inline asm
	ld.global.nc.u64 %rd276, [%rd277];
	// end inline asm
	mov.b64 	{%r44, %r45}, %rd276;
	mov.b32 	%f255, %r44;
	add.s64 	%rd279, %rd431, -28672;
	// begin inline asm
	ld.global.nc.u64 %rd436, [%rd279];
	// end inline asm
	add.s64 	%rd281, %rd431, -24584;
	// begin inline asm
	ld.global.nc.u64 %rd280, [%rd281];
	// end inline asm
	mov.b64 	{%r46, %r47}, %rd280;
	mov.b32 	%f256, %r46;
	add.s64 	%rd283, %rd431, -24576;
	// begin inline asm
	ld.global.nc.u64 %rd437, [%rd283];
	// end inline asm
	add.s64 	%rd285, %rd431, -20488;
	// begin inline asm
	ld.global.nc.u64 %rd284, [%rd285];
	// end inline asm
	mov.b64 	{%r48, %r49}, %rd284;
	mov.b32 	%f257, %r48;
	add.s64 	%rd287, %rd431, -20480;
	// begin inline asm
	ld.global.nc.u64 %rd438, [%rd287];
	// end inline asm
	setp.lt.f32 	%p21, %f279, %f253;
	@%p21 bra 	$L__BB8_134;
	setp.lt.f32 	%p22, %f253, %f279;
	setp.lt.s64 	%p23, %rd465, %rd434;
	or.pred  	%p24, %p22, %p23;
	selp.f32 	%f253, %f279, %f253, %p24;
	selp.b64 	%rd434, %rd465, %rd434, %p24;
$L__BB8_134:
	setp.lt.f32 	%p25, %f253, %f254;
	@%p25 bra 	$L__BB8_136;
	setp.lt.f32 	%p26, %f254, %f253;
	setp.lt.s64 	%p27, %rd434, %rd435;
	or.pred  	%p28, %p26, %p27;
	selp.f32 	%f254, %f253, %f254, %p28;
	selp.b64 	%rd435, %rd434, %rd435, %p28;
$L__BB8_136:
	setp.lt.f32 	%p29, %f254, %f255;
	@%p29 bra 	$L__BB8_138;
	setp.lt.f32 	%p30, %f255, %f254;
	setp.lt.s64 	%p31, %rd435, %rd436;
	or.pred  	%p32, %p30, %p31;
	selp.f32 	%f255, %f254, %f255, %p32;
	selp.b64 	%rd436, %rd435, %rd436, %p32;
$L__BB8_138:
	setp.lt.f32 	%p33, %f255, %f256;
	@%p33 bra 	$L__BB8_140;
	setp.lt.f32 	%p34, %f256, %f255;
	setp.lt.s64 	%p35, %rd436, %rd437;
	or.pred  	%p36, %p34, %p35;
	selp.f32 	%f256, %f255, %f256, %p36;
	selp.b64 	%rd437, %rd436, %rd437, %p36;
$L__BB8_140:
	setp.lt.f32 	%p37, %f256, %f257;
	@%p37 bra 	$L__BB8_142;
	setp.lt.f32 	%p38, %f257, %f256;
	setp.lt.s64 	%p39, %rd437, %rd438;
	or.pred  	%p40, %p38, %p39;
	selp.f32 	%f257, %f256, %f257, %p40;
	selp.b64 	%rd438, %rd437, %rd438, %p40;
$L__BB8_142:
	add.s64 	%rd289, %rd431, -16392;
	// begin inline asm
	ld.global.nc.u64 %rd288, [%rd289];
	// end inline asm
	mov.b64 	{%r50, %r51}, %rd288;
	mov.b32 	%f258, %r50;
	add.s64 	%rd291, %rd431, -16384;
	// begin inline asm
	ld.global.nc.u64 %rd439, [%rd291];
	// end inline asm
	add.s64 	%rd293, %rd431, -12296;
	// begin inline asm
	ld.global.nc.u64 %rd292, [%rd293];
	// end inline asm
	mov.b64 	{%r52, %r53}, %rd292;
	mov.b32 	%f259, %r52;
	add.s64 	%rd295, %rd431, -12288;
	// begin inline asm
	ld.global.nc.u64 %rd440, [%rd295];
	// end inline asm
	add.s64 	%rd297, %rd431, -8200;
	// begin inline asm
	ld.global.nc.u64 %rd296, [%rd297];
	// end inline asm
	mov.b64 	{%r54, %r55}, %rd296;
	mov.b32 	%f260, %r54;
	add.s64 	%rd299, %rd431, -8192;
	// begin inline asm
	ld.global.nc.u64 %rd441, [%rd299];
	// end inline asm
	add.s64 	%rd301, %rd431, -4104;
	// begin inline asm
	ld.global.nc.u64 %rd300, [%rd301];
	// end inline asm
	mov.b64 	{%r56, %r57}, %rd300;
	mov.b32 	%f261, %r56;
	add.s64 	%rd303, %rd431, -4096;
	// begin inline asm
	ld.global.nc.u64 %rd442, [%rd303];
	// end inline asm
	add.s64 	%rd305, %rd431, -8;
	// begin inline asm
	ld.global.nc.u64 %rd304, [%rd305];
	// end inline asm
	mov.b64 	{%r58, %r59}, %rd304;
	mov.b32 	%f279, %r58;
	// begin inline asm
	ld.global.nc.u64 %rd465, [%rd431];
	// end inline asm
	setp.lt.f32 	%p41, %f257, %f258;
	@%p41 bra 	$L__BB8_144;
	setp.lt.f32 	%p42, %f258, %f257;
	setp.lt.s64 	%p43, %rd438, %rd439;
	or.pred  	%p44, %p42, %p43;
	selp.f32 	%f258, %f257, %f258, %p44;
	selp.b64 	%rd439, %rd438, %rd439, %p44;
$L__BB8_144:
	setp.lt.f32 	%p45, %f258, %f259;
	@%p45 bra 	$L__BB8_146;
	setp.lt.f32 	%p46, %f259, %f258;
	setp.lt.s64 	%p47, %rd439, %rd440;
	or.pred  	%p48, %p46, %p47;
	selp.f32 	%f259, %f258, %f259, %p48;
	selp.b64 	%rd440, %rd439, %rd440, %p48;
$L__BB8_146:
	setp.lt.f32 	%p49, %f259, %f260;
	@%p49 bra 	$L__BB8_148;
	setp.lt.f32 	%p50, %f260, %f259;
	setp.lt.s64 	%p51, %rd440, %rd441;
	or.pred  	%p52, %p50, %p51;
	selp.f32 	%f260, %f259, %f260, %p52;
	selp.b64 	%rd441, %rd440, %rd441, %p52;
$L__BB8_148:
	setp.lt.f32 	%p53, %f260, %f261;
	@%p53 bra 	$L__BB8_150;
	setp.lt.f32 	%p54, %f261, %f260;
	setp.lt.s64 	%p55, %rd441, %rd442;
	or.pred  	%p56, %p54, %p55;
	selp.f32 	%f261, %f260, %f261, %p56;
	selp.b64 	%rd442, %rd441, %rd442, %p56;
$L__BB8_150:
	setp.lt.f32 	%p57, %f261, %f279;
	@%p57 bra 	$L__BB8_152;
	setp.lt.f32 	%p58, %f279, %f261;
	setp.lt.s64 	%p59, %rd442, %rd465;
	or.pred  	%p60, %p58, %p59;
	selp.f32 	%f279, %f261, %f279, %p60;
	selp.b64 	%rd465, %rd442, %rd465, %p60;
$L__BB8_152:
	add.s64 	%rd444, %rd444, 2560;
	add.s64 	%rd431, %rd431, 40960;
	add.s64 	%rd430, %rd430, -2;
	setp.ne.s64 	%p61, %rd430, 0;
	@%p61 bra 	$L__BB8_132;
$L__BB8_153:
	and.b64  	%rd308, %rd112, 1;
	setp.eq.b64 	%p62, %rd308, 1;
	@%p62 bra 	$L__BB8_165;
	shl.b64 	%rd329, %rd444, 4;
	mul.wide.u32 	%rd330, %r16, 16;
	add.s64 	%rd331, %rd236, %rd330;
	add.s64 	%rd310, %rd331, %rd329;
	// begin inline asm
	ld.global.nc.u64 %rd309, [%rd310];
	// end inline asm
	mov.b64 	{%r60, %r61}, %rd309;
	mov.b32 	%f265, %r60;
	add.s64 	%rd312, %rd310, 8;
	// begin inline asm
	ld.global.nc.u64 %rd448, [%rd312];
	// end inline asm
	add.s64 	%rd314, %rd310, 4096;
	// begin inline asm
	ld.global.nc.u64 %rd313, [%rd314];
	// end inline asm
	mov.b64 	{%r62, %r63}, %rd313;
	mov.b32 	%f266, %r62;
	add.s64 	%rd316, %rd310, 4104;
	// begin inline asm
	ld.global.nc.u64 %rd449, [%rd316];
	// end inline asm
	add.s64 	%rd318, %rd310, 8192;
	// begin inline asm
	ld.global.nc.u64 %rd317, [%rd318];
	// end inline asm
	mov.b64 	{%r64, %r65}, %rd317;
	mov.b32 	%f267, %r64;
	add.s64 	%rd320, %rd310, 8200;
	// begin inline asm
	ld.global.nc.u64 %rd450, [%rd320];
	// end inline asm
	add.s64 	%rd322, %rd310, 12288;
	// begin inline asm
	ld.global.nc.u64 %rd321, [%rd322];
	// end inline asm
	mov.b64 	{%r66, %r67}, %rd321;
	mov.b32 	%f268, %r66;
	add.s64 	%rd324, %rd310, 12296;
	// begin inline asm
	ld.global.nc.u64 %rd451, [%rd324];
	// end inline asm
	add.s64 	%rd326, %rd310, 16384;
	// begin inline asm
	ld.global.nc.u64 %rd325, [%rd326];
	// end inline asm
	mov.b64 	{%r68, %r69}, %rd325;
	mov.b32 	%f269, %r68;
	add.s64 	%rd328, %rd310, 16392;
	// begin inline asm
	ld.global.nc.u64 %rd452, [%rd328];
	// end inline asm
	setp.lt.f32 	%p63, %f279, %f265;
	@%p63 bra 	$L__BB8_156;
	setp.lt.f32 	%p64, %f265, %f279;
	setp.lt.s64 	%p65, %rd465, %rd448;
	or.pred  	%p66, %p64, %p65;
	selp.f32 	%f265, %f279, %f265, %p66;
	selp.b64 	%rd448, %rd465, %rd448, %p66;
$L__BB8_156:
	setp.lt.f32 	%p67, %f265, %f266;
	@%p67 bra 	$L__BB8_158;
	setp.lt.f32 	%p68, %f266, %f265;
	setp.lt.s64 	%p69, %rd448, %rd449;
	or.pred  	%p70, %p68, %p69;
	selp.f32 	%f266, %f265, %f266, %p70;
	selp.b64 	%rd449, %rd448, %rd449, %p70;
$L__BB8_158:
	setp.lt.f32 	%p71, %f266, %f267;
	@%p71 bra 	$L__BB8_160;
	setp.lt.f32 	%p72, %f267, %f266;
	setp.lt.s64 	%p73, %rd449, %rd450;
	or.pred  	%p74, %p72, %p73;
	selp.f32 	%f267, %f266, %f267, %p74;
	selp.b64 	%rd450, %rd449, %rd450, %p74;
$L__BB8_160:
	setp.lt.f32 	%p75, %f267, %f268;
	@%p75 bra 	$L__BB8_162;
	setp.lt.f32 	%p76, %f268, %f267;
	setp.lt.s64 	%p77, %rd450, %rd451;
	or.pred  	%p78, %p76, %p77;
	selp.f32 	%f268, %f267, %f268, %p78;
	selp.b64 	%rd451, %rd450, %rd451, %p78;
$L__BB8_162:
	setp.lt.f32 	%p79, %f268, %f269;
	@%p79 bra 	$L__BB8_164;
	setp.lt.f32 	%p80, %f269, %f268;
	setp.lt.s64 	%p81, %rd451, %rd452;
	or.pred  	%p82, %p80, %p81;
	selp.f32 	%f269, %f268, %f269, %p82;
	selp.b64 	%rd452, %rd451, %rd452, %p82;
$L__BB8_164:
	add.s64 	%rd444, %rd444, 1280;
	mov.u64 	%rd465, %rd452;
	mov.f32 	%f279, %f269;
$L__BB8_165:
	cvt.s64.s32 	%rd332, %r29;
	setp.ge.s64 	%p83, %rd444, %rd332;
	@%p83 bra 	$L__BB8_188;
	cvt.u32.u64 	%r17, %rd444;
	sub.s32 	%r18, %r29, %r17;
	setp.ge.s32 	%p84, %r16, %r18;
	@%p84 bra 	$L__BB8_188;
	not.b32 	%r70, %r16;
	add.s32 	%r71, %r29, %r70;
	sub.s32 	%r19, %r71, %r17;
	and.b32  	%r72, %r19, 768;
	setp.eq.s32 	%p85, %r72, 768;
	mov.u32 	%r434, %r16;
	@%p85 bra 	$L__BB8_173;
	cvt.u64.u32 	%rd334, %r16;
	add.s64 	%rd335, %rd444, %rd334;
	shl.b64 	%rd336, %rd335, 4;
	add.s64 	%rd455, %rd236, %rd336;
	shr.u32 	%r73, %r19, 8;
	add.s32 	%r74, %r73, 1;
	and.b32  	%r75, %r74, 3;
	neg.s32 	%r432, %r75;
	mov.u32 	%r434, %r16;
$L__BB8_169:
	.pragma "nounroll";
	mov.u64 	%rd176, %rd465;
	mov.f32 	%f155, %f279;
	// begin inline asm
	ld.global.nc.u64 %rd337, [%rd455];
	// end inline asm
	mov.b64 	{%r76, %r77}, %rd337;
	mov.b32 	%f156, %r76;
	add.s64 	%rd340, %rd455, 8;
	// begin inline asm
	ld.global.nc.u64 %rd339, [%rd340];
	// end inline asm
	setp.lt.f32 	%p86, %f155, %f156;
	mov.f32 	%f279, %f156;
	mov.u64 	%rd465, %rd339;
	@%p86 bra 	$L__BB8_172;
	setp.lt.f32 	%p87, %f156, %f155;
	mov.f32 	%f279, %f155;
	mov.u64 	%rd465, %rd176;
	@%p87 bra 	$L__BB8_172;
	setp.lt.s64 	%p88, %rd176, %rd339;
	selp.f32 	%f279, %f155, %f156, %p88;
	min.s64 	%rd465, %rd176, %rd339;
$L__BB8_172:
	add.s32 	%r434, %r434, 256;
	add.s64 	%rd455, %rd455, 4096;
	add.s32 	%r432, %r432, 1;
	setp.ne.s32 	%p89, %r432, 0;
	@%p89 bra 	$L__BB8_169;
$L__BB8_173:
	setp.lt.u32 	%p90, %r19, 768;
	@%p90 bra 	$L__BB8_188;
	cvt.u64.u32 	%rd341, %r434;
	add.s64 	%rd342, %rd444, %rd341;
	shl.b64 	%rd343, %rd342, 4;
	add.s64 	%rd344, %rd343, %rd236;
	add.s64 	%rd460, %rd344, 12296;
$L__BB8_175:
	add.s64 	%rd346, %rd460, -12296;
	// begin inline asm
	ld.global.nc.u64 %rd345, [%rd346];
	// end inline asm
	mov.b64 	{%r78, %r79}, %rd345;
	mov.b32 	%f162, %r78;
	add.s64 	%rd348, %rd460, -12288;
	// begin inline asm
	ld.global.nc.u64 %rd347, [%rd348];
	// end inline asm
	setp.lt.f32 	%p91, %f279, %f162;
	mov.f32 	%f276, %f162;
	mov.u64 	%rd462, %rd347;
	@%p91 bra 	$L__BB8_178;
	setp.lt.f32 	%p92, %f162, %f279;
	mov.f32 	%f276, %f279;
	mov.u64 	%rd462, %rd465;
	@%p92 bra 	$L__BB8_178;
	setp.lt.s64 	%p93, %rd465, %rd347;
	selp.f32 	%f276, %f279, %f162, %p93;
	min.s64 	%rd462, %rd465, %rd347;
$L__BB8_178:
	add.s64 	%rd350, %rd460, -8200;
	// begin inline asm
	ld.global.nc.u64 %rd349, [%rd350];
	// end inline asm
	mov.b64 	{%r80, %r81}, %rd349;
	mov.b32 	%f165, %r80;
	add.s64 	%rd352, %rd460, -8192;
	// begin inline asm
	ld.global.nc.u64 %rd351, [%rd352];
	// end inline asm
	setp.lt.f32 	%p94, %f276, %f165;
	mov.f32 	%f277, %f165;
	mov.u64 	%rd463, %rd351;
	@%p94 bra 	$L__BB8_181;
	setp.lt.f32 	%p95, %f165, %f276;
	mov.f32 	%f277, %f276;
	mov.u64 	%rd463, %rd462;
	@%p95 bra 	$L__BB8_181;
	setp.lt.s64 	%p96, %rd462, %rd351;
	selp.f32 	%f277, %f276, %f165, %p96;
	min.s64 	%rd463, %rd462, %rd351;
$L__BB8_181:
	add.s64 	%rd354, %rd460, -4104;
	// begin inline asm
	ld.global.nc.u64 %rd353, [%rd354];
	// end inline asm
	mov.b64 	{%r82, %r83}, %rd353;
	mov.b32 	%f168, %r82;
	add.s64 	%rd356, %rd460, -4096;
	// begin inline asm
	ld.global.nc.u64 %rd355, [%rd356];
	// end inline asm
	setp.lt.f32 	%p97, %f277, %f168;
	mov.f32 	%f278, %f168;
	mov.u64 	%rd464, %rd355;
	@%p97 bra 	$L__BB8_184;
	setp.lt.f32 	%p98, %f168, %f277;
	mov.f32 	%f278, %f277;
	mov.u64 	%rd464, %rd463;
	@%p98 bra 	$L__BB8_184;
	setp.lt.s64 	%p99, %rd463, %rd355;
	selp.f32 	%f278, %f277, %f168, %p99;
	min.s64 	%rd464, %rd463, %rd355;
$L__BB8_184:
	add.s64 	%rd358, %rd460, -8;
	// begin inline asm
	ld.global.nc.u64 %rd357, [%rd358];
	// end inline asm
	mov.b64 	{%r84, %r85}, %rd357;
	mov.b32 	%f171, %r84;
	// begin inline asm
	ld.global.nc.u64 %rd359, [%rd460];
	// end inline asm
	setp.lt.f32 	%p100, %f278, %f171;
	mov.f32 	%f279, %f171;
	mov.u64 	%rd465, %rd359;
	@%p100 bra 	$L__BB8_187;
	setp.lt.f32 	%p101, %f171, %f278;
	mov.f32 	%f279, %f278;
	mov.u64 	%rd465, %rd464;
	@%p101 bra 	$L__BB8_187;
	setp.lt.s64 	%p102, %rd464, %rd359;
	selp.f32 	%f279, %f278, %f171, %p102;
	min.s64 	%rd465, %rd464, %rd359;
$L__BB8_187:
	add.s32 	%r434, %r434, 1024;
	add.s64 	%rd460, %rd460, 16384;
	setp.lt.s32 	%p103, %r434, %r18;
	@%p103 bra 	$L__BB8_175;
$L__BB8_188:
	// begin inline asm
	mov.u32 %r86, %laneid;
	// end inline asm
	mov.b32 	%r88, %f279;
	mov.b32 	%r104, 1;
	mov.b32 	%r105, 31;
	mov.b32 	%r106, -1;
	// begin inline asm
	shfl.sync.down.b32 %r87, %r88, %r104, %r105, %r106;
	// end inline asm
	mov.b32 	%f175, %r87;
	// begin inline asm
	shfl.sync.down.b32 %r92, %r93, %r104, %r105, %r106;
	// end inline asm
	mov.b64 	{%r98, %r103}, %rd465;
	// begin inline asm
	shfl.sync.down.b32 %r97, %r98, %r104, %r105, %r106;
	// end inline asm
	// begin inline asm
	shfl.sync.down.b32 %r102, %r103, %r104, %r105, %r106;
	// end inline asm
	mov.b64 	%rd200, {%r97, %r102};
	setp.gt.s32 	%p104, %r86, 30;
	mov.f32 	%f281, %f279;
	mov.u64 	%rd467, %rd465;
	@%p104 bra 	$L__BB8_192;
	setp.lt.f32 	%p105, %f279, %f175;
	mov.f32 	%f281, %f175;
	mov.u64 	%rd467, %rd200;
	@%p105 bra 	$L__BB8_192;
	setp.gt.f32 	%p106, %f279, %f175;
	mov.f32 	%f281, %f279;
	mov.u64 	%rd467, %rd465;
	@%p106 bra 	$L__BB8_192;
	setp.lt.s64 	%p107, %rd465, %rd200;
	selp.f32 	%f281, %f279, %f175, %p107;
	min.s64 	%rd467, %rd465, %rd200;
$L__BB8_192:
	mov.b32 	%r108, %f281;
	mov.b32 	%r124, 2;
	mov.b32 	%r125, 31;
	mov.b32 	%r126, -1;
	// begin inline asm
	shfl.sync.down.b32 %r107, %r108, %r124, %r125, %r126;
	// end inline asm
	mov.b32 	%f178, %r107;
	// begin inline asm
	shfl.sync.down.b32 %r112, %r113, %r124, %r125, %r126;
	// end inline asm
	mov.b64 	{%r118, %r123}, %rd467;
	// begin inline asm
	shfl.sync.down.b32 %r117, %r118, %r124, %r125, %r126;
	// end inline asm
	// begin inline asm
	shfl.sync.down.b32 %r122, %r123, %r124, %r125, %r126;
	// end inline asm
	mov.b64 	%rd203, {%r117, %r122};
	setp.gt.s32 	%p108, %r86, 29;
	mov.f32 	%f282, %f281;
	mov.u64 	%rd468, %rd467;
	@%p108 bra 	$L__BB8_196;
	setp.lt.f32 	%p109, %f281, %f178;
	mov.f32 	%f282, %f178;
	mov.u64 	%rd468, %rd203;
	@%p109 bra 	$L__BB8_196;
	setp.gt.f32 	%p110, %f281, %f178;
	mov.f32 	%f282, %f281;
	mov.u64 	%rd468, %rd467;
	@%p110 bra 	$L__BB8_196;
	setp.lt.s64 	%p111, %rd467, %rd203;
	selp.f32 	%f282, %f281, %f178, %p111;
	min.s64 	%rd468, %rd467, %rd203;
$L__BB8_196:
	mov.b32 	%r128, %f282;
	mov.b32 	%r144, 4;
	mov.b32 	%r145, 31;
	mov.b32 	%r146, -1;
	// begin inline asm
	shfl.sync.down.b32 %r127, %r128, %r144, %r145, %r146;
	// end inline asm
	mov.b32 	%f181, %r127;
	// begin inline asm
	shfl.sync.down.b32 %r132, %r133, %r144, %r145, %r146;
	// end inline asm
	mov.b64 	{%r138, %r143}, %rd468;
	// begin inline asm
	shfl.sync.down.b32 %r137, %r138, %r144, %r145, %r146;
	// end inline asm
	// begin inline asm
	shfl.sync.down.b32 %r142, %r143, %r144, %r145, %r146;
	// end inline asm
	mov.b64 	%rd206, {%r137, %r142};
	setp.gt.s32 	%p112, %r86, 27;
	mov.f32 	%f283, %f282;
	mov.u64 	%rd469, %rd468;
	@%p112 bra 	$L__BB8_200;
	setp.lt.f32 	%p113, %f282, %f181;
	mov.f32 	%f283, %f181;
	mov.u64 	%rd469, %rd206;
	@%p113 bra 	$L__BB8_200;
	setp.gt.f32 	%p114, %f282, %f181;
	mov.f32 	%f283, %f282;
	mov.u64 	%rd469, %rd468;
	@%p114 bra 	$L__BB8_200;
	setp.lt.s64 	%p115, %rd468, %rd206;
	selp.f32 	%f283, %f282, %f181, %p115;
	min.s64 	%rd469, %rd468, %rd206;
$L__BB8_200:
	mov.b32 	%r148, %f283;
	mov.b32 	%r164, 8;
	mov.b32 	%r165, 31;
	mov.b32 	%r166, -1;
	// begin inline asm
	shfl.sync.down.b32 %r147, %r148, %r164, %r165, %r166;
	// end inline asm
	mov.b32 	%f184, %r147;
	// begin inline asm
	shfl.sync.down.b32 %r152, %r153, %r164, %r165, %r166;
	// end inline asm
	mov.b64 	{%r158, %r163}, %rd469;
	// begin inline asm
	shfl.sync.down.b32 %r157, %r158, %r164, %r165, %r166;
	// end inline asm
	// begin inline asm
	shfl.sync.down.b32 %r162, %r163, %r164, %r165, %r166;
	// end inline asm
	mov.b64 	%rd209, {%r157, %r162};
	setp.gt.s32 	%p116, %r86, 23;
	mov.f32 	%f284, %f283;
	mov.u64 	%rd470, %rd469;
	@%p116 bra 	$L__BB8_204;
	setp.lt.f32 	%p117, %f283, %f184;
	mov.f32 	%f284, %f184;
	mov.u64 	%rd470, %rd209;
	@%p117 bra 	$L__BB8_204;
	setp.gt.f32 	%p118, %f283, %f184;
	mov.f32 	%f284, %f283;
	mov.u64 	%rd470, %rd469;
	@%p118 bra 	$L__BB8_204;
	setp.lt.s64 	%p119, %rd469, %rd209;
	selp.f32 	%f284, %f283, %f184, %p119;
	min.s64 	%rd470, %rd469, %rd209;
$L__BB8_204:
	mov.b32 	%r168, %f284;
	mov.b32 	%r184, 16;
	mov.b32 	%r185, 31;
	mov.b32 	%r186, -1;
	// begin inline asm
	shfl.sync.down.b32 %r167, %r168, %r184, %r185, %r186;
	// end inline asm
	mov.b32 	%f187, %r167;
	// begin inline asm
	shfl.sync.down.b32 %r172, %r173, %r184, %r185, %r186;
	// end inline asm
	mov.b64 	{%r178, %r183}, %rd470;
	// begin inline asm
	shfl.sync.down.b32 %r177, %r178, %r184, %r185, %r186;
	// end inline asm
	// begin inline asm
	shfl.sync.down.b32 %r182, %r183, %r184, %r185, %r186;
	// end inline asm
	mov.b64 	%rd212, {%r177, %r182};
	setp.gt.s32 	%p120, %r86, 15;
	mov.f32 	%f292, %f284;
	mov.u64 	%rd478, %rd470;
	@%p120 bra 	$L__BB8_208;
	setp.lt.f32 	%p121, %f284, %f187;
	mov.f32 	%f292, %f187;
	mov.u64 	%rd478, %rd212;
	@%p121 bra 	$L__BB8_208;
	setp.gt.f32 	%p122, %f284, %f187;
	mov.f32 	%f292, %f284;
	mov.u64 	%rd478, %rd470;
	@%p122 bra 	$L__BB8_208;
	setp.lt.s64 	%p123, %rd470, %rd212;
	selp.f32 	%f292, %f284, %f187, %p123;
	min.s64 	%rd478, %rd470, %rd212;
$L__BB8_208:
	setp.ne.s32 	%p124, %r86, 0;
	@%p124 bra 	$L__BB8_210;
	shr.u32 	%r187, %r16, 1;
	and.b32  	%r188, %r187, 496;
	mov.u32 	%r189, _ZN6thrust24THRUST_300001_SM_1000_NS8cuda_cub4core6detail5shmemE;
	add.s32 	%r190, %r189, %r188;
	st.shared.f32 	[%r190+8], %f292;
	st.shared.u64 	[%r190+16], %rd478;
$L__BB8_210:
	bar.sync 	0;
	setp.ne.s32 	%p125, %r16, 0;
	@%p125 bra 	$L__BB8_232;
	ld.shared.f32 	%f190, [_ZN6thrust24THRUST_300001_SM_1000_NS8cuda_cub4core6detail5shmemE+24];
	ld.shared.u64 	%rd215, [_ZN6thrust24THRUST_300001_SM_1000_NS8cuda_cub4core6detail5shmemE+32];
	setp.lt.f32 	%p126, %f292, %f190;
	mov.f32 	%f286, %f190;
	mov.u64 	%rd472, %rd215;
	@%p126 bra 	$L__BB8_214;
	setp.lt.f32 	%p127, %f190, %f292;
	mov.f32 	%f286, %f292;
	mov.u64 	%rd472, %rd478;
	@%p127 bra 	$L__BB8_214;
	setp.lt.s64 	%p128, %rd478, %rd215;
	selp.f32 	%f286, %f292, %f190, %p128;
	min.s64 	%rd472, %rd478, %rd215;
$L__BB8_214:
	ld.shared.f32 	%f193, [_ZN6thrust24THRUST_300001_SM_1000_NS8cuda_cub4core6detail5shmemE+40];
	ld.shared.u64 	%rd218, [_ZN6thrust24THRUST_300001_SM_1000_NS8cuda_cub4core6detail5shmemE+48];
	setp.lt.f32 	%p129, %f286, %f193;
	mov.f32 	%f287, %f193;
	mov.u64 	%rd473, %rd218;
	@%p129 bra 	$L__BB8_217;
	setp.lt.f32 	%p130, %f193, %f286;
	mov.f32 	%f287, %f286;
	mov.u64 	%rd473, %rd472;
	@%p130 bra 	$L__BB8_217;
	setp.lt.s64 	%p131, %rd472, %rd218;
	selp.f32 	%f287, %f286, %f193, %p131;
	min.s64 	%rd473, %rd472, %rd218;
$L__BB8_217:
	ld.shared.f32 	%f196, [_ZN6thrust24THRUST_300001_SM_1000_NS8cuda_cub4core6detail5shmemE+56];
	ld.shared.u64 	%rd221, [_ZN6thrust24THRUST_300001_SM_1000_NS8cuda_cub4core6detail5shmemE+64];
	setp.lt.f32 	%p132, %f287, %f196;
	mov.f32 	%f288, %f196;
	mov.u64 	%rd474, %rd221;
	@%p132 bra 	$L__BB8_220;
	setp.lt.f32 	%p133, %f196, %f287;
	mov.f32 	%f288, %f287;
	mov.u64 	%rd474, %rd473;
	@%p133 bra 	$L__BB8_220;
	setp.lt.s64 	%p134, %rd473, %rd221;
	selp.f32 	%f288, %f287, %f196, %p134;
	min.s64 	%rd474, %rd473, %rd221;
$L__BB8_220:
	ld.shared.f32 	%f199, [_ZN6thrust24THRUST_300001_SM_1000_NS8cuda_cub4core6detail5shmemE+72];
	ld.shared.u64 	%rd224, [_ZN6thrust24THRUST_300001_SM_1000_NS8cuda_cub4core6detail5shmemE+80];
	setp.lt.f32 	%p135, %f288, %f199;
	mov.f32 	%f289, %f199;
	mov.u64 	%rd475, %rd224;
	@%p135 bra 	$L__BB8_223;
	setp.lt.f32 	%p136, %f199, %f288;
	mov.f32 	%f289, %f288;
	mov.u64 	%rd475, %rd474;
	@%p136 bra 	$L__BB8_223;
	setp.lt.s64 	%p137, %rd474, %rd224;
	selp.f32 	%f289, %f288, %f199, %p137;
	min.s64 	%rd475, %rd474, %rd224;
$L__BB8_223:
	ld.shared.f32 	%f202, [_ZN6thrust24THRUST_300001_SM_1000_NS8cuda_cub4core6detail5shmemE+88];
	ld.shared.u64 	%rd227, [_ZN6thrust24THRUST_300001_SM_1000_NS8cuda_cub4core6detail5shmemE+96];
	setp.lt.f32 	%p138, %f289, %f202;
	mov.f32 	%f290, %f202;
	mov.u64 	%rd476, %rd227;
	@%p138 bra 	$L__BB8_226;
	setp.lt.f32 	%p139, %f202, %f289;
	mov.f32 	%f290, %f289;
	mov.u64 	%rd476, %rd475;
	@%p139 bra 	$L__BB8_226;
	setp.lt.s64 	%p140, %rd475, %rd227;
	selp.f32 	%f290, %f289, %f202, %p140;
	min.s64 	%rd476, %rd475, %rd227;
$L__BB8_226:
	ld.shared.f32 	%f205, [_ZN6thrust24THRUST_300001_SM_1000_NS8cuda_cub4core6detail5shmemE+104];
	ld.shared.u64 	%rd230, [_ZN6thrust24THRUST_300001_SM_1000_NS8cuda_cub4core6detail5shmemE+112];
	setp.lt.f32 	%p141, %f290, %f205;
	mov.f32 	%f291, %f205;
	mov.u64 	%rd477, %rd230;
	@%p141 bra 	$L__BB8_229;
	setp.lt.f32 	%p142, %f205, %f290;
	mov.f32 	%f291, %f290;
	mov.u64 	%rd477, %rd476;
	@%p142 bra 	$L__BB8_229;
	setp.lt.s64 	%p143, %rd476, %rd230;
	selp.f32 	%f291, %f290, %f205, %p143;
	min.s64 	%rd477, %rd476, %rd230;
$L__BB8_229:
	ld.shared.f32 	%f208, [_ZN6thrust24THRUST_300001_SM_1000_NS8cuda_cub4core6detail5shmemE+120];
	ld.shared.u64 	%rd233, [_ZN6thrust24THRUST_300001_SM_1000_NS8cuda_cub4core6detail5shmemE+128];
	setp.lt.f32 	%p144, %f291, %f208;
	mov.f32 	%f292, %f208;
	mov.u64 	%rd478, %rd233;
	@%p144 bra 	$L__BB8_232;
	setp.lt.f32 	%p145, %f208, %f291;
	mov.f32 	%f292, %f291;
	mov.u64 	%rd478, %rd477;
	@%p145 bra 	$L__BB8_232;
	setp.lt.s64 	%p146, %rd477, %rd233;
	selp.f32 	%f292, %f291, %f208, %p146;
	min.s64 	%rd478, %rd477, %rd233;
$L__BB8_232:
	mov.u32 	%r426, %tid.x;
	setp.ne.s32 	%p263, %r426, 0;
	@%p263 bra 	$L__BB8_234;
	ld.param.u64 	%rd391, [_ZN6thrust24THRUST_300001_SM_1000_NS8cuda_cub4core6detail13_kernel_agentINS1_8__reduce11ReduceAgentIPN4cuda3std3__45tupleIJflEEESC_SB_lNS1_9__extrema9arg_max_fIflNS9_4lessIfEEEEEEJSC_SC_iSH_EEEvDpT0__param_1];
	cvta.to.global.u64 	%rd390, %rd391;
	st.global.f32 	[%rd390], %f292;
	st.global.u64 	[%rd390+8], %rd478;
$L__BB8_234:
	ret;

}
	// .globl	_ZN3cub18CUB_300001_SM_10006detail11EmptyKernelIvEEvv
.visible .entry _ZN3cub18CUB_300001_SM_10006detail11EmptyKernelIvEEvv()
{


	ret;

}


// ===== COMPILED SASS (sm_100) =====

	.target	sm_100

	.elftype	@"ET_EXEC"


//--------------------- .note.nv.tkinfo           --------------------------
	.section	.note.nv.tkinfo,"",@"SHT_NOTE"
	.sectionflags	@"SHF_NOTE_NV_TKINFO"
	.tkinfo
        /*0018*/ 	.word	0x00000002
        /*0030*/ 	.string	""
        /*0030*/ 	.string	"ptxas"
        /*0030*/ 	.string	"Cuda compilation tools, release 13.0, V13.0.88"
        /*0030*/ 	.string	"Build cuda_13.0.r13.0/compiler.36424714_0"
        /*0030*/ 	.string	"-arch sm_100 -m 64 "



//--------------------- .note.nv.cuinfo           --------------------------
	.section	.note.nv.cuinfo,"",@"SHT_NOTE"
	.sectionflags	@"SHF_NOTE_NV_CUINFO"
        /*0018*/ 	.short	0x0002
        /*001a*/ 	.short	0x0064
        /*001c*/ 	.short	0x0082
	.zero		2


//--------------------- .nv.info                  --------------------------
	.section	.nv.info,"",@"SHT_CUDA_INFO"
	.align	4


	//----- nvinfo : EIATTR_REGCOUNT
	.align		4
        /*0000*/ 	.byte	0x04, 0x2f
        /*0002*/ 	.short	(.L_46 - .L_45)
	.align		4
.L_45:
        /*0004*/ 	.word	index@(_Z16newDissimilarityPfif)
        /*0008*/ 	.word	0x00000012


	//----- nvinfo : EIATTR_FRAME_SIZE
	.align		4
.L_46:
        /*000c*/ 	.byte	0x04, 0x11
        /*000e*/ 	.short	(.L_48 - .L_47)
	.align		4
.L_47:
        /*0010*/ 	.word	index@(_Z16newDissimilarityPfif)
        /*0014*/ 	.word	0x00000000


	//----- nvinfo : EIATTR_REGCOUNT
	.align		4
.L_48:
        /*0018*/ 	.byte	0x04, 0x2f
        /*001a*/ 	.short	(.L_50 - .L_49)
	.align		4
.L_49:
        /*001c*/ 	.word	index@(_ZN6thrust24THRUST_300001_SM_1000_NS8cuda_cub4core6detail13_kernel_agentINS1_8__reduce11ReduceAgentINS0_12zip_iteratorIN4cuda3std3__45tupleIJNS0_10device_ptrIfEENS0_17counting_iteratorIlNS0_11use_defaultESF_SF_EEEEEEEPNSB_IJflEEESJ_iNS1_9__extrema9arg_max_fIflNSA_4lessIfEEEEEEJSI_SK_iSP_EEEvDpT0_)
        /*0020*/ 	.word	0x0000001c


	//----- nvinfo : EIATTR_FRAME_SIZE
	.align		4
.L_50:
        /*0024*/ 	.byte	0x04, 0x11
        /*0026*/ 	.short	(.L_52 - .L_51)
	.align		4
.L_51:
        /*0028*/ 	.word	index@(_ZN6thrust24THRUST_300001_SM_1000_NS8cuda_cub4core6detail13_kernel_agentINS1_8__reduce11ReduceAgentINS0_12zip_iteratorIN4cuda3std3__45tupleIJNS0_10device_ptrIfEENS0_17counting_iteratorIlNS0_11use_defaultESF_SF_EEEEEEEPNSB_IJflEEESJ_iNS1_9__extrema9arg_max_fIflNSA_4lessIfEEEEEEJSI_SK_iSP_EEEvDpT0_)
        /*002c*/ 	.word	0x00000000


	//----- nvinfo : EIATTR_REGCOUNT
	.align		4
.L_52:
        /*0030*/ 	.byte	0x04, 0x2f
        /*0032*/ 	.short	(.L_54 - .L_53)
	.align		4
.L_53:
        /*0034*/ 	.word	index@(_ZN6thrust24THRUST_300001_SM_1000_NS8cuda_cub4core6detail13_kernel_agentINS1_8__reduce11ReduceAgentINS0_12zip_iteratorIN4cuda3std3__45tupleIJNS0_10device_ptrIfEENS0_17counting_iteratorIlNS0_11use_defaultESF_SF_EEEEEEEPNSB_IJflEEESJ_iNS1_9__extrema9arg_max_fIflNSA_4lessIfEEEEEEJSI_SK_iN3cub18CUB_300001_SM_100013GridEvenShareIiEENSS_9GridQueueIjEESP_EEEvDpT0_)
        /*0038*/ 	.word	0x0000001d


	//----- nvinfo : EIATTR_FRAME_SIZE
	.align		4
.L_54:
        /*003c*/ 	.byte	0x04, 0x11
        /*003e*/ 	.short	(.L_56 - .L_55)
	.align		4
.L_55:
        /*0040*/ 	.word	index@(_ZN6thrust24THRUST_300001_SM_1000_NS8cuda_cub4core6detail13_kernel_agentINS1_8__reduce11ReduceAgentINS0_12zip_iteratorIN4cuda3std3__45tupleIJNS0_10device_ptrIfEENS0_17counting_iteratorIlNS0_11use_defaultESF_SF_EEEEEEEPNSB_IJflEEESJ_iNS1_9__extrema9arg_max_fIflNSA_4lessIfEEEEEEJSI_SK_iN3cub18CUB_300001_SM_100013GridEvenShareIiEENSS_9GridQueueIjEESP_EEEvDpT0_)
        /*0044*/ 	.word	0x00000000


	//----- nvinfo : EIATTR_REGCOUNT
	.align		4
.L_56:
        /*0048*/ 	.byte	0x04, 0x2f
        /*004a*/ 	.short	(.L_58 - .L_57)
	.align		4
.L_57:
        /*004c*/ 	.word	index@(_ZN6thrust24THRUST_300001_SM_1000_NS8cuda_cub4core6detail13_kernel_agentINS1_8__reduce10DrainAgentIiEEJN3cub18CUB_300001_SM_10009GridQueueIjEEiEEEvDpT0_)
        /*0050*/ 	.word	0x00000008


	//----- nvinfo : EIATTR_FRAME_SIZE
	.align		4
.L_58:
        /*0054*/ 	.byte	0x04, 0x11
        /*0056*/ 	.short	(.L_60 - .L_59)
	.align		4
.L_59:
        /*0058*/ 	.word	index@(_ZN6thrust24THRUST_300001_SM_1000_NS8cuda_cub4core6detail13_kernel_agentINS1_8__reduce10DrainAgentIiEEJN3cub18CUB_300001_SM_10009GridQueueIjEEiEEEvDpT0_)
        /*005c*/ 	.word	0x00000000


	//----- nvinfo : EIATTR_REGCOUNT
	.align		4
.L_60:
        /*0060*/ 	.byte	0x04, 0x2f
        /*0062*/ 	.short	(.L_62 - .L_61)
	.align		4
.L_61:
        /*0064*/ 	.word	index@(_ZN6thrust24THRUST_300001_SM_1000_NS8cuda_cub4core6detail13_kernel_agentINS1_8__reduce11ReduceAgentIPN4cuda3std3__45tupleIJflEEESC_SB_iNS1_9__extrema9arg_max_fIflNS9_4lessIfEEEEEEJSC_SC_iSH_EEEvDpT0_)
        /*0068*/ 	.word	0x00000020


	//----- nvinfo : EIATTR_FRAME_SIZE
	.align		4
.L_62:
        /*006c*/ 	.byte	0x04, 0x11
        /*006e*/ 	.short	(.L_64 - .L_63)
	.align		4
.L_63:
        /*0070*/ 	.word	index@(_ZN6thrust24THRUST_300001_SM_1000_NS8cuda_cub4core6detail13_kernel_agentINS1_8__reduce11ReduceAgentIPN4cuda3std3__45tupleIJflEEESC_SB_iNS1_9__extrema9arg_max_fIflNS9_4lessIfEEEEEEJSC_SC_iSH_EEEvDpT0_)
        /*0074*/ 	.word	0x00000000


	//----- nvinfo : EIATTR_REGCOUNT
	.align		4
.L_64:
        /*0078*/ 	.byte	0x04, 0x2f
        /*007a*/ 	.short	(.L_66 - .L_65)
	.align		4
.L_65:
        /*007c*/ 	.word	index@(_ZN6thrust24THRUST_300001_SM_1000_NS8cuda_cub4core6detail13_kernel_agentINS1_8__reduce11ReduceAgentINS0_12zip_iteratorIN4cuda3std3__45tupleIJNS0_10device_ptrIfEENS0_17counting_iteratorIlNS0_11use_defaultESF_SF_EEEEEEEPNSB_IJflEEESJ_lNS1_9__extrema9arg_max_fIflNSA_4lessIfEEEEEEJSI_SK_lSP_EEEvDpT0_)
        /*0080*/ 	.word	0x0000001c


	//----- nvinfo : EIATTR_FRAME_SIZE
	.align		4
.L_66:
        /*0084*/ 	.byte	0x04, 0x11
        /*0086*/ 	.short	(.L_68 - .L_67)
	.align		4
.L_67:
        /*0088*/ 	.word	index@(_ZN6thrust24THRUST_300001_SM_1000_NS8cuda_cub4core6detail13_kernel_agentINS1_8__reduce11ReduceAgentINS0_12zip_iteratorIN4cuda3std3__45tupleIJNS0_10device_ptrIfEENS0_17counting_iteratorIlNS0_11use_defaultESF_SF_EEEEEEEPNSB_IJflEEESJ_lNS1_9__extrema9arg_max_fIflNSA_4lessIfEEEEEEJSI_SK_lSP_EEEvDpT0_)
        /*008c*/ 	.word	0x00000000


	//----- nvinfo : EIATTR_REGCOUNT
	.align		4
.L_68:
        /*0090*/ 	.byte	0x04, 0x2f
        /*0092*/ 	.short	(.L_70 - .L_69)
	.align		4
.L_69:
        /*0094*/ 	.word	index@(_ZN6thrust24THRUST_300001_SM_1000_NS8cuda_cub4core6detail13_kernel_agentINS1_8__reduce11ReduceAgentINS0_12zip_iteratorIN4cuda3std3__45tupleIJNS0_10device_ptrIfEENS0_17counting_iteratorIlNS0_11use_defaultESF_SF_EEEEEEEPNSB_IJflEEESJ_lNS1_9__extrema9arg_max_fIflNSA_4lessIfEEEEEEJSI_SK_lN3cub18CUB_300001_SM_100013GridEvenShareIlEENSS_9GridQueueIyEESP_EEEvDpT0_)
        /*0098*/ 	.word	0x0000001e


	//----- nvinfo : EIATTR_FRAME_SIZE
	.align		4
.L_70:
        /*009c*/ 	.byte	0x04, 0x11
        /*009e*/ 	.short	(.L_72 - .L_71)
	.align		4
.L_71:
        /*00a0*/ 	.word	index@(_ZN6thrust24THRUST_300001_SM_1000_NS8cuda_cub4core6detail13_kernel_agentINS1_8__reduce11ReduceAgentINS0_12zip_iteratorIN4cuda3std3__45tupleIJNS0_10device_ptrIfEENS0_17counting_iteratorIlNS0_11use_defaultESF_SF_EEEEEEEPNSB_IJflEEESJ_lNS1_9__extrema9arg_max_fIflNSA_4lessIfEEEEEEJSI_SK_lN3cub18CUB_300001_SM_100013GridEvenShareIlEENSS_9GridQueueIyEESP_EEEvDpT0_)
        /*00a4*/ 	.word	0x00000000


	//----- nvinfo : EIATTR_REGCOUNT
	.align		4
.L_72:
        /*00a8*/ 	.byte	0x04, 0x2f
        /*00aa*/ 	.short	(.L_74 - .L_73)
	.align		4
.L_73:
        /*00ac*/ 	.word	index@(_ZN6thrust24THRUST_300001_SM_1000_NS8cuda_cub4core6detail13_kernel_agentINS1_8__reduce10DrainAgentIlEEJN3cub18CUB_300001_SM_10009GridQueueIyEElEEEvDpT0_)
        /*00b0*/ 	.word	0x00000008


	//----- nvinfo : EIATTR_FRAME_SIZE
	.align		4
.L_74:
        /*00b4*/ 	.byte	0x04, 0x11
        /*00b6*/ 	.short	(.L_76 - .L_75)
	.align		4
.L_75:
        /*00b8*/ 	.word	index@(_ZN6thrust24THRUST_300001_SM_1000_NS8cuda_cub4core6detail13_kernel_agentINS1_8__reduce10DrainAgentIlEEJN3cub18CUB_300001_SM_10009GridQueueIyEElEEEvDpT0_)
        /*00bc*/ 	.word	0x00000000


	//----- nvinfo : EIATTR_REGCOUNT
	.align		4
.L_76:
        /*00c0*/ 	.byte	0x04, 0x2f
        /*00c2*/ 	.short	(.L_78 - .L_77)
	.align		4
.L_77:
        /*00c4*/ 	.word	index@(_ZN6thrust24THRUST_300001_SM_1000_NS8cuda_cub4core6detail13_kernel_agentINS1_8__reduce11ReduceAgentIPN4cuda3std3__45tupleIJflEEESC_SB_lNS1_9__extrema9arg_max_fIflNS9_4lessIfEEEEEEJSC_SC_iSH_EEEvDpT0_)
        /*00c8*/ 	.word	0x00000020


	//----- nvinfo : EIATTR_FRAME_SIZE
	.align		4
.L_78:
        /*00cc*/ 	.byte	0x04, 0x11
        /*00ce*/ 	.short	(.L_80 - .L_79)
	.align		4
.L_79:
        /*00d0*/ 	.word	index@(_ZN6thrust24THRUST_300001_SM_1000_NS8cuda_cub4core6detail13_kernel_agentINS1_8__reduce11ReduceAgentIPN4cuda3std3__45tupleIJflEEESC_SB_lNS1_9__extrema9arg_max_fIflNS9_4lessIfEEEEEEJSC_SC_iSH_EEEvDpT0_)
        /*00d4*/ 	.word	0x00000000


	//----- nvinfo : EIATTR_REGCOUNT
	.align		4
.L_80:
        /*00d8*/ 	.byte	0x04, 0x2f
        /*00da*/ 	.short	(.L_82 - .L_81)
	.align		4
.L_81:
        /*00dc*/ 	.word	index@(_ZN3cub18CUB_300001_SM_10006detail11EmptyKernelIvEEvv)
        /*00e0*/ 	.word	0x00000004


	//----- nvinfo : EIATTR_FRAME_SIZE
	.align		4
.L_82:
        /*00e4*/ 	.byte	0x04, 0x11
        /*00e6*/ 	.short	(.L_84 - .L_83)
	.align		4
.L_83:
        /*00e8*/ 	.word	index@(_ZN3cub18CUB_300001_SM_10006detail11EmptyKernelIvEEvv)
        /*00ec*/ 	.word	0x00000000


	//----- nvinfo : EIATTR_MIN_STACK_SIZE
	.align		4
.L_84:
        /*00f0*/ 	.byte	0x04, 0x12
        /*00f2*/ 	.short	(.L_86 - .L_85)
	.align		4
.L_85:
        /*00f4*/ 	.word	index@(_ZN3cub18CUB_300001_SM_10006detail11EmptyKernelIvEEvv)
        /*00f8*/ 	.word	0x00000000


	//----- nvinfo : EIATTR_MIN_STACK_SIZE
	.align		4
.L_86:
        /*00fc*/ 	.byte	0x04, 0x12
        /*00fe*/ 	.short	(.L_88 - .L_87)
	.align		4
.L_87:
        /*0100*/ 	.word	index@(_ZN6thrust24THRUST_300001_SM_1000_NS8cuda_cub4core6detail13_kernel_agentINS1_8__reduce11ReduceAgentIPN4cuda3std3__45tupleIJflEEESC_SB_lNS1_9__extrema9arg_max_fIflNS9_4lessIfEEEEEEJSC_SC_iSH_EEEvDpT0_)
        /*0104*/ 	.word	0x00000000


	//----- nvinfo : EIATTR_MIN_STACK_SIZE
	.align		4
.L_88:
        /*0108*/ 	.byte	0x04, 0x12
        /*010a*/ 	.short	(.L_90 - .L_89)
	.align		4
.L_89:
        /*010c*/ 	.word	index@(_ZN6thrust24THRUST_300001_SM_1000_NS8cuda_cub4core6detail13_kernel_agentINS1_8__reduce10DrainAgentIlEEJN3cub18CUB_300001_SM_10009GridQueueIyEElEEEvDpT0_)
        /*0110*/ 	.word	0x00000000


	//----- nvinfo : EIATTR_MIN_STACK_SIZE
	.align		4
.L_90:
        /*0114*/ 	.byte	0x04, 0x12
        /*0116*/ 	.short	(.L_92 - .L_91)
	.align		4
.L_91:
        /*0118*/ 	.word	index@(_ZN6thrust24THRUST_300001_SM_1000_NS8cuda_cub4core6detail13_kernel_agentINS1_8__reduce11ReduceAgentINS0_12zip_iteratorIN4cuda3std3__45tupleIJNS0_10device_ptrIfEENS0_17counting_iteratorIlNS0_11use_defaultESF_SF_EEEEEEEPNSB_IJflEEESJ_lNS1_9__extrema9arg_max_fIflNSA_4lessIfEEEEEEJSI_SK_lN3cub18CUB_300001_SM_100013GridEvenShareIlEENSS_9GridQueueIyEESP_EEEvDpT0_)
        /*011c*/ 	.word	0x00000000


	//----- nvinfo : EIATTR_MIN_STACK_SIZE
	.align		4
.L_92:
        /*0120*/ 	.byte	0x04, 0x12
        /*0122*/ 	.short	(.L_94 - .L_93)
	.align		4
.L_93:
        /*0124*/ 	.word	index@(_ZN6thrust24THRUST_300001_SM_1000_NS8cuda_cub4core6detail13_kernel_agentINS1_8__reduce11ReduceAgentINS0_12zip_iteratorIN4cuda3std3__45tupleIJNS0_10device_ptrIfEENS0_17counting_iteratorIlNS0_11use_defaultESF_SF_EEEEEEEPNSB_IJflEEESJ_lNS1_9__extrema9arg_max_fIflNSA_4lessIfEEEEEEJSI_SK_lSP_EEEvDpT0_)
        /*0128*/ 	.word	0x00000000


	//----- nvinfo : EIATTR_MIN_STACK_SIZE
	.align		4
.L_94:
        /*012c*/ 	.byte	0x04, 0x12
        /*012e*/ 	.short	(.L_96 - .L_95)
	.align		4
.L_95:
        /*0130*/ 	.word	index@(_ZN6thrust24THRUST_300001_SM_1000_NS8cuda_cub4core6detail13_kernel_agentINS1_8__reduce11ReduceAgentIPN4cuda3std3__45tupleIJflEEESC_SB_iNS1_9__extrema9arg_max_fIflNS9_4lessIfEEEEEEJSC_SC_iSH_EEEvDpT0_)
        /*0134*/ 	.word	0x00000000


	//----- nvinfo : EIATTR_MIN_STACK_SIZE
	.align		4
.L_96:
        /*0138*/ 	.byte	0x04, 0x12
        /*013a*/ 	.short	(.L_98 - .L_97)
	.align		4
.L_97:
        /*013c*/ 	.word	index@(_ZN6thrust24THRUST_300001_SM_1000_NS8cuda_cub4core6detail13_kernel_agentINS1_8__reduce10DrainAgentIiEEJN3cub18CUB_300001_SM_10009GridQueueIjEEiEEEvDpT0_)
        /*0140*/ 	.word	0x00000000


	//----- nvinfo : EIATTR_MIN_STACK_SIZE
	.align		4
.L_98:
        /*0144*/ 	.byte	0x04, 0x12
        /*0146*/ 	.short	(.L_100 - .L_99)
	.align		4
.L_99:
        /*0148*/ 	.word	index@(_ZN6thrust24THRUST_300001_SM_1000_NS8cuda_cub4core6detail13_kernel_agentINS1_8__reduce11ReduceAgentINS0_12zip_iteratorIN4cuda3std3__45tupleIJNS0_10device_ptrIfEENS0_17counting_iteratorIlNS0_11use_defaultESF_SF_EEEEEEEPNSB_IJflEEESJ_iNS1_9__extrema9arg_max_fIflNSA_4lessIfEEEEEEJSI_SK_iN3cub18CUB_300001_SM_100013GridEvenShareIiEENSS_9GridQueueIjEESP_EEEvDpT0_)
        /*014c*/ 	.word	0x00000000


	//----- nvinfo : EIATTR_MIN_STACK_SIZE
	.align		4
.L_100:
        /*0150*/ 	.byte	0x04, 0x12
        /*0152*/ 	.short	(.L_102 - .L_101)
	.align		4
.L_101:
        /*0154*/ 	.word	index@(_ZN6thrust24THRUST_300001_SM_1000_NS8cuda_cub4core6detail13_kernel_agentINS1_8__reduce11ReduceAgentINS0_12zip_iteratorIN4cuda3std3__45tupleIJNS0_10device_ptrIfEENS0_17counting_iteratorIlNS0_11use_defaultESF_SF_EEEEEEEPNSB_IJflEEESJ_iNS1_9__extrema9arg_max_fIflNSA_4lessIfEEEEEEJSI_SK_iSP_EEEvDpT0_)
        /*0158*/ 	.word	0x00000000


	//----- nvinfo : EIATTR_MIN_STACK_SIZE
	.align		4
.L_102:
        /*015c*/ 	.byte	0x04, 0x12
        /*015e*/ 	.short	(.L_104 - .L_103)
	.align		4
.L_103:
        /*0160*/ 	.word	index@(_Z16newDissimilarityPfif)
        /*0164*/ 	.word	0x00000000
.L_104:


//--------------------- .nv.compat                --------------------------
	.section	.nv.compat,"",@"SHT_CUDA_COMPAT_INFO"
	.align	4
        /*0000*/ 	.byte	0x02, 0x09, 0x00, 0x00, 0x02, 0x02, 0x01, 0x00, 0x02, 0x05, 0x05, 0x00, 0x03, 0x07, 0x01, 0x01
        /*0010*/ 	.byte	0x02, 0x03, 0x00, 0x00, 0x02, 0x06, 0x01, 0x00, 0x04, 0x0b, 0x08, 0x00, 0x09, 0x00, 0x00, 0x00
        /*0020*/ 	.byte	0x00, 0x00, 0x00, 0x00


//--------------------- .nv.info._ZN3cub18CUB_300001_SM_10006detail11EmptyKernelIvEEvv --------------------------
	.section	.nv.info._ZN3cub18CUB_300001_SM_10006detail11EmptyKernelIvEEvv,"",@"SHT_CUDA_INFO"
	.sectionflags	@""
	.align	4


	//----- nvinfo : EIATTR_CUDA_API_VERSION
	.align		4
        /*0000*/ 	.byte	0x04, 0x37
        /*0002*/ 	.short	(.L_106 - .L_105)
.L_105:
        /*0004*/ 	.word	0x00000082


	//----- nvinfo : EIATTR_SPARSE_MMA_MASK
	.align		4
.L_106:
        /*0008*/ 	.byte	0x03, 0x50
        /*000a*/ 	.short	0x0000


	//----- nvinfo : EIATTR_MAXREG_COUNT
	.align		4
        /*000c*/ 	.byte	0x03, 0x1b
        /*000e*/ 	.short	0x00ff


	//----- nvinfo : EIATTR_MERCURY_ISA_VERSION
	.align		4
        /*0010*/ 	.byte	0x03, 0x5f
        /*0012*/ 	.short	0x0101


	//----- nvinfo : EIATTR_VRC_CTA_INIT_COUNT
	.align		4
        /*0014*/ 	.byte	0x02, 0x4a
	.zero		1
	.zero		1


	//----- nvinfo : EIATTR_EXIT_INSTR_OFFSETS
	.align		4
        /*0018*/ 	.byte	0x04, 0x1c
        /*001a*/ 	.short	(.L_108 - .L_107)


	//   ....[0]....
.L_107:
        /*001c*/ 	.word	0x00000010


	//----- nvinfo : EIATTR_SW_WAR
	.align		4
.L_108:
        /*0020*/ 	.byte	0x04, 0x36
        /*0022*/ 	.short	(.L_110 - .L_109)
.L_109:
        /*0024*/ 	.word	0x00000008
.L_110:


//--------------------- .nv.info._ZN6thrust24THRUST_300001_SM_1000_NS8cuda_cub4core6detail13_kernel_agentINS1_8__reduce11ReduceAgentIPN4cuda3std3__45tupleIJflEEESC_SB_lNS1_9__extrema9arg_max_fIflNS9_4lessIfEEEEEEJSC_SC_iSH_EEEvDpT0_ --------------------------
	.section	.nv.info._ZN6thrust24THRUST_300001_SM_1000_NS8cuda_cub4core6detail13_kernel_agentINS1_8__reduce11ReduceAgentIPN4cuda3std3__45tupleIJflEEESC_SB_lNS1_9__extrema9arg_max_fIflNS9_4lessIfEEEEEEJSC_SC_iSH_EEEvDpT0_,"",@"SHT_CUDA_INFO"
	.sectionflags	@""
	.align	4


	//----- nvinfo : EIATTR_CUDA_API_VERSION
	.align		4
        /*0000*/ 	.byte	0x04, 0x37
        /*0002*/ 	.short	(.L_112 - .L_111)
.L_111:
        /*0004*/ 	.word	0x00000082


	//----- nvinfo : EIATTR_KPARAM_INFO
	.align		4
.L_112:
        /*0008*/ 	.byte	0x04, 0x17
        /*000a*/ 	.short	(.L_114 - .L_113)
.L_113:
        /*000c*/ 	.word	0x00000000
        /*0010*/ 	.short	0x0003
        /*0012*/ 	.short	0x0014
        /*0014*/ 	.byte	0x00, 0xf0, 0x05, 0x00


	//----- nvinfo : EIATTR_KPARAM_INFO
	.align		4
.L_114:
        /*0018*/ 	.byte	0x04, 0x17
        /*001a*/ 	.short	(.L_116 - .L_115)
.L_115:
        /*001c*/ 	.word	0x00000000
        /*0020*/ 	.short	0x0002
        /*0022*/ 	.short	0x0010
        /*0024*/ 	.byte	0x00, 0xf0, 0x11, 0x00


	//----- nvinfo : EIATTR_KPARAM_INFO
	.align		4
.L_116:
        /*0028*/ 	.byte	0x04, 0x17
        /*002a*/ 	.short	(.L_118 - .L_117)
.L_117:
        /*002c*/ 	.word	0x00000000
        /*0030*/ 	.short	0x0001
        /*0032*/ 	.short	0x0008
        /*0034*/ 	.byte	0x00, 0xf5, 0x21, 0x00


	//----- nvinfo : EIATTR_KPARAM_INFO
	.align		4
.L_118:
        /*0038*/ 	.byte	0x04, 0x17
        /*003a*/ 	.short	(.L_120 - .L_119)
.L_119:
        /*003c*/ 	.word	0x00000000
        /*0040*/ 	.short	0x0000
        /*0042*/ 	.short	0x0000
        /*0044*/ 	.byte	0x00, 0xf5, 0x21, 0x00


	//----- nvinfo : EIATTR_SPARSE_MMA_MASK
	.align		4
.L_120:
        /*0048*/ 	.byte	0x03, 0x50
        /*004a*/ 	.short	0x0000


	//----- nvinfo : EIATTR_MAXREG_COUNT
	.align		4
        /*004c*/ 	.byte	0x03, 0x1b
        /*004e*/ 	.short	0x00ff


	//----- nvinfo : EIATTR_NUM_BARRIERS
	.align		4
        /*0050*/ 	.byte	0x02, 0x4c
        /*0052*/ 	.byte	0x01
	.zero		1


	//----- nvinfo : EIATTR_MERCURY_ISA_VERSION
	.align		4
        /*0054*/ 	.byte	0x03, 0x5f
        /*0056*/ 	.short	0x0101


	//----- nvinfo : EIATTR_COOP_GROUP_MASK_REGIDS
	.align		4
        /*0058*/ 	.byte	0x04, 0x29
        /*005a*/ 	.short	(.L_122 - .L_121)


	//   ....[0]....
.L_121:
        /*005c*/ 	.word	0xffffffff


	//   ....[1]....
        /*0060*/ 	.word	0xffffffff


	//   ....[2]....
        /*0064*/ 	.word	0xffffffff


	//   ....[3]....
        /*0068*/ 	.word	0xffffffff


	//   ....[4]....
        /*006c*/ 	.word	0xffffffff


	//   ....[5]....
        /*0070*/ 	.word	0xffffffff


	//   ....[6]....
        /*0074*/ 	.word	0xffffffff


	//   ....[7]....
        /*0078*/ 	.word	0xffffffff


	//   ....[8]....
        /*007c*/ 	.word	0xffffffff


	//   ....[9]....
        /*0080*/ 	.word	0xffffffff


	//   ....[10]....
        /*0084*/ 	.word	0xffffffff


	//   ....[11]....
        /*0088*/ 	.word	0xffffffff


	//   ....[12]....
        /*008c*/ 	.word	0xffffffff


	//   ....[13]....
        /*0090*/ 	.word	0xffffffff


	//   ....[14]....
        /*0094*/ 	.word	0xffffffff


	//   ....[15]....
        /*0098*/ 	.word	0xffffffff


	//   ....[16]....
        /*009c*/ 	.word	0xffffffff


	//   ....[17]....
        /*00a0*/ 	.word	0xffffffff


	//   ....[18]....
        /*00a4*/ 	.word	0xffffffff


	//   ....[19]....
        /*00a8*/ 	.word	0xffffffff


	//   ....[20]....
        /*00ac*/ 	.word	0xffffffff


	//   ....[21]....
        /*00b0*/ 	.word	0xffffffff


	//   ....[22]....
        /*00b4*/ 	.word	0xffffffff


	//   ....[23]....
        /*00b8*/ 	.word	0xffffffff


	//   ....[24]....
        /*00bc*/ 	.word	0xffffffff


	//   ....[25]....
        /*00c0*/ 	.word	0xffffffff


	//   ....[26]....
        /*00c4*/ 	.word	0xffffffff


	//   ....[27]....
        /*00c8*/ 	.word	0xffffffff


	//   ....[28]....
        /*00cc*/ 	.word	0xffffffff


	//   ....[29]....
        /*00d0*/ 	.word	0xffffffff


	//   ....[30]....
        /*00d4*/ 	.word	0xffffffff


	//   ....[31]....
        /*00d8*/ 	.word	0xffffffff


	//   ....[32]....
        /*00dc*/ 	.word	0xffffffff


	//   ....[33]....
        /*00e0*/ 	.word	0xffffffff


	//   ....[34]....
        /*00e4*/ 	.word	0xffffffff


	//   ....[35]....
        /*00e8*/ 	.word	0xffffffff


	//   ....[36]....
        /*00ec*/ 	.word	0xffffffff


	//   ....[37]....
        /*00f0*/ 	.word	0xffffffff


	//   ....[38]....
        /*00f4*/ 	.word	0xffffffff


	//   ....[39]....
        /*00f8*/ 	.word	0xffffffff


	//   ....[40]....
        /*00fc*/ 	.word	0xffffffff


	//   ....[41]....
        /*0100*/ 	.word	0xffffffff


	//   ....[42]....
        /*0104*/ 	.word	0xffffffff


	//   ....[43]....
        /*0108*/ 	.word	0xffffffff


	//   ....[44]....
        /*010c*/ 	.word	0xffffffff


	//----- nvinfo : EIATTR_COOP_GROUP_INSTR_OFFSETS
	.align		4
.L_122:
        /*0110*/ 	.byte	0x04, 0x28
        /*0112*/ 	.short	(.L_124 - .L_123)


	//   ....[0]....
.L_123:
        /*0114*/ 	.word	0x00000a60


	//   ....[1]....
        /*0118*/ 	.word	0x00000a90


	//   ....[2]....
        /*011c*/ 	.word	0x00000aa0


	//   ....[3]....
        /*0120*/ 	.word	0x00000c00


	//   ....[4]....
        /*0124*/ 	.word	0x00000c40


	//   ....[5]....
        /*0128*/ 	.word	0x00000c80


	//   ....[6]....
        /*012c*/ 	.word	0x00000dc0


	//   ....[7]....
        /*0130*/ 	.word	0x00000df0


	//   ....[8]....
        /*0134*/ 	.word	0x00000e20


	//   ....[9]....
        /*0138*/ 	.word	0x00000f50


	//   ....[10]....
        /*013c*/ 	.word	0x00000f80


	//   ....[11]....
        /*0140*/ 	.word	0x00000fb0


	//   ....[12]....
        /*0144*/ 	.word	0x000010e0


	//   ....[13]....
        /*0148*/ 	.word	0x00001110


	//   ....[14]....
        /*014c*/ 	.word	0x00001140


	//   ....[15]....
        /*0150*/ 	.word	0x00001d00


	//   ....[16]....
        /*0154*/ 	.word	0x00001d10


	//   ....[17]....
        /*0158*/ 	.word	0x00001d20


	//   ....[18]....
        /*015c*/ 	.word	0x00001ef0


	//   ....[19]....
        /*0160*/ 	.word	0x00001f30


	//   ....[20]....
        /*0164*/ 	.word	0x00001f60


	//   ....[21]....
        /*0168*/ 	.word	0x00002090


	//   ....[22]....
        /*016c*/ 	.word	0x000020c0


	//   ....[23]....
        /*0170*/ 	.word	0x000020f0


	//   ....[24]....
        /*0174*/ 	.word	0x00002220


	//   ....[25]....
        /*0178*/ 	.word	0x00002250


	//   ....[26]....
        /*017c*/ 	.word	0x00002280


	//   ....[27]....
        /*0180*/ 	.word	0x000023b0


	//   ....[28]....
        /*0184*/ 	.word	0x000023e0


	//   ....[29]....
        /*0188*/ 	.word	0x00002410


	//   ....[30]....
        /*018c*/ 	.word	0x00004a60


	//   ....[31]....
        /*0190*/ 	.word	0x00004a80


	//   ....[32]....
        /*0194*/ 	.word	0x00004a90


	//   ....[33]....
        /*0198*/ 	.word	0x00004c30


	//   ....[34]....
        /*019c*/ 	.word	0x00004c60


	//   ....[35]....
        /*01a0*/ 	.word	0x00004c90


	//   ....[36]....
        /*01a4*/ 	.word	0x00004dc0


	//   ....[37]....
        /*01a8*/ 	.word	0x00004df0


	//   ....[38]....
        /*01ac*/ 	.word	0x00004e20


	//   ....[39]....
        /*01b0*/ 	.word	0x00004f50


	//   ....[40]....
        /*01b4*/ 	.word	0x00004f80


	//   ....[41]....
        /*01b8*/ 	.word	0x00004fb0


	//   ....[42]....
        /*01bc*/ 	.word	0x000050e0


	//   ....[43]....
        /*01c0*/ 	.word	0x00005110


	//   ....[44]....
        /*01c4*/ 	.word	0x00005140


	//----- nvinfo : EIATTR_VRC_CTA_INIT_COUNT
	.align		4
.L_124:
        /*01c8*/ 	.byte	0x02, 0x4a
	.zero		1
	.zero		1


	//----- nvinfo : EIATTR_EXIT_INSTR_OFFSETS
	.align		4
        /*01cc*/ 	.byte	0x04, 0x1c
        /*01ce*/ 	.short	(.L_126 - .L_125)


	//   ....[0]....
.L_125:
        /*01d0*/ 	.word	0x00000030


	//   ....[1]....
        /*01d4*/ 	.word	0x00005c50


	//   ....[2]....
        /*01d8*/ 	.word	0x00005cc0


	//----- nvinfo : EIATTR_MAX_THREADS
	.align		4
.L_126:
        /*01dc*/ 	.byte	0x04, 0x05
        /*01de*/ 	.short	(.L_128 - .L_127)
.L_127:
        /*01e0*/ 	.word	0x00000100
        /*01e4*/ 	.word	0x00000001
        /*01e8*/ 	.word	0x00000001


	//----- nvinfo : EIATTR_CRS_STACK_SIZE
	.align		4
.L_128:
        /*01ec*/ 	.byte	0x04, 0x1e
        /*01ee*/ 	.short	(.L_130 - .L_129)
.L_129:
        /*01f0*/ 	.word	0x00000000


	//----- nvinfo : EIATTR_CBANK_PARAM_SIZE
	.align		4
.L_130:
        /*01f4*/ 	.byte	0x03, 0x19
        /*01f6*/ 	.short	0x0015


	//----- nvinfo : EIATTR_PARAM_CBANK
	.align		4
        /*01f8*/ 	.byte	0x04, 0x0a
        /*01fa*/ 	.short	(.L_132 - .L_131)
	.align		4
.L_131:
        /*01fc*/ 	.word	index@(.nv.constant0._ZN6thrust24THRUST_300001_SM_1000_NS8cuda_cub4core6detail13_kernel_agentINS1_8__reduce11ReduceAgentIPN4cuda3std3__45tupleIJflEEESC_SB_lNS1_9__extrema9arg_max_fIflNS9_4lessIfEEEEEEJSC_SC_iSH_EEEvDpT0_)
        /*0200*/ 	.short	0x0380
        /*0202*/ 	.short	0x0015


	//----- nvinfo : EIATTR_SW_WAR
	.align		4
.L_132:
        /*0204*/ 	.byte	0x04, 0x36
        /*0206*/ 	.short	(.L_134 - .L_133)
.L_133:
        /*0208*/ 	.word	0x00000008
.L_134:


//--------------------- .nv.info._ZN6thrust24THRUST_300001_SM_1000_NS8cuda_cub4core6detail13_kernel_agentINS1_8__reduce10DrainAgentIlEEJN3cub18CUB_300001_SM_10009GridQueueIyEElEEEvDpT0_ --------------------------
	.section	.nv.info._ZN6thrust24THRUST_300001_SM_1000_NS8cuda_cub4core6detail13_kernel_agentINS1_8__reduce10DrainAgentIlEEJN3cub18CUB_300001_SM_10009GridQueueIyEElEEEvDpT0_,"",@"SHT_CUDA_INFO"
	.sectionflags	@""
	.align	4


	//----- nvinfo : EIATTR_CUDA_API_VERSION
	.align		4
        /*0000*/ 	.byte	0x04, 0x37
        /*0002*/ 	.short	(.L_136 - .L_135)
.L_135:
        /*0004*/ 	.word	0x00000082


	//----- nvinfo : EIATTR_KPARAM_INFO
	.align		4
.L_136:
        /*0008*/ 	.byte	0x04, 0x17
        /*000a*/ 	.short	(.L_138 - .L_137)
.L_137:
        /*000c*/ 	.word	0x00000000
        /*0010*/ 	.short	0x0001
        /*0012*/ 	.short	0x0008
        /*0014*/ 	.byte	0x00, 0xf0, 0x21, 0x00


	//----- nvinfo : EIATTR_KPARAM_INFO
	.align		4
.L_138:
        /*0018*/ 	.byte	0x04, 0x17
        /*001a*/ 	.short	(.L_140 - .L_139)
.L_139:
        /*001c*/ 	.word	0x00000000
        /*0020*/ 	.short	0x0000
        /*0022*/ 	.short	0x0000
        /*0024*/ 	.byte	0x00, 0xf0, 0x21, 0x00


	//----- nvinfo : EIATTR_SPARSE_MMA_MASK
	.align		4
.L_140:
        /*0028*/ 	.byte	0x03, 0x50
        /*002a*/ 	.short	0x0000


	//----- nvinfo : EIATTR_MAXREG_COUNT
	.align		4
        /*002c*/ 	.byte	0x03, 0x1b
        /*002e*/ 	.short	0x00ff


	//----- nvinfo : EIATTR_MERCURY_ISA_VERSION
	.align		4
        /*0030*/ 	.byte	0x03, 0x5f
        /*0032*/ 	.short	0x0101


	//----- nvinfo : EIATTR_VRC_CTA_INIT_COUNT
	.align		4
        /*0034*/ 	.byte	0x02, 0x4a
	.zero		1
	.zero		1


	//----- nvinfo : EIATTR_EXIT_INSTR_OFFSETS
	.align		4
        /*0038*/ 	.byte	0x04, 0x1c
        /*003a*/ 	.short	(.L_142 - .L_141)


	//   ....[0]....
.L_141:
        /*003c*/ 	.word	0x00000060


	//----- nvinfo : EIATTR_MAX_THREADS
	.align		4
.L_142:
        /*0040*/ 	.byte	0x04, 0x05
        /*0042*/ 	.short	(.L_144 - .L_143)
.L_143:
        /*0044*/ 	.word	0x00000001
        /*0048*/ 	.word	0x00000001
        /*004c*/ 	.word	0x00000001


	//----- nvinfo : EIATTR_CBANK_PARAM_SIZE
	.align		4
.L_144:
        /*0050*/ 	.byte	0x03, 0x19
        /*0052*/ 	.short	0x0010


	//----- nvinfo : EIATTR_PARAM_CBANK
	.align		4
        /*0054*/ 	.byte	0x04, 0x0a
        /*0056*/ 	.short	(.L_146 - .L_145)
	.align		4
.L_145:
        /*0058*/ 	.word	index@(.nv.constant0._ZN6thrust24THRUST_300001_SM_1000_NS8cuda_cub4core6detail13_kernel_agentINS1_8__reduce10DrainAgentIlEEJN3cub18CUB_300001_SM_10009GridQueueIyEElEEEvDpT0_)
        /*005c*/ 	.short	0x0380
        /*005e*/ 	.short	0x0010


	//----- nvinfo : EIATTR_SW_WAR
	.align		4
.L_146:
        /*0060*/ 	.byte	0x04, 0x36
        /*0062*/ 	.short	(.L_148 - .L_147)
.L_147:
        /*0064*/ 	.word	0x00000008
.L_148:


//--------------------- .nv.info._ZN6thrust24THRUST_300001_SM_1000_NS8cuda_cub4core6detail13_kernel_agentINS1_8__reduce11ReduceAgentINS0_12zip_iteratorIN4cuda3std3__45tupleIJNS0_10device_ptrIfEENS0_17counting_iteratorIlNS0_11use_defaultESF_SF_EEEEEEEPNSB_IJflEEESJ_lNS1_9__extrema9arg_max_fIflNSA_4lessIfEEEEEEJSI_SK_lN3cub18CUB_300001_SM_100013GridEvenShareIlEENSS_9GridQueueIyEESP_EEEvDpT0_ --------------------------
	.section	.nv.info._ZN6thrust24THRUST_300001_SM_1000_NS8cuda_cub4core6detail13_kernel_agentINS1_8__reduce11ReduceAgentINS0_12zip_iteratorIN4cuda3std3__45tupleIJNS0_10device_ptrIfEENS0_17counting_iteratorIlNS0_11use_defaultESF_SF_EEEEEEEPNSB_IJflEEESJ_lNS1_9__extrema9arg_max_fIflNSA_4lessIfEEEEEEJSI_SK_lN3cub18CUB_300001_SM_100013GridEvenShareIlEENSS_9GridQueueIyEESP_EEEvDpT0_,"",@"SHT_CUDA_INFO"
	.sectionflags	@""
	.align	4


	//----- nvinfo : EIATTR_CUDA_API_VERSION
	.align		4
        /*0000*/ 	.byte	0x04, 0x37
        /*0002*/ 	.short	(.L_150 - .L_149)
.L_149:
        /*0004*/ 	.word	0x00000082


	//----- nvinfo : EIATTR_KPARAM_INFO
	.align		4
.L_150:
        /*0008*/ 	.byte	0x04, 0x17
        /*000a*/ 	.short	(.L_152 - .L_151)
.L_151:
        /*000c*/ 	.word	0x00000000
        /*0010*/ 	.short	0x0005
        /*0012*/ 	.short	0x0070
        /*0014*/ 	.byte	0x00, 0xf0, 0x05, 0x00


	//----- nvinfo : EIATTR_KPARAM_INFO
	.align		4
.L_152:
        /*0018*/ 	.byte	0x04, 0x17
        /*001a*/ 	.short	(.L_154 - .L_153)
.L_153:
        /*001c*/ 	.word	0x00000000
        /*0020*/ 	.short	0x0004
        /*0022*/ 	.short	0x0068
        /*0024*/ 	.byte	0x00, 0xf0, 0x21, 0x00


	//----- nvinfo : EIATTR_KPARAM_INFO
	.align		4
.L_154:
        /*0028*/ 	.byte	0x04, 0x17
        /*002a*/ 	.short	(.L_156 - .L_155)
.L_155:
        /*002c*/ 	.word	0x00000000
        /*0030*/ 	.short	0x0003
        /*0032*/ 	.short	0x0020
        /*0034*/ 	.byte	0x00, 0xf0, 0x21, 0x01


	//----- nvinfo : EIATTR_KPARAM_INFO
	.align		4
.L_156:
        /*0038*/ 	.byte	0x04, 0x17
        /*003a*/ 	.short	(.L_158 - .L_157)
.L_157:
        /*003c*/ 	.word	0x00000000
        /*0040*/ 	.short	0x0002
        /*0042*/ 	.short	0x0018
        /*0044*/ 	.byte	0x00, 0xf0, 0x21, 0x00


	//----- nvinfo : EIATTR_KPARAM_INFO
	.align		4
.L_158:
        /*0048*/ 	.byte	0x04, 0x17
        /*004a*/ 	.short	(.L_160 - .L_159)
.L_159:
        /*004c*/ 	.word	0x00000000
        /*0050*/ 	.short	0x0001
        /*0052*/ 	.short	0x0010
        /*0054*/ 	.byte	0x00, 0xf5, 0x21, 0x00


	//----- nvinfo : EIATTR_KPARAM_INFO
	.align		4
.L_160:
        /*0058*/ 	.byte	0x04, 0x17
        /*005a*/ 	.short	(.L_162 - .L_161)
.L_161:
        /*005c*/ 	.word	0x00000000
        /*0060*/ 	.short	0x0000
        /*0062*/ 	.short	0x0000
        /*0064*/ 	.byte	0x00, 0xf0, 0x41, 0x00


	//----- nvinfo : EIATTR_SPARSE_MMA_MASK
	.align		4
.L_162:
        /*0068*/ 	.byte	0x03, 0x50
        /*006a*/ 	.short	0x0000


	//----- nvinfo : EIATTR_MAXREG_COUNT
	.align		4
        /*006c*/ 	.byte	0x03, 0x1b
        /*006e*/ 	.short	0x00ff


	//----- nvinfo : EIATTR_NUM_BARRIERS
	.align		4
        /*0070*/ 	.byte	0x02, 0x4c
        /*0072*/ 	.byte	0x01
	.zero		1


	//----- nvinfo : EIATTR_MERCURY_ISA_VERSION
	.align		4
        /*0074*/ 	.byte	0x03, 0x5f
        /*0076*/ 	.short	0x0101


	//----- nvinfo : EIATTR_COOP_GROUP_MASK_REGIDS
	.align		4
        /*0078*/ 	.byte	0x04, 0x29
        /*007a*/ 	.short	(.L_164 - .L_163)


	//   ....[0]....
.L_163:
        /*007c*/ 	.word	0xffffffff


	//   ....[1]....
        /*0080*/ 	.word	0xffffffff


	//   ....[2]....
        /*0084*/ 	.word	0xffffffff


	//   ....[3]....
        /*0088*/ 	.word	0xffffffff


	//   ....[4]....
        /*008c*/ 	.word	0xffffffff


	//   ....[5]....
        /*0090*/ 	.word	0xffffffff


	//   ....[6]....
        /*0094*/ 	.word	0xffffffff


	//   ....[7]....
        /*0098*/ 	.word	0xffffffff


	//   ....[8]....
        /*009c*/ 	.word	0xffffffff


	//   ....[9]....
        /*00a0*/ 	.word	0xffffffff


	//   ....[10]....
        /*00a4*/ 	.word	0xffffffff


	//   ....[11]....
        /*00a8*/ 	.word	0xffffffff


	//   ....[12]....
        /*00ac*/ 	.word	0xffffffff


	//   ....[13]....
        /*00b0*/ 	.word	0xffffffff


	//   ....[14]....
        /*00b4*/ 	.word	0xffffffff


	//   ....[15]....
        /*00b8*/ 	.word	0xffffffff


	//   ....[16]....
        /*00bc*/ 	.word	0xffffffff


	//   ....[17]....
        /*00c0*/ 	.word	0xffffffff


	//   ....[18]....
        /*00c4*/ 	.word	0xffffffff


	//   ....[19]....
        /*00c8*/ 	.word	0xffffffff


	//   ....[20]....
        /*00cc*/ 	.word	0xffffffff


	//   ....[21]....
        /*00d0*/ 	.word	0xffffffff


	//   ....[22]....
        /*00d4*/ 	.word	0xffffffff


	//   ....[23]....
        /*00d8*/ 	.word	0xffffffff


	//   ....[24]....
        /*00dc*/ 	.word	0xffffffff


	//   ....[25]....
        /*00e0*/ 	.word	0xffffffff


	//   ....[26]....
        /*00e4*/ 	.word	0xffffffff


	//   ....[27]....
        /*00e8*/ 	.word	0xffffffff


	//   ....[28]....
        /*00ec*/ 	.word	0xffffffff


	//   ....[29]....
        /*00f0*/ 	.word	0xffffffff


	//   ....[30]....
        /*00f4*/ 	.word	0xffffffff


	//   ....[31]....
        /*00f8*/ 	.word	0xffffffff


	//   ....[32]....
        /*00fc*/ 	.word	0xffffffff


	//   ....[33]....
        /*0100*/ 	.word	0xffffffff


	//   ....[34]....
        /*0104*/ 	.word	0xffffffff


	//   ....[35]....
        /*0108*/ 	.word	0xffffffff


	//   ....[36]....
        /*010c*/ 	.word	0xffffffff


	//   ....[37]....
        /*0110*/ 	.word	0xffffffff


	//   ....[38]....
        /*0114*/ 	.word	0xffffffff


	//   ....[39]....
        /*0118*/ 	.word	0xffffffff


	//   ....[40]....
        /*011c*/ 	.word	0xffffffff


	//   ....[41]....
        /*0120*/ 	.word	0xffffffff


	//   ....[42]....
        /*0124*/ 	.word	0xffffffff


	//   ....[43]....
        /*0128*/ 	.word	0xffffffff


	//   ....[44]....
        /*012c*/ 	.word	0xffffffff


	//----- nvinfo : EIATTR_COOP_GROUP_INSTR_OFFSETS
	.align		4
.L_164:
        /*0130*/ 	.byte	0x04, 0x28
        /*0132*/ 	.short	(.L_166 - .L_165)


	//   ....[0]....
.L_165:
        /*0134*/ 	.word	0x00000c20


	//   ....[1]....
        /*0138*/ 	.word	0x00000c50


	//   ....[2]....
        /*013c*/ 	.word	0x00000c60


	//   ....[3]....
        /*0140*/ 	.word	0x00000dc0


	//   ....[4]....
        /*0144*/ 	.word	0x00000e00


	//   ....[5]....
        /*0148*/ 	.word	0x00000e40


	//   ....[6]....
        /*014c*/ 	.word	0x00000f80


	//   ....[7]....
        /*0150*/ 	.word	0x00000fb0


	//   ....[8]....
        /*0154*/ 	.word	0x00000fe0


	//   ....[9]....
        /*0158*/ 	.word	0x00001110


	//   ....[10]....
        /*015c*/ 	.word	0x00001140


	//   ....[11]....
        /*0160*/ 	.word	0x00001170


	//   ....[12]....
        /*0164*/ 	.word	0x000012a0


	//   ....[13]....
        /*0168*/ 	.word	0x000012d0


	//   ....[14]....
        /*016c*/ 	.word	0x00001300


	//   ....[15]....
        /*0170*/ 	.word	0x00001eb0


	//   ....[16]....
        /*0174*/ 	.word	0x00001ec0


	//   ....[17]....
        /*0178*/ 	.word	0x00001f40


	//   ....[18]....
        /*017c*/ 	.word	0x000020c0


	//   ....[19]....
        /*0180*/ 	.word	0x000020f0


	//   ....[20]....
        /*0184*/ 	.word	0x00002120


	//   ....[21]....
        /*0188*/ 	.word	0x00002250


	//   ....[22]....
        /*018c*/ 	.word	0x00002280


	//   ....[23]....
        /*0190*/ 	.word	0x000022b0


	//   ....[24]....
        /*0194*/ 	.word	0x000023e0


	//   ....[25]....
        /*0198*/ 	.word	0x00002410


	//   ....[26]....
        /*019c*/ 	.word	0x00002440


	//   ....[27]....
        /*01a0*/ 	.word	0x00002570


	//   ....[28]....
        /*01a4*/ 	.word	0x000025a0


	//   ....[29]....
        /*01a8*/ 	.word	0x000025d0


	//   ....[30]....
        /*01ac*/ 	.word	0x000048a0


	//   ....[31]....
        /*01b0*/ 	.word	0x000048c0


	//   ....[32]....
        /*01b4*/ 	.word	0x000048d0


	//   ....[33]....
        /*01b8*/ 	.word	0x00004a70


	//   ....[34]....
        /*01bc*/ 	.word	0x00004aa0


	//   ....[35]....
        /*01c0*/ 	.word	0x00004ad0


	//   ....[36]....
        /*01c4*/ 	.word	0x00004c00


	//   ....[37]....
        /*01c8*/ 	.word	0x00004c30


	//   ....[38]....
        /*01cc*/ 	.word	0x00004c60


	//   ....[39]....
        /*01d0*/ 	.word	0x00004d90


	//   ....[40]....
        /*01d4*/ 	.word	0x00004dc0


	//   ....[41]....
        /*01d8*/ 	.word	0x00004df0


	//   ....[42]....
        /*01dc*/ 	.word	0x00004f20


	//   ....[43]....
        /*01e0*/ 	.word	0x00004f50


	//   ....[44]....
        /*01e4*/ 	.word	0x00004f80


	//----- nvinfo : EIATTR_VRC_CTA_INIT_COUNT
	.align		4
.L_166:
        /*01e8*/ 	.byte	0x02, 0x4a
	.zero		1
	.zero		1


	//----- nvinfo : EIATTR_EXIT_INSTR_OFFSETS
	.align		4
        /*01ec*/ 	.byte	0x04, 0x1c
        /*01ee*/ 	.short	(.L_168 - .L_167)


	//   ....[0]....
.L_167:
        /*01f0*/ 	.word	0x00005a90


	//   ....[1]....
        /*01f4*/ 	.word	0x00005b00


	//----- nvinfo : EIATTR_MAX_THREADS
	.align		4
.L_168:
        /*01f8*/ 	.byte	0x04, 0x05
        /*01fa*/ 	.short	(.L_170 - .L_169)
.L_169:
        /*01fc*/ 	.word	0x00000100
        /*0200*/ 	.word	0x00000001
        /*0204*/ 	.word	0x00000001


	//----- nvinfo : EIATTR_CRS_STACK_SIZE
	.align		4
.L_170:
        /*0208*/ 	.byte	0x04, 0x1e
        /*020a*/ 	.short	(.L_172 - .L_171)
.L_171:
        /*020c*/ 	.word	0x00000000


	//----- nvinfo : EIATTR_CBANK_PARAM_SIZE
	.align		4
.L_172:
        /*0210*/ 	.byte	0x03, 0x19
        /*0212*/ 	.short	0x0071


	//----- nvinfo : EIATTR_PARAM_CBANK
	.align		4
        /*0214*/ 	.byte	0x04, 0x0a
        /*0216*/ 	.short	(.L_174 - .L_173)
	.align		4
.L_173:
        /*0218*/ 	.word	index@(.nv.constant0._ZN6thrust24THRUST_300001_SM_1000_NS8cuda_cub4core6detail13_kernel_agentINS1_8__reduce11ReduceAgentINS0_12zip_iteratorIN4cuda3std3__45tupleIJNS0_10device_ptrIfEENS0_17counting_iteratorIlNS0_11use_defaultESF_SF_EEEEEEEPNSB_IJflEEESJ_lNS1_9__extrema9arg_max_fIflNSA_4lessIfEEEEEEJSI_SK_lN3cub18CUB_300001_SM_100013GridEvenShareIlEENSS_9GridQueueIyEESP_EEEvDpT0_)
        /*021c*/ 	.short	0x0380
        /*021e*/ 	.short	0x0071


	//----- nvinfo : EIATTR_SW_WAR
	.align		4
.L_174:
        /*0220*/ 	.byte	0x04, 0x36
        /*0222*/ 	.short	(.L_176 - .L_175)
.L_175:
        /*0224*/ 	.word	0x00000008
.L_176:


//--------------------- .nv.info._ZN6thrust24THRUST_300001_SM_1000_NS8cuda_cub4core6detail13_kernel_agentINS1_8__reduce11ReduceAgentINS0_12zip_iteratorIN4cuda3std3__45tupleIJNS0_10device_ptrIfEENS0_17counting_iteratorIlNS0_11use_defaultESF_SF_EEEEEEEPNSB_IJflEEESJ_lNS1_9__extrema9arg_max_fIflNSA_4lessIfEEEEEEJSI_SK_lSP_EEEvDpT0_ --------------------------
	.section	.nv.info._ZN6thrust24THRUST_300001_SM_1000_NS8cuda_cub4core6detail13_kernel_agentINS1_8__reduce11ReduceAgentINS0_12zip_iteratorIN4cuda3std3__45tupleIJNS0_10device_ptrIfEENS0_17counting_iteratorIlNS0_11use_defaultESF_SF_EEEEEEEPNSB_IJflEEESJ_lNS1_9__extrema9arg_max_fIflNSA_4lessIfEEEEEEJSI_SK_lSP_EEEvDpT0_,"",@"SHT_CUDA_INFO"
	.sectionflags	@""
	.align	4


	//----- nvinfo : EIATTR_CUDA_API_VERSION
	.align		4
        /*0000*/ 	.byte	0x04, 0x37
        /*0002*/ 	.short	(.L_178 - .L_177)
.L_177:
        /*0004*/ 	.word	0x00000082


	//----- nvinfo : EIATTR_KPARAM_INFO
	.align		4
.L_178:
        /*0008*/ 	.byte	0x04, 0x17
        /*000a*/ 	.short	(.L_180 - .L_179)
.L_179:
        /*000c*/ 	.word	0x00000000
        /*0010*/ 	.short	0x0003
        /*0012*/ 	.short	0x0020
        /*0014*/ 	.byte	0x00, 0xf0, 0x05, 0x00


	//----- nvinfo : EIATTR_KPARAM_INFO
	.align		4
.L_180:
        /*0018*/ 	.byte	0x04, 0x17
        /*001a*/ 	.short	(.L_182 - .L_181)
.L_181:
        /*001c*/ 	.word	0x00000000
        /*0020*/ 	.short	0x0002
        /*0022*/ 	.short	0x0018
        /*0024*/ 	.byte	0x00, 0xf0, 0x21, 0x00


	//----- nvinfo : EIATTR_KPARAM_INFO
	.align		4
.L_182:
        /*0028*/ 	.byte	0x04, 0x17
        /*002a*/ 	.short	(.L_184 - .L_183)
.L_183:
        /*002c*/ 	.word	0x00000000
        /*0030*/ 	.short	0x0001
        /*0032*/ 	.short	0x0010
        /*0034*/ 	.byte	0x00, 0xf5, 0x21, 0x00


	//----- nvinfo : EIATTR_KPARAM_INFO
	.align		4
.L_184:
        /*0038*/ 	.byte	0x04, 0x17
        /*003a*/ 	.short	(.L_186 - .L_185)
.L_185:
        /*003c*/ 	.word	0x00000000
        /*0040*/ 	.short	0x0000
        /*0042*/ 	.short	0x0000
        /*0044*/ 	.byte	0x00, 0xf0, 0x41, 0x00


	//----- nvinfo : EIATTR_SPARSE_MMA_MASK
	.align		4
.L_186:
        /*0048*/ 	.byte	0x03, 0x50
        /*004a*/ 	.short	0x0000


	//----- nvinfo : EIATTR_MAXREG_COUNT
	.align		4
        /*004c*/ 	.byte	0x03, 0x1b
        /*004e*/ 	.short	0x00ff


	//----- nvinfo : EIATTR_NUM_BARRIERS
	.align		4
        /*0050*/ 	.byte	0x02, 0x4c
        /*0052*/ 	.byte	0x01
	.zero		1


	//----- nvinfo : EIATTR_MERCURY_ISA_VERSION
	.align		4
        /*0054*/ 	.byte	0x03, 0x5f
        /*0056*/ 	.short	0x0101


	//----- nvinfo : EIATTR_COOP_GROUP_MASK_REGIDS
	.align		4
        /*0058*/ 	.byte	0x04, 0x29
        /*005a*/ 	.short	(.L_188 - .L_187)


	//   ....[0]....
.L_187:
        /*005c*/ 	.word	0xffffffff


	//   ....[1]....
        /*0060*/ 	.word	0xffffffff


	//   ....[2]....
        /*0064*/ 	.word	0xffffffff


	//   ....[3]....
        /*0068*/ 	.word	0xffffffff


	//   ....[4]....
        /*006c*/ 	.word	0xffffffff


	//   ....[5]....
        /*0070*/ 	.word	0xffffffff


	//   ....[6]....
        /*0074*/ 	.word	0xffffffff


	//   ....[7]....
        /*0078*/ 	.word	0xffffffff


	//   ....[8]....
        /*007c*/ 	.word	0xffffffff


	//   ....[9]....
        /*0080*/ 	.word	0xffffffff


	//   ....[10]....
        /*0084*/ 	.word	0xffffffff


	//   ....[11]....
        /*0088*/ 	.word	0xffffffff


	//   ....[12]....
        /*008c*/ 	.word	0xffffffff


	//   ....[13]....
        /*0090*/ 	.word	0xffffffff


	//   ....[14]....
        /*0094*/ 	.word	0xffffffff


	//   ....[15]....
        /*0098*/ 	.word	0xffffffff


	//   ....[16]....
        /*009c*/ 	.word	0xffffffff


	//   ....[17]....
        /*00a0*/ 	.word	0xffffffff


	//   ....[18]....
        /*00a4*/ 	.word	0xffffffff


	//   ....[19]....
        /*00a8*/ 	.word	0xffffffff


	//   ....[20]....
        /*00ac*/ 	.word	0xffffffff


	//   ....[21]....
        /*00b0*/ 	.word	0xffffffff


	//   ....[22]....
        /*00b4*/ 	.word	0xffffffff


	//   ....[23]....
        /*00b8*/ 	.word	0xffffffff


	//   ....[24]....
        /*00bc*/ 	.word	0xffffffff


	//   ....[25]....
        /*00c0*/ 	.word	0xffffffff


	//   ....[26]....
        /*00c4*/ 	.word	0xffffffff


	//   ....[27]....
        /*00c8*/ 	.word	0xffffffff


	//   ....[28]....
        /*00cc*/ 	.word	0xffffffff


	//   ....[29]....
        /*00d0*/ 	.word	0xffffffff


	//   ....[30]....
        /*00d4*/ 	.word	0xffffffff


	//   ....[31]....
        /*00d8*/ 	.word	0xffffffff


	//   ....[32]....
        /*00dc*/ 	.word	0xffffffff


	//   ....[33]....
        /*00e0*/ 	.word	0xffffffff


	//   ....[34]....
        /*00e4*/ 	.word	0xffffffff


	//   ....[35]....
        /*00e8*/ 	.word	0xffffffff


	//   ....[36]....
        /*00ec*/ 	.word	0xffffffff


	//   ....[37]....
        /*00f0*/ 	.word	0xffffffff


	//   ....[38]....
        /*00f4*/ 	.word	0xffffffff


	//   ....[39]....
        /*00f8*/ 	.word	0xffffffff


	//   ....[40]....
        /*00fc*/ 	.word	0xffffffff


	//   ....[41]....
        /*0100*/ 	.word	0xffffffff


	//   ....[42]....
        /*0104*/ 	.word	0xffffffff


	//   ....[43]....
        /*0108*/ 	.word	0xffffffff


	//   ....[44]....
        /*010c*/ 	.word	0xffffffff


	//----- nvinfo : EIATTR_COOP_GROUP_INSTR_OFFSETS
	.align		4
.L_188:
        /*0110*/ 	.byte	0x04, 0x28
        /*0112*/ 	.short	(.L_190 - .L_189)


	//   ....[0]....
.L_189:
        /*0114*/ 	.word	0x00000b20


	//   ....[1]....
        /*0118*/ 	.word	0x00000b50


	//   ....[2]....
        /*011c*/ 	.word	0x00000b60


	//   ....[3]....
        /*0120*/ 	.word	0x00000cd0


	//   ....[4]....
        /*0124*/ 	.word	0x00000d10


	//   ....[5]....
        /*0128*/ 	.word	0x00000d40


	//   ....[6]....
        /*012c*/ 	.word	0x00000e80


	//   ....[7]....
        /*0130*/ 	.word	0x00000eb0


	//   ....[8]....
        /*0134*/ 	.word	0x00000ee0


	//   ....[9]....
        /*0138*/ 	.word	0x00001010


	//   ....[10]....
        /*013c*/ 	.word	0x00001040


	//   ....[11]....
        /*0140*/ 	.word	0x00001070


	//   ....[12]....
        /*0144*/ 	.word	0x000011a0


	//   ....[13]....
        /*0148*/ 	.word	0x000011d0


	//   ....[14]....
        /*014c*/ 	.word	0x00001200


	//   ....[15]....
        /*0150*/ 	.word	0x00001dc0


	//   ....[16]....
        /*0154*/ 	.word	0x00001dd0


	//   ....[17]....
        /*0158*/ 	.word	0x00001e50


	//   ....[18]....
        /*015c*/ 	.word	0x00001fc0


	//   ....[19]....
        /*0160*/ 	.word	0x00001ff0


	//   ....[20]....
        /*0164*/ 	.word	0x00002020


	//   ....[21]....
        /*0168*/ 	.word	0x00002150


	//   ....[22]....
        /*016c*/ 	.word	0x00002180


	//   ....[23]....
        /*0170*/ 	.word	0x000021b0


	//   ....[24]....
        /*0174*/ 	.word	0x000022e0


	//   ....[25]....
        /*0178*/ 	.word	0x00002310


	//   ....[26]....
        /*017c*/ 	.word	0x00002340


	//   ....[27]....
        /*0180*/ 	.word	0x00002470


	//   ....[28]....
        /*0184*/ 	.word	0x000024a0


	//   ....[29]....
        /*0188*/ 	.word	0x000024d0


	//   ....[30]....
        /*018c*/ 	.word	0x00004400


	//   ....[31]....
        /*0190*/ 	.word	0x00004420


	//   ....[32]....
        /*0194*/ 	.word	0x00004430


	//   ....[33]....
        /*0198*/ 	.word	0x000045d0


	//   ....[34]....
        /*019c*/ 	.word	0x00004600


	//   ....[35]....
        /*01a0*/ 	.word	0x00004630


	//   ....[36]....
        /*01a4*/ 	.word	0x00004760


	//   ....[37]....
        /*01a8*/ 	.word	0x00004790


	//   ....[38]....
        /*01ac*/ 	.word	0x000047c0


	//   ....[39]....
        /*01b0*/ 	.word	0x000048f0


	//   ....[40]....
        /*01b4*/ 	.word	0x00004920


	//   ....[41]....
        /*01b8*/ 	.word	0x00004950


	//   ....[42]....
        /*01bc*/ 	.word	0x00004a80


	//   ....[43]....
        /*01c0*/ 	.word	0x00004ab0


	//   ....[44]....
        /*01c4*/ 	.word	0x00004ae0


	//----- nvinfo : EIATTR_VRC_CTA_INIT_COUNT
	.align		4
.L_190:
        /*01c8*/ 	.byte	0x02, 0x4a
	.zero		1
	.zero		1


	//----- nvinfo : EIATTR_EXIT_INSTR_OFFSETS
	.align		4
        /*01cc*/ 	.byte	0x04, 0x1c
        /*01ce*/ 	.short	(.L_192 - .L_191)


	//   ....[0]....
.L_191:
        /*01d0*/ 	.word	0x00000040


	//   ....[1]....
        /*01d4*/ 	.word	0x000055f0


	//   ....[2]....
        /*01d8*/ 	.word	0x00005660


	//----- nvinfo : EIATTR_MAX_THREADS
	.align		4
.L_192:
        /*01dc*/ 	.byte	0x04, 0x05
        /*01de*/ 	.short	(.L_194 - .L_193)
.L_193:
        /*01e0*/ 	.word	0x00000100
        /*01e4*/ 	.word	0x00000001
        /*01e8*/ 	.word	0x00000001


	//----- nvinfo : EIATTR_CRS_STACK_SIZE
	.align		4
.L_194:
        /*01ec*/ 	.byte	0x04, 0x1e
        /*01ee*/ 	.short	(.L_196 - .L_195)
.L_195:
        /*01f0*/ 	.word	0x00000000


	//----- nvinfo : EIATTR_CBANK_PARAM_SIZE
	.align		4
.L_196:
        /*01f4*/ 	.byte	0x03, 0x19
        /*01f6*/ 	.short	0x0021


	//----- nvinfo : EIATTR_PARAM_CBANK
	.align		4
        /*01f8*/ 	.byte	0x04, 0x0a
        /*01fa*/ 	.short	(.L_198 - .L_197)
	.align		4
.L_197:
        /*01fc*/ 	.word	index@(.nv.constant0._ZN6thrust24THRUST_300001_SM_1000_NS8cuda_cub4core6detail13_kernel_agentINS1_8__reduce11ReduceAgentINS0_12zip_iteratorIN4cuda3std3__45tupleIJNS0_10device_ptrIfEENS0_17counting_iteratorIlNS0_11use_defaultESF_SF_EEEEEEEPNSB_IJflEEESJ_lNS1_9__extrema9arg_max_fIflNSA_4lessIfEEEEEEJSI_SK_lSP_EEEvDpT0_)
        /*0200*/ 	.short	0x0380
        /*0202*/ 	.short	0x0021


	//----- nvinfo : EIATTR_SW_WAR
	.align		4
.L_198:
        /*0204*/ 	.byte	0x04, 0x36
        /*0206*/ 	.short	(.L_200 - .L_199)
.L_199:
        /*0208*/ 	.word	0x00000008
.L_200:


//--------------------- .nv.info._ZN6thrust24THRUST_300001_SM_1000_NS8cuda_cub4core6detail13_kernel_agentINS1_8__reduce11ReduceAgentIPN4cuda3std3__45tupleIJflEEESC_SB_iNS1_9__extrema9arg_max_fIflNS9_4lessIfEEEEEEJSC_SC_iSH_EEEvDpT0_ --------------------------
	.section	.nv.info._ZN6thrust24THRUST_300001_SM_1000_NS8cuda_cub4core6detail13_kernel_agentINS1_8__reduce11ReduceAgentIPN4cuda3std3__45tupleIJflEEESC_SB_iNS1_9__extrema9arg_max_fIflNS9_4lessIfEEEEEEJSC_SC_iSH_EEEvDpT0_,"",@"SHT_CUDA_INFO"
	.sectionflags	@""
	.align	4


	//----- nvinfo : EIATTR_CUDA_API_VERSION
	.align		4
        /*0000*/ 	.byte	0x04, 0x37
        /*0002*/ 	.short	(.L_202 - .L_201)
.L_201:
        /*0004*/ 	.word	0x00000082


	//----- nvinfo : EIATTR_KPARAM_INFO
	.align		4
.L_202:
        /*0008*/ 	.byte	0x04, 0x17
        /*000a*/ 	.short	(.L_204 - .L_203)
.L_203:
        /*000c*/ 	.word	0x00000000
        /*0010*/ 	.short	0x0003
        /*0012*/ 	.short	0x0014
        /*0014*/ 	.byte	0x00, 0xf0, 0x05, 0x00


	//----- nvinfo : EIATTR_KPARAM_INFO
	.align		4
.L_204:
        /*0018*/ 	.byte	0x04, 0x17
        /*001a*/ 	.short	(.L_206 - .L_205)
.L_205:
        /*001c*/ 	.word	0x00000000
        /*0020*/ 	.short	0x0002
        /*0022*/ 	.short	0x0010
        /*0024*/ 	.byte	0x00, 0xf0, 0x11, 0x00


	//----- nvinfo : EIATTR_KPARAM_INFO
	.align		4
.L_206:
        /*0028*/ 	.byte	0x04, 0x17
        /*002a*/ 	.short	(.L_208 - .L_207)
.L_207:
        /*002c*/ 	.word	0x00000000
        /*0030*/ 	.short	0x0001
        /*0032*/ 	.short	0x0008
        /*0034*/ 	.byte	0x00, 0xf5, 0x21, 0x00


	//----- nvinfo : EIATTR_KPARAM_INFO
	.align		4
.L_208:
        /*0038*/ 	.byte	0x04, 0x17
        /*003a*/ 	.short	(.L_210 - .L_209)
.L_209:
        /*003c*/ 	.word	0x00000000
        /*0040*/ 	.short	0x0000
        /*0042*/ 	.short	0x0000
        /*0044*/ 	.byte	0x00, 0xf5, 0x21, 0x00


	//----- nvinfo : EIATTR_SPARSE_MMA_MASK
	.align		4
.L_210:
        /*0048*/ 	.byte	0x03, 0x50
        /*004a*/ 	.short	0x0000


	//----- nvinfo : EIATTR_MAXREG_COUNT
	.align		4
        /*004c*/ 	.byte	0x03, 0x1b
        /*004e*/ 	.short	0x00ff


	//----- nvinfo : EIATTR_NUM_BARRIERS
	.align		4
        /*0050*/ 	.byte	0x02, 0x4c
        /*0052*/ 	.byte	0x01
	.zero		1


	//----- nvinfo : EIATTR_MERCURY_ISA_VERSION
	.align		4
        /*0054*/ 	.byte	0x03, 0x5f
        /*0056*/ 	.short	0x0101


	//----- nvinfo : EIATTR_COOP_GROUP_MASK_REGIDS
	.align		4
        /*0058*/ 	.byte	0x04, 0x29
        /*005a*/ 	.short	(.L_212 - .L_211)


	//   ....[0]....
.L_211:
        /*005c*/ 	.word	0xffffffff


	//   ....[1]....
        /*0060*/ 	.word	0xffffffff


	//   ....[2]....
        /*0064*/ 	.word	0xffffffff


	//   ....[3]....
        /*0068*/ 	.word	0xffffffff


	//   ....[4]....
        /*006c*/ 	.word	0xffffffff


	//   ....[5]....
        /*0070*/ 	.word	0xffffffff


	//   ....[6]....
        /*0074*/ 	.word	0xffffffff


	//   ....[7]....
        /*0078*/ 	.word	0xffffffff


	//   ....[8]....
        /*007c*/ 	.word	0xffffffff


	//   ....[9]....
        /*0080*/ 	.word	0xffffffff


	//   ....[10]....
        /*0084*/ 	.word	0xffffffff


	//   ....[11]....
        /*0088*/ 	.word	0xffffffff


	//   ....[12]....
        /*008c*/ 	.word	0xffffffff


	//   ....[13]....
        /*0090*/ 	.word	0xffffffff


	//   ....[14]....
        /*0094*/ 	.word	0xffffffff


	//   ....[15]....
        /*0098*/ 	.word	0xffffffff


	//   ....[16]....
        /*009c*/ 	.word	0xffffffff


	//   ....[17]....
        /*00a0*/ 	.word	0xffffffff


	//   ....[18]....
        /*00a4*/ 	.word	0xffffffff


	//   ....[19]....
        /*00a8*/ 	.word	0xffffffff


	//   ....[20]....
        /*00ac*/ 	.word	0xffffffff


	//   ....[21]....
        /*00b0*/ 	.word	0xffffffff


	//   ....[22]....
        /*00b4*/ 	.word	0xffffffff


	//   ....[23]....
        /*00b8*/ 	.word	0xffffffff


	//   ....[24]....
        /*00bc*/ 	.word	0xffffffff


	//   ....[25]....
        /*00c0*/ 	.word	0xffffffff


	//   ....[26]....
        /*00c4*/ 	.word	0xffffffff


	//   ....[27]....
        /*00c8*/ 	.word	0xffffffff


	//   ....[28]....
        /*00cc*/ 	.word	0xffffffff


	//   ....[29]....
        /*00d0*/ 	.word	0xffffffff


	//   ....[30]....
        /*00d4*/ 	.word	0xffffffff


	//   ....[31]....
        /*00d8*/ 	.word	0xffffffff


	//   ....[32]....
        /*00dc*/ 	.word	0xffffffff


	//   ....[33]....
        /*00e0*/ 	.word	0xffffffff


	//   ....[34]....
        /*00e4*/ 	.word	0xffffffff


	//   ....[35]....
        /*00e8*/ 	.word	0xffffffff


	//   ....[36]....
        /*00ec*/ 	.word	0xffffffff


	//   ....[37]....
        /*00f0*/ 	.word	0xffffffff


	//   ....[38]....
        /*00f4*/ 	.word	0xffffffff


	//   ....[39]....
        /*00f8*/ 	.word	0xffffffff


	//   ....[40]....
        /*00fc*/ 	.word	0xffffffff


	//   ....[41]....
        /*0100*/ 	.word	0xffffffff


	//   ....[42]....
        /*0104*/ 	.word	0xffffffff


	//   ....[43]....
        /*0108*/ 	.word	0xffffffff


	//   ....[44]....
        /*010c*/ 	.word	0xffffffff


	//----- nvinfo : EIATTR_COOP_GROUP_INSTR_OFFSETS
	.align		4
.L_212:
        /*0110*/ 	.byte	0x04, 0x28
        /*0112*/ 	.short	(.L_214 - .L_213)


	//   ....[0]....
.L_213:
        /*0114*/ 	.word	0x00000a60


	//   ....[1]....
        /*0118*/ 	.word	0x00000a90


	//   ....[2]....
        /*011c*/ 	.word	0x00000aa0


	//   ....[3]....
        /*0120*/ 	.word	0x00000c00


	//   ....[4]....
        /*0124*/ 	.word	0x00000c40


	//   ....[5]....
        /*0128*/ 	.word	0x00000c80


	//   ....[6]....
        /*012c*/ 	.word	0x00000dc0


	//   ....[7]....
        /*0130*/ 	.word	0x00000df0


	//   ....[8]....
        /*0134*/ 	.word	0x00000e20


	//   ....[9]....
        /*0138*/ 	.word	0x00000f50


	//   ....[10]....
        /*013c*/ 	.word	0x00000f80


	//   ....[11]....
        /*0140*/ 	.word	0x00000fb0


	//   ....[12]....
        /*0144*/ 	.word	0x000010e0


	//   ....[13]....
        /*0148*/ 	.word	0x00001110


	//   ....[14]....
        /*014c*/ 	.word	0x00001140


	//   ....[15]....
        /*0150*/ 	.word	0x00001d00


	//   ....[16]....
        /*0154*/ 	.word	0x00001d10


	//   ....[17]....
        /*0158*/ 	.word	0x00001d20


	//   ....[18]....
        /*015c*/ 	.word	0x00001ef0


	//   ....[19]....
        /*0160*/ 	.word	0x00001f30


	//   ....[20]....
        /*0164*/ 	.word	0x00001f60


	//   ....[21]....
        /*0168*/ 	.word	0x00002090


	//   ....[22]....
        /*016c*/ 	.word	0x000020c0


	//   ....[23]....
        /*0170*/ 	.word	0x000020f0


	//   ....[24]....
        /*0174*/ 	.word	0x00002220


	//   ....[25]....
        /*0178*/ 	.word	0x00002250


	//   ....[26]....
        /*017c*/ 	.word	0x00002280


	//   ....[27]....
        /*0180*/ 	.word	0x000023b0


	//   ....[28]....
        /*0184*/ 	.word	0x000023e0


	//   ....[29]....
        /*0188*/ 	.word	0x00002410


	//   ....[30]....
        /*018c*/ 	.word	0x000042a0


	//   ....[31]....
        /*0190*/ 	.word	0x000042c0


	//   ....[32]....
        /*0194*/ 	.word	0x000042d0


	//   ....[33]....
        /*0198*/ 	.word	0x00004470


	//   ....[34]....
        /*019c*/ 	.word	0x000044a0


	//   ....[35]....
        /*01a0*/ 	.word	0x000044d0


	//   ....[36]....
        /*01a4*/ 	.word	0x00004600


	//   ....[37]....
        /*01a8*/ 	.word	0x00004630


	//   ....[38]....
        /*01ac*/ 	.word	0x00004660


	//   ....[39]....
        /*01b0*/ 	.word	0x00004790


	//   ....[40]....
        /*01b4*/ 	.word	0x000047c0


	//   ....[41]....
        /*01b8*/ 	.word	0x000047f0


	//   ....[42]....
        /*01bc*/ 	.word	0x00004920


	//   ....[43]....
        /*01c0*/ 	.word	0x00004950


	//   ....[44]....
        /*01c4*/ 	.word	0x00004980


	//----- nvinfo : EIATTR_VRC_CTA_INIT_COUNT
	.align		4
.L_214:
        /*01c8*/ 	.byte	0x02, 0x4a
	.zero		1
	.zero		1


	//----- nvinfo : EIATTR_EXIT_INSTR_OFFSETS
	.align		4
        /*01cc*/ 	.byte	0x04, 0x1c
        /*01ce*/ 	.short	(.L_216 - .L_215)


	//   ....[0]....
.L_215:
        /*01d0*/ 	.word	0x00000030


	//   ....[1]....
        /*01d4*/ 	.word	0x00005490


	//   ....[2]....
        /*01d8*/ 	.word	0x00005500


	//----- nvinfo : EIATTR_MAX_THREADS
	.align		4
.L_216:
        /*01dc*/ 	.byte	0x04, 0x05
        /*01de*/ 	.short	(.L_218 - .L_217)
.L_217:
        /*01e0*/ 	.word	0x00000100
        /*01e4*/ 	.word	0x00000001
        /*01e8*/ 	.word	0x00000001


	//----- nvinfo : EIATTR_CRS_STACK_SIZE
	.align		4
.L_218:
        /*01ec*/ 	.byte	0x04, 0x1e
        /*01ee*/ 	.short	(.L_220 - .L_219)
.L_219:
        /*01f0*/ 	.word	0x00000000


	//----- nvinfo : EIATTR_CBANK_PARAM_SIZE
	.align		4
.L_220:
        /*01f4*/ 	.byte	0x03, 0x19
        /*01f6*/ 	.short	0x0015


	//----- nvinfo : EIATTR_PARAM_CBANK
	.align		4
        /*01f8*/ 	.byte	0x04, 0x0a
        /*01fa*/ 	.short	(.L_222 - .L_221)
	.align		4
.L_221:
        /*01fc*/ 	.word	index@(.nv.constant0._ZN6thrust24THRUST_300001_SM_1000_NS8cuda_cub4core6detail13_kernel_agentINS1_8__reduce11ReduceAgentIPN4cuda3std3__45tupleIJflEEESC_SB_iNS1_9__extrema9arg_max_fIflNS9_4lessIfEEEEEEJSC_SC_iSH_EEEvDpT0_)
        /*0200*/ 	.short	0x0380
        /*0202*/ 	.short	0x0015


	//----- nvinfo : EIATTR_SW_WAR
	.align		4
.L_222:
        /*0204*/ 	.byte	0x04, 0x36
        /*0206*/ 	.short	(.L_224 - .L_223)
.L_223:
        /*0208*/ 	.word	0x00000008
.L_224:


//--------------------- .nv.info._ZN6thrust24THRUST_300001_SM_1000_NS8cuda_cub4core6detail13_kernel_agentINS1_8__reduce10DrainAgentIiEEJN3cub18CUB_300001_SM_10009GridQueueIjEEiEEEvDpT0_ --------------------------
	.section	.nv.info._ZN6thrust24THRUST_300001_SM_1000_NS8cuda_cub4core6detail13_kernel_agentINS1_8__reduce10DrainAgentIiEEJN3cub18CUB_300001_SM_10009GridQueueIjEEiEEEvDpT0_,"",@"SHT_CUDA_INFO"
	.sectionflags	@""
	.align	4


	//----- nvinfo : EIATTR_CUDA_API_VERSION
	.align		4
        /*0000*/ 	.byte	0x04, 0x37
        /*0002*/ 	.short	(.L_226 - .L_225)
.L_225:
        /*0004*/ 	.word	0x00000082


	//----- nvinfo : EIATTR_KPARAM_INFO
	.align		4
.L_226:
        /*0008*/ 	.byte	0x04, 0x17
        /*000a*/ 	.short	(.L_228 - .L_227)
.L_227:
        /*000c*/ 	.word	0x00000000
        /*0010*/ 	.short	0x0001
        /*0012*/ 	.short	0x0008
        /*0014*/ 	.byte	0x00, 0xf0, 0x11, 0x00


	//----- nvinfo : EIATTR_KPARAM_INFO
	.align		4
.L_228:
        /*0018*/ 	.byte	0x04, 0x17
        /*001a*/ 	.short	(.L_230 - .L_229)
.L_229:
        /*001c*/ 	.word	0x00000000
        /*0020*/ 	.short	0x0000
        /*0022*/ 	.short	0x0000
        /*0024*/ 	.byte	0x00, 0xf0, 0x21, 0x00


	//----- nvinfo : EIATTR_SPARSE_MMA_MASK
	.align		4
.L_230:
        /*0028*/ 	.byte	0x03, 0x50
        /*002a*/ 	.short	0x0000


	//----- nvinfo : EIATTR_MAXREG_COUNT
	.align		4
        /*002c*/ 	.byte	0x03, 0x1b
        /*002e*/ 	.short	0x00ff


	//----- nvinfo : EIATTR_MERCURY_ISA_VERSION
	.align		4
        /*0030*/ 	.byte	0x03, 0x5f
        /*0032*/ 	.short	0x0101


	//----- nvinfo : EIATTR_VRC_CTA_INIT_COUNT
	.align		4
        /*0034*/ 	.byte	0x02, 0x4a
	.zero		1
	.zero		1


	//----- nvinfo : EIATTR_EXIT_INSTR_OFFSETS
	.align		4
        /*0038*/ 	.byte	0x04, 0x1c
        /*003a*/ 	.short	(.L_232 - .L_231)


	//   ....[0]....
.L_231:
        /*003c*/ 	.word	0x00000060


	//----- nvinfo : EIATTR_MAX_THREADS
	.align		4
.L_232:
        /*0040*/ 	.byte	0x04, 0x05
        /*0042*/ 	.short	(.L_234 - .L_233)
.L_233:
        /*0044*/ 	.word	0x00000001
        /*0048*/ 	.word	0x00000001
        /*004c*/ 	.word	0x00000001


	//----- nvinfo : EIATTR_CBANK_PARAM_SIZE
	.align		4
.L_234:
        /*0050*/ 	.byte	0x03, 0x19
        /*0052*/ 	.short	0x000c


	//----- nvinfo : EIATTR_PARAM_CBANK
	.align		4
        /*0054*/ 	.byte	0x04, 0x0a
        /*0056*/ 	.short	(.L_236 - .L_235)
	.align		4
.L_235:
        /*0058*/ 	.word	index@(.nv.constant0._ZN6thrust24THRUST_300001_SM_1000_NS8cuda_cub4core6detail13_kernel_agentINS1_8__reduce10DrainAgentIiEEJN3cub18CUB_300001_SM_10009GridQueueIjEEiEEEvDpT0_)
        /*005c*/ 	.short	0x0380
        /*005e*/ 	.short	0x000c


	//----- nvinfo : EIATTR_SW_WAR
	.align		4
.L_236:
        /*0060*/ 	.byte	0x04, 0x36
        /*0062*/ 	.short	(.L_238 - .L_237)
.L_237:
        /*0064*/ 	.word	0x00000008
.L_238:


//--------------------- .nv.info._ZN6thrust24THRUST_300001_SM_1000_NS8cuda_cub4core6detail13_kernel_agentINS1_8__reduce11ReduceAgentINS0_12zip_iteratorIN4cuda3std3__45tupleIJNS0_10device_ptrIfEENS0_17counting_iteratorIlNS0_11use_defaultESF_SF_EEEEEEEPNSB_IJflEEESJ_iNS1_9__extrema9arg_max_fIflNSA_4lessIfEEEEEEJSI_SK_iN3cub18CUB_300001_SM_100013GridEvenShareIiEENSS_9GridQueueIjEESP_EEEvDpT0_ --------------------------
	.section	.nv.info._ZN6thrust24THRUST_300001_SM_1000_NS8cuda_cub4core6detail13_kernel_agentINS1_8__reduce11ReduceAgentINS0_12zip_iteratorIN4cuda3std3__45tupleIJNS0_10device_ptrIfEENS0_17counting_iteratorIlNS0_11use_defaultESF_SF_EEEEEEEPNSB_IJflEEESJ_iNS1_9__extrema9arg_max_fIflNSA_4lessIfEEEEEEJSI_SK_iN3cub18CUB_300001_SM_100013GridEvenShareIiEENSS_9GridQueueIjEESP_EEEvDpT0_,"",@"SHT_CUDA_INFO"
	.sectionflags	@""
	.align	4


	//----- nvinfo : EIATTR_CUDA_API_VERSION
	.align		4
        /*0000*/ 	.byte	0x04, 0x37
        /*0002*/ 	.short	(.L_240 - .L_239)
.L_239:
        /*0004*/ 	.word	0x00000082


	//----- nvinfo : EIATTR_KPARAM_INFO
	.align		4
.L_240:
        /*0008*/ 	.byte	0x04, 0x17
        /*000a*/ 	.short	(.L_242 - .L_241)
.L_241:
        /*000c*/ 	.word	0x00000000
        /*0010*/ 	.short	0x0005
        /*0012*/ 	.short	0x0050
        /*0014*/ 	.byte	0x00, 0xf0, 0x05, 0x00


	//----- nvinfo : EIATTR_KPARAM_INFO
	.align		4
.L_242:
        /*0018*/ 	.byte	0x04, 0x17
        /*001a*/ 	.short	(.L_244 - .L_243)
.L_243:
        /*001c*/ 	.word	0x00000000
        /*0020*/ 	.short	0x0004
        /*0022*/ 	.short	0x0048
        /*0024*/ 	.byte	0x00, 0xf0, 0x21, 0x00


	//----- nvinfo : EIATTR_KPARAM_INFO
	.align		4
.L_244:
        /*0028*/ 	.byte	0x04, 0x17
        /*002a*/ 	.short	(.L_246 - .L_245)
.L_245:
        /*002c*/ 	.word	0x00000000
        /*0030*/ 	.short	0x0003
        /*0032*/ 	.short	0x001c
        /*0034*/ 	.byte	0x00, 0xf0, 0xa1, 0x00


	//----- nvinfo : EIATTR_KPARAM_INFO
	.align		4
.L_246:
        /*0038*/ 	.byte	0x04, 0x17
        /*003a*/ 	.short	(.L_248 - .L_247)
.L_247:
        /*003c*/ 	.word	0x00000000
        /*0040*/ 	.short	0x0002
        /*0042*/ 	.short	0x0018
        /*0044*/ 	.byte	0x00, 0xf0, 0x11, 0x00


	//----- nvinfo : EIATTR_KPARAM_INFO
	.align		4
.L_248:
        /*0048*/ 	.byte	0x04, 0x17
        /*004a*/ 	.short	(.L_250 - .L_249)
.L_249:
        /*004c*/ 	.word	0x00000000
        /*0050*/ 	.short	0x0001
        /*0052*/ 	.short	0x0010
        /*0054*/ 	.byte	0x00, 0xf5, 0x21, 0x00


	//----- nvinfo : EIATTR_KPARAM_INFO
	.align		4
.L_250:
        /*0058*/ 	.byte	0x04, 0x17
        /*005a*/ 	.short	(.L_252 - .L_251)
.L_251:
        /*005c*/ 	.word	0x00000000
        /*0060*/ 	.short	0x0000
        /*0062*/ 	.short	0x0000
        /*0064*/ 	.byte	0x00, 0xf0, 0x41, 0x00


	//----- nvinfo : EIATTR_SPARSE_MMA_MASK
	.align		4
.L_252:
        /*0068*/ 	.byte	0x03, 0x50
        /*006a*/ 	.short	0x0000


	//----- nvinfo : EIATTR_MAXREG_COUNT
	.align		4
        /*006c*/ 	.byte	0x03, 0x1b
        /*006e*/ 	.short	0x00ff


	//----- nvinfo : EIATTR_NUM_BARRIERS
	.align		4
        /*0070*/ 	.byte	0x02, 0x4c
        /*0072*/ 	.byte	0x01
	.zero		1


	//----- nvinfo : EIATTR_MERCURY_ISA_VERSION
	.align		4
        /*0074*/ 	.byte	0x03, 0x5f
        /*0076*/ 	.short	0x0101


	//----- nvinfo : EIATTR_COOP_GROUP_MASK_REGIDS
	.align		4
        /*0078*/ 	.byte	0x04, 0x29
        /*007a*/ 	.short	(.L_254 - .L_253)


	//   ....[0]....
.L_253:
        /*007c*/ 	.word	0xffffffff


	//   ....[1]....
        /*0080*/ 	.word	0xffffffff


	//   ....[2]....
        /*0084*/ 	.word	0xffffffff


	//   ....[3]....
        /*0088*/ 	.word	0xffffffff


	//   ....[4]....
        /*008c*/ 	.word	0xffffffff


	//   ....[5]....
        /*0090*/ 	.word	0xffffffff


	//   ....[6]....
        /*0094*/ 	.word	0xffffffff


	//   ....[7]....
        /*0098*/ 	.word	0xffffffff


	//   ....[8]....
        /*009c*/ 	.word	0xffffffff


	//   ....[9]....
        /*00a0*/ 	.word	0xffffffff


	//   ....[10]....
        /*00a4*/ 	.word	0xffffffff


	//   ....[11]....
        /*00a8*/ 	.word	0xffffffff


	//   ....[12]....
        /*00ac*/ 	.word	0xffffffff


	//   ....[13]....
        /*00b0*/ 	.word	0xffffffff


	//   ....[14]....
        /*00b4*/ 	.word	0xffffffff


	//   ....[15]....
        /*00b8*/ 	.word	0xffffffff


	//   ....[16]....
        /*00bc*/ 	.word	0xffffffff


	//   ....[17]....
        /*00c0*/ 	.word	0xffffffff


	//   ....[18]....
        /*00c4*/ 	.word	0xffffffff


	//   ....[19]....
        /*00c8*/ 	.word	0xffffffff


	//   ....[20]....
        /*00cc*/ 	.word	0xffffffff


	//   ....[21]....
        /*00d0*/ 	.word	0xffffffff


	//   ....[22]....
        /*00d4*/ 	.word	0xffffffff


	//   ....[23]....
        /*00d8*/ 	.word	0xffffffff


	//   ....[24]....
        /*00dc*/ 	.word	0xffffffff


	//   ....[25]....
        /*00e0*/ 	.word	0xffffffff


	//   ....[26]....
        /*00e4*/ 	.word	0xffffffff


	//   ....[27]....
        /*00e8*/ 	.word	0xffffffff


	//   ....[28]....
        /*00ec*/ 	.word	0xffffffff


	//   ....[29]....
        /*00f0*/ 	.word	0xffffffff


	//   ....[30]....
        /*00f4*/ 	.word	0xffffffff


	//   ....[31]....
        /*00f8*/ 	.word	0xffffffff


	//   ....[32]....
        /*00fc*/ 	.word	0xffffffff


	//   ....[33]....
        /*0100*/ 	.word	0xffffffff


	//   ....[34]....
        /*0104*/ 	.word	0xffffffff


	//   ....[35]....
        /*0108*/ 	.word	0xffffffff


	//   ....[36]....
        /*010c*/ 	.word	0xffffffff


	//   ....[37]....
        /*0110*/ 	.word	0xffffffff


	//   ....[38]....
        /*0114*/ 	.word	0xffffffff


	//   ....[39]....
        /*0118*/ 	.word	0xffffffff


	//   ....[40]....
        /*011c*/ 	.word	0xffffffff


	//   ....[41]....
        /*0120*/ 	.word	0xffffffff


	//   ....[42]....
        /*0124*/ 	.word	0xffffffff


	//   ....[43]....
        /*0128*/ 	.word	0xffffffff


	//   ....[44]....
        /*012c*/ 	.word	0xffffffff


	//----- nvinfo : EIATTR_COOP_GROUP_INSTR_OFFSETS
	.align		4
.L_254:
        /*0130*/ 	.byte	0x04, 0x28
        /*0132*/ 	.short	(.L_256 - .L_255)


	//   ....[0]....
.L_255:
        /*0134*/ 	.word	0x00000b70


	//   ....[1]....
        /*0138*/ 	.word	0x00000ba0


	//   ....[2]....
        /*013c*/ 	.word	0x00000bb0


	//   ....[3]....
        /*0140*/ 	.word	0x00000d20


	//   ....[4]....
        /*0144*/ 	.word	0x00000d60


	//   ....[5]....
        /*0148*/ 	.word	0x00000d90


	//   ....[6]....
        /*014c*/ 	.word	0x00000ed0


	//   ....[7]....
        /*0150*/ 	.word	0x00000f00


	//   ....[8]....
        /*0154*/ 	.word	0x00000f30


	//   ....[9]....
        /*0158*/ 	.word	0x00001060


	//   ....[10]....
        /*015c*/ 	.word	0x00001090


	//   ....[11]....
        /*0160*/ 	.word	0x000010c0


	//   ....[12]....
        /*0164*/ 	.word	0x000011f0


	//   ....[13]....
        /*0168*/ 	.word	0x00001220


	//   ....[14]....
        /*016c*/ 	.word	0x00001250


	//   ....[15]....
        /*0170*/ 	.word	0x00001e00


	//   ....[16]....
        /*0174*/ 	.word	0x00001e10


	//   ....[17]....
        /*0178*/ 	.word	0x00001e90


	//   ....[18]....
        /*017c*/ 	.word	0x00002010


	//   ....[19]....
        /*0180*/ 	.word	0x00002040


	//   ....[20]....
        /*0184*/ 	.word	0x00002070


	//   ....[21]....
        /*0188*/ 	.word	0x000021a0


	//   ....[22]....
        /*018c*/ 	.word	0x000021d0


	//   ....[23]....
        /*0190*/ 	.word	0x00002200


	//   ....[24]....
        /*0194*/ 	.word	0x00002330


	//   ....[25]....
        /*0198*/ 	.word	0x00002360


	//   ....[26]....
        /*019c*/ 	.word	0x00002390


	//   ....[27]....
        /*01a0*/ 	.word	0x000024c0


	//   ....[28]....
        /*01a4*/ 	.word	0x000024f0


	//   ....[29]....
        /*01a8*/ 	.word	0x00002520


	//   ....[30]....
        /*01ac*/ 	.word	0x000046b0


	//   ....[31]....
        /*01b0*/ 	.word	0x000046d0


	//   ....[32]....
        /*01b4*/ 	.word	0x000046e0


	//   ....[33]....
        /*01b8*/ 	.word	0x00004880


	//   ....[34]....
        /*01bc*/ 	.word	0x000048b0


	//   ....[35]....
        /*01c0*/ 	.word	0x000048e0


	//   ....[36]....
        /*01c4*/ 	.word	0x00004a10


	//   ....[37]....
        /*01c8*/ 	.word	0x00004a40


	//   ....[38]....
        /*01cc*/ 	.word	0x00004a70


	//   ....[39]....
        /*01d0*/ 	.word	0x00004ba0


	//   ....[40]....
        /*01d4*/ 	.word	0x00004bd0


	//   ....[41]....
        /*01d8*/ 	.word	0x00004c00


	//   ....[42]....
        /*01dc*/ 	.word	0x00004d30


	//   ....[43]....
        /*01e0*/ 	.word	0x00004d60


	//   ....[44]....
        /*01e4*/ 	.word	0x00004d90


	//----- nvinfo : EIATTR_VRC_CTA_INIT_COUNT
	.align		4
.L_256:
        /*01e8*/ 	.byte	0x02, 0x4a
	.zero		1
	.zero		1


	//----- nvinfo : EIATTR_EXIT_INSTR_OFFSETS
	.align		4
        /*01ec*/ 	.byte	0x04, 0x1c
        /*01ee*/ 	.short	(.L_258 - .L_257)


	//   ....[0]....
.L_257:
        /*01f0*/ 	.word	0x000058a0


	//   ....[1]....
        /*01f4*/ 	.word	0x00005910


	//----- nvinfo : EIATTR_MAX_THREADS
	.align		4
.L_258:
        /*01f8*/ 	.byte	0x04, 0x05
        /*01fa*/ 	.short	(.L_260 - .L_259)
.L_259:
        /*01fc*/ 	.word	0x00000100
        /*0200*/ 	.word	0x00000001
        /*0204*/ 	.word	0x00000001


	//----- nvinfo : EIATTR_CRS_STACK_SIZE
	.align		4
.L_260:
        /*0208*/ 	.byte	0x04, 0x1e
        /*020a*/ 	.short	(.L_262 - .L_261)
.L_261:
        /*020c*/ 	.word	0x00000000


	//----- nvinfo : EIATTR_CBANK_PARAM_SIZE
	.align		4
.L_262:
        /*0210*/ 	.byte	0x03, 0x19
        /*0212*/ 	.short	0x0051


	//----- nvinfo : EIATTR_PARAM_CBANK
	.align		4
        /*0214*/ 	.byte	0x04, 0x0a
        /*0216*/ 	.short	(.L_264 - .L_263)
	.align		4
.L_263:
        /*0218*/ 	.word	index@(.nv.constant0._ZN6thrust24THRUST_300001_SM_1000_NS8cuda_cub4core6detail13_kernel_agentINS1_8__reduce11ReduceAgentINS0_12zip_iteratorIN4cuda3std3__45tupleIJNS0_10device_ptrIfEENS0_17counting_iteratorIlNS0_11use_defaultESF_SF_EEEEEEEPNSB_IJflEEESJ_iNS1_9__extrema9arg_max_fIflNSA_4lessIfEEEEEEJSI_SK_iN3cub18CUB_300001_SM_100013GridEvenShareIiEENSS_9GridQueueIjEESP_EEEvDpT0_)
        /*021c*/ 	.short	0x0380
        /*021e*/ 	.short	0x0051


	//----- nvinfo : EIATTR_SW_WAR
	.align		4
.L_264:
        /*0220*/ 	.byte	0x04, 0x36
        /*0222*/ 	.short	(.L_266 - .L_265)
.L_265:
        /*0224*/ 	.word	0x00000008
.L_266:


//--------------------- .nv.info._ZN6thrust24THRUST_300001_SM_1000_NS8cuda_cub4core6detail13_kernel_agentINS1_8__reduce11ReduceAgentINS0_12zip_iteratorIN4cuda3std3__45tupleIJNS0_10device_ptrIfEENS0_17counting_iteratorIlNS0_11use_defaultESF_SF_EEEEEEEPNSB_IJflEEESJ_iNS1_9__extrema9arg_max_fIflNSA_4lessIfEEEEEEJSI_SK_iSP_EEEvDpT0_ --------------------------
	.section	.nv.info._ZN6thrust24THRUST_300001_SM_1000_NS8cuda_cub4core6detail13_kernel_agentINS1_8__reduce11ReduceAgentINS0_12zip_iteratorIN4cuda3std3__45tupleIJNS0_10device_ptrIfEENS0_17counting_iteratorIlNS0_11use_defaultESF_SF_EEEEEEEPNSB_IJflEEESJ_iNS1_9__extrema9arg_max_fIflNSA_4lessIfEEEEEEJSI_SK_iSP_EEEvDpT0_,"",@"SHT_CUDA_INFO"
	.sectionflags	@""
	.align	4


	//----- nvinfo : EIATTR_CUDA_API_VERSION
	.align		4
        /*0000*/ 	.byte	0x04, 0x37
        /*0002*/ 	.short	(.L_268 - .L_267)
.L_267:
        /*0004*/ 	.word	0x00000082


	//----- nvinfo : EIATTR_KPARAM_INFO
	.align		4
.L_268:
        /*0008*/ 	.byte	0x04, 0x17
        /*000a*/ 	.short	(.L_270 - .L_269)
.L_269:
        /*000c*/ 	.word	0x00000000
        /*0010*/ 	.short	0x0003
        /*0012*/ 	.short	0x001c
        /*0014*/ 	.byte	0x00, 0xf0, 0x05, 0x00


	//----- nvinfo : EIATTR_KPARAM_INFO
	.align		4
.L_270:
        /*0018*/ 	.byte	0x04, 0x17
        /*001a*/ 	.short	(.L_272 - .L_271)
.L_271:
        /*001c*/ 	.word	0x00000000
        /*0020*/ 	.short	0x0002
        /*0022*/ 	.short	0x0018
        /*0024*/ 	.byte	0x00, 0xf0, 0x11, 0x00


	//----- nvinfo : EIATTR_KPARAM_INFO
	.align		4
.L_272:
        /*0028*/ 	.byte	0x04, 0x17
        /*002a*/ 	.short	(.L_274 - .L_273)
.L_273:
        /*002c*/ 	.word	0x00000000
        /*0030*/ 	.short	0x0001
        /*0032*/ 	.short	0x0010
        /*0034*/ 	.byte	0x00, 0xf5, 0x21, 0x00


	//----- nvinfo : EIATTR_KPARAM_INFO
	.align		4
.L_274:
        /*0038*/ 	.byte	0x04, 0x17
        /*003a*/ 	.short	(.L_276 - .L_275)
.L_275:
        /*003c*/ 	.word	0x00000000
        /*0040*/ 	.short	0x0000
        /*0042*/ 	.short	0x0000
        /*0044*/ 	.byte	0x00, 0xf0, 0x41, 0x00


	//----- nvinfo : EIATTR_SPARSE_MMA_MASK
	.align		4
.L_276:
        /*0048*/ 	.byte	0x03, 0x50
        /*004a*/ 	.short	0x0000


	//----- nvinfo : EIATTR_MAXREG_COUNT
	.align		4
        /*004c*/ 	.byte	0x03, 0x1b
        /*004e*/ 	.short	0x00ff


	//----- nvinfo : EIATTR_NUM_BARRIERS
	.align		4
        /*0050*/ 	.byte	0x02, 0x4c
        /*0052*/ 	.byte	0x01
	.zero		1


	//----- nvinfo : EIATTR_MERCURY_ISA_VERSION
	.align		4
        /*0054*/ 	.byte	0x03, 0x5f
        /*0056*/ 	.short	0x0101


	//----- nvinfo : EIATTR_COOP_GROUP_MASK_REGIDS
	.align		4
        /*0058*/ 	.byte	0x04, 0x29
        /*005a*/ 	.short	(.L_278 - .L_277)


	//   ....[0]....
.L_277:
        /*005c*/ 	.word	0xffffffff


	//   ....[1]....
        /*0060*/ 	.word	0xffffffff


	//   ....[2]....
        /*0064*/ 	.word	0xffffffff


	//   ....[3]....
        /*0068*/ 	.word	0xffffffff


	//   ....[4]....
        /*006c*/ 	.word	0xffffffff


	//   ....[5]....
        /*0070*/ 	.word	0xffffffff


	//   ....[6]....
        /*0074*/ 	.word	0xffffffff


	//   ....[7]....
        /*0078*/ 	.word	0xffffffff


	//   ....[8]....
        /*007c*/ 	.word	0xffffffff


	//   ....[9]....
        /*0080*/ 	.word	0xffffffff


	//   ....[10]....
        /*0084*/ 	.word	0xffffffff


	//   ....[11]....
        /*0088*/ 	.word	0xffffffff


	//   ....[12]....
        /*008c*/ 	.word	0xffffffff


	//   ....[13]....
        /*0090*/ 	.word	0xffffffff


	//   ....[14]....
        /*0094*/ 	.word	0xffffffff


	//   ....[15]....
        /*0098*/ 	.word	0xffffffff


	//   ....[16]....
        /*009c*/ 	.word	0xffffffff


	//   ....[17]....
        /*00a0*/ 	.word	0xffffffff


	//   ....[18]....
        /*00a4*/ 	.word	0xffffffff


	//   ....[19]....
        /*00a8*/ 	.word	0xffffffff


	//   ....[20]....
        /*00ac*/ 	.word	0xffffffff


	//   ....[21]....
        /*00b0*/ 	.word	0xffffffff


	//   ....[22]....
        /*00b4*/ 	.word	0xffffffff


	//   ....[23]....
        /*00b8*/ 	.word	0xffffffff


	//   ....[24]....
        /*00bc*/ 	.word	0xffffffff


	//   ....[25]....
        /*00c0*/ 	.word	0xffffffff


	//   ....[26]....
        /*00c4*/ 	.word	0xffffffff


	//   ....[27]....
        /*00c8*/ 	.word	0xffffffff


	//   ....[28]....
        /*00cc*/ 	.word	0xffffffff


	//   ....[29]....
        /*00d0*/ 	.word	0xffffffff


	//   ....[30]....
        /*00d4*/ 	.word	0xffffffff


	//   ....[31]....
        /*00d8*/ 	.word	0xffffffff


	//   ....[32]....
        /*00dc*/ 	.word	0xffffffff


	//   ....[33]....
        /*00e0*/ 	.word	0xffffffff


	//   ....[34]....
        /*00e4*/ 	.word	0xffffffff


	//   ....[35]....
        /*00e8*/ 	.word	0xffffffff


	//   ....[36]....
        /*00ec*/ 	.word	0xffffffff


	//   ....[37]....
        /*00f0*/ 	.word	0xffffffff


	//   ....[38]....
        /*00f4*/ 	.word	0xffffffff


	//   ....[39]....
        /*00f8*/ 	.word	0xffffffff


	//   ....[40]....
        /*00fc*/ 	.word	0xffffffff


	//   ....[41]....
        /*0100*/ 	.word	0xffffffff


	//   ....[42]....
        /*0104*/ 	.word	0xffffffff


	//   ....[43]....
        /*0108*/ 	.word	0xffffffff


	//   ....[44]....
        /*010c*/ 	.word	0xffffffff


	//----- nvinfo : EIATTR_COOP_GROUP_INSTR_OFFSETS
	.align		4
.L_278:
        /*0110*/ 	.byte	0x04, 0x28
        /*0112*/ 	.short	(.L_280 - .L_279)


	//   ....[0]....
.L_279:
        /*0114*/ 	.word	0x00000b00


	//   ....[1]....
        /*0118*/ 	.word	0x00000b30


	//   ....[2]....
        /*011c*/ 	.word	0x00000b40


	//   ....[3]....
        /*0120*/ 	.word	0x00000cb0


	//   ....[4]....
        /*0124*/ 	.word	0x00000cf0


	//   ....[5]....
        /*0128*/ 	.word	0x00000d20


	//   ....[6]....
        /*012c*/ 	.word	0x00000e60


	//   ....[7]....
        /*0130*/ 	.word	0x00000e90


	//   ....[8]....
        /*0134*/ 	.word	0x00000ec0


	//   ....[9]....
        /*0138*/ 	.word	0x00000ff0


	//   ....[10]....
        /*013c*/ 	.word	0x00001020


	//   ....[11]....
        /*0140*/ 	.word	0x00001050


	//   ....[12]....
        /*0144*/ 	.word	0x00001180


	//   ....[13]....
        /*0148*/ 	.word	0x000011b0


	//   ....[14]....
        /*014c*/ 	.word	0x000011e0


	//   ....[15]....
        /*0150*/ 	.word	0x00001da0


	//   ....[16]....
        /*0154*/ 	.word	0x00001db0


	//   ....[17]....
        /*0158*/ 	.word	0x00001e30


	//   ....[18]....
        /*015c*/ 	.word	0x00001fa0


	//   ....[19]....
        /*0160*/ 	.word	0x00001fd0


	//   ....[20]....
        /*0164*/ 	.word	0x00002000


	//   ....[21]....
        /*0168*/ 	.word	0x00002130


	//   ....[22]....
        /*016c*/ 	.word	0x00002160


	//   ....[23]....
        /*0170*/ 	.word	0x00002190


	//   ....[24]....
        /*0174*/ 	.word	0x000022c0


	//   ....[25]....
        /*0178*/ 	.word	0x000022f0


	//   ....[26]....
        /*017c*/ 	.word	0x00002320


	//   ....[27]....
        /*0180*/ 	.word	0x00002450


	//   ....[28]....
        /*0184*/ 	.word	0x00002480


	//   ....[29]....
        /*0188*/ 	.word	0x000024b0


	//   ....[30]....
        /*018c*/ 	.word	0x000043f0


	//   ....[31]....
        /*0190*/ 	.word	0x00004410


	//   ....[32]....
        /*0194*/ 	.word	0x00004420


	//   ....[33]....
        /*0198*/ 	.word	0x000045c0


	//   ....[34]....
        /*019c*/ 	.word	0x000045f0


	//   ....[35]....
        /*01a0*/ 	.word	0x00004620


	//   ....[36]....
        /*01a4*/ 	.word	0x00004750


	//   ....[37]....
        /*01a8*/ 	.word	0x00004780


	//   ....[38]....
        /*01ac*/ 	.word	0x000047b0


	//   ....[39]....
        /*01b0*/ 	.word	0x000048e0


	//   ....[40]....
        /*01b4*/ 	.word	0x00004910


	//   ....[41]....
        /*01b8*/ 	.word	0x00004940


	//   ....[42]....
        /*01bc*/ 	.word	0x00004a70


	//   ....[43]....
        /*01c0*/ 	.word	0x00004aa0


	//   ....[44]....
        /*01c4*/ 	.word	0x00004ad0


	//----- nvinfo : EIATTR_VRC_CTA_INIT_COUNT
	.align		4
.L_280:
        /*01c8*/ 	.byte	0x02, 0x4a
	.zero		1
	.zero		1


	//----- nvinfo : EIATTR_EXIT_INSTR_OFFSETS
	.align		4
        /*01cc*/ 	.byte	0x04, 0x1c
        /*01ce*/ 	.short	(.L_282 - .L_281)


	//   ....[0]....
.L_281:
        /*01d0*/ 	.word	0x00000030


	//   ....[1]....
        /*01d4*/ 	.word	0x000055e0


	//   ....[2]....
        /*01d8*/ 	.word	0x00005650


	//----- nvinfo : EIATTR_MAX_THREADS
	.align		4
.L_282:
        /*01dc*/ 	.byte	0x04, 0x05
        /*01de*/ 	.short	(.L_284 - .L_283)
.L_283:
        /*01e0*/ 	.word	0x00000100
        /*01e4*/ 	.word	0x00000001
        /*01e8*/ 	.word	0x00000001


	//----- nvinfo : EIATTR_CRS_STACK_SIZE
	.align		4
.L_284:
        /*01ec*/ 	.byte	0x04, 0x1e
        /*01ee*/ 	.short	(.L_286 - .L_285)
.L_285:
        /*01f0*/ 	.word	0x00000000


	//----- nvinfo : EIATTR_CBANK_PARAM_SIZE
	.align		4
.L_286:
        /*01f4*/ 	.byte	0x03, 0x19
        /*01f6*/ 	.short	0x001d


	//----- nvinfo : EIATTR_PARAM_CBANK
	.align		4
        /*01f8*/ 	.byte	0x04, 0x0a
        /*01fa*/ 	.short	(.L_288 - .L_287)
	.align		4
.L_287:
        /*01fc*/ 	.word	index@(.nv.constant0._ZN6thrust24THRUST_300001_SM_1000_NS8cuda_cub4core6detail13_kernel_agentINS1_8__reduce11ReduceAgentINS0_12zip_iteratorIN4cuda3std3__45tupleIJNS0_10device_ptrIfEENS0_17counting_iteratorIlNS0_11use_defaultESF_SF_EEEEEEEPNSB_IJflEEESJ_iNS1_9__extrema9arg_max_fIflNSA_4lessIfEEEEEEJSI_SK_iSP_EEEvDpT0_)
        /*0200*/ 	.short	0x0380
        /*0202*/ 	.short	0x001d


	//----- nvinfo : EIATTR_SW_WAR
	.align		4
.L_288:
        /*0204*/ 	.byte	0x04, 0x36
        /*0206*/ 	.short	(.L_290 - .L_289)
.L_289:
        /*0208*/ 	.word	0x00000008
.L_290:


//--------------------- .nv.info._Z16newDissimilarityPfif --------------------------
	.section	.nv.info._Z16newDissimilarityPfif,"",@"SHT_CUDA_INFO"
	.sectionflags	@""
	.align	4


	//----- nvinfo : EIATTR_CUDA_API_VERSION
	.align		4
        /*0000*/ 	.byte	0x04, 0x37
        /*0002*/ 	.short	(.L_292 - .L_291)
.L_291:
        /*0004*/ 	.word	0x00000082


	//----- nvinfo : EIATTR_KPARAM_INFO
	.align		4
.L_292:
        /*0008*/ 	.byte	0x04, 0x17
        /*000a*/ 	.short	(.L_294 - .L_293)
.L_293:
        /*000c*/ 	.word	0x00000000
        /*0010*/ 	.short	0x0002
        /*0012*/ 	.short	0x000c
        /*0014*/ 	.byte	0x00, 0xf0, 0x11, 0x00


	//----- nvinfo : EIATTR_KPARAM_INFO
	.align		4
.L_294:
        /*0018*/ 	.byte	0x04, 0x17
        /*001a*/ 	.short	(.L_296 - .L_295)
.L_295:
        /*001c*/ 	.word	0x00000000
        /*0020*/ 	.short	0x0001
        /*0022*/ 	.short	0x0008
        /*0024*/ 	.byte	0x00, 0xf0, 0x11, 0x00


	//----- nvinfo : EIATTR_KPARAM_INFO
	.align		4
.L_296:
        /*0028*/ 	.byte	0x04, 0x17
        /*002a*/ 	.short	(.L_298 - .L_297)
.L_297:
        /*002c*/ 	.word	0x00000000
        /*0030*/ 	.short	0x0000
        /*0032*/ 	.short	0x0000
        /*0034*/ 	.byte	0x00, 0xf5, 0x21, 0x00


	//----- nvinfo : EIATTR_SPARSE_MMA_MASK
	.align		4
.L_298:
        /*0038*/ 	.byte	0x03, 0x50
        /*003a*/ 	.short	0x0000


	//----- nvinfo : EIATTR_MAXREG_COUNT
	.align		4
        /*003c*/ 	.byte	0x03, 0x1b
        /*003e*/ 	.short	0x00ff


	//----- nvinfo : EIATTR_MERCURY_ISA_VERSION
	.align		4
        /*0040*/ 	.byte	0x03, 0x5f
        /*0042*/ 	.short	0x0101


	//----- nvinfo : EIATTR_VRC_CTA_INIT_COUNT
	.align		4
        /*0044*/ 	.byte	0x02, 0x4a
	.zero		1
	.zero		1


	//----- nvinfo : EIATTR_EXIT_INSTR_OFFSETS
	.align		4
        /*0048*/ 	.byte	0x04, 0x1c
        /*004a*/ 	.short	(.L_300 - .L_299)


	//   ....[0]....
.L_299:
        /*004c*/ 	.word	0x000000a0


	//   ....[1]....
        /*0050*/ 	.word	0x00000370


	//----- nvinfo : EIATTR_CRS_STACK_SIZE
	.align		4
.L_300:
        /*0054*/ 	.byte	0x04, 0x1e
        /*0056*/ 	.short	(.L_302 - .L_301)
.L_301:
        /*0058*/ 	.word	0x00000000


	//----- nvinfo : EIATTR_CBANK_PARAM_SIZE
	.align		4
.L_302:
        /*005c*/ 	.byte	0x03, 0x19
        /*005e*/ 	.short	0x0010


	//----- nvinfo : EIATTR_PARAM_CBANK
	.align		4
        /*0060*/ 	.byte	0x04, 0x0a
        /*0062*/ 	.short	(.L_304 - .L_303)
	.align		4
.L_303:
        /*0064*/ 	.word	index@(.nv.constant0._Z16newDissimilarityPfif)
        /*0068*/ 	.short	0x0380
        /*006a*/ 	.short	0x0010


	//----- nvinfo : EIATTR_SW_WAR
	.align		4
.L_304:
        /*006c*/ 	.byte	0x04, 0x36
        /*006e*/ 	.short	(.L_306 - .L_305)
.L_305:
        /*0070*/ 	.word	0x00000008
.L_306:


//--------------------- .nv.callgraph             --------------------------
	.section	.nv.callgraph,"",@"SHT_CUDA_CALLGRAPH"
	.align	4
	.sectionentsize	8
	.align		4
        /*0000*/ 	.word	0x00000000
	.align		4
        /*0004*/ 	.word	0xffffffff
	.align		4
        /*0008*/ 	.word	0x00000000
	.align		4
        /*000c*/ 	.word	0xfffffffe
	.align		4
        /*0010*/ 	.word	0x00000000
	.align		4
        /*0014*/ 	.word	0xfffffffd
	.align		4
        /*0018*/ 	.word	0x00000000
	.align		4
        /*001c*/ 	.word	0xfffffffc


//--------------------- .nv.constant4             --------------------------
	.section	.nv.constant4,"a",@progbits
	.align	8
	.align		8
.nv.constant4:
        /*0000*/ 	.dword	_ZN34_INTERNAL_ba1b32ba_4_k_cu_7b108a6e4cuda3std3__45__cpo5beginE
	.align		8
        /*0008*/ 	.dword	_ZN34_INTERNAL_ba1b32ba_4_k_cu_7b108a6e4cuda3std3__45__cpo3endE
	.align		8
        /*0010*/ 	.dword	_ZN34_INTERNAL_ba1b32ba_4_k_cu_7b108a6e4cuda3std3__45__cpo6cbeginE
	.align		8
        /*0018*/ 	.dword	_ZN34_INTERNAL_ba1b32ba_4_k_cu_7b108a6e4cuda3std3__45__cpo4cendE
	.align		8
        /*0020*/ 	.dword	_ZN34_INTERNAL_ba1b32ba_4_k_cu_7b108a6e4cuda3std3__45__cpo6rbeginE
	.align		8
        /*0028*/ 	.dword	_ZN34_INTERNAL_ba1b32ba_4_k_cu_7b108a6e4cuda3std3__45__cpo4rendE
	.align		8
        /*0030*/ 	.dword	_ZN34_INTERNAL_ba1b32ba_4_k_cu_7b108a6e4cuda3std3__45__cpo7crbeginE
	.align		8
        /*0038*/ 	.dword	_ZN34_INTERNAL_ba1b32ba_4_k_cu_7b108a6e4cuda3std3__45__cpo5crendE
	.align		8
        /*0040*/ 	.dword	_ZN34_INTERNAL_ba1b32ba_4_k_cu_7b108a6e4cuda3std3__436_GLOBAL__N__ba1b32ba_4_k_cu_7b108a6e6ignoreE
	.align		8
        /*0048*/ 	.dword	_ZN34_INTERNAL_ba1b32ba_4_k_cu_7b108a6e4cuda3std3__419piecewise_constructE
	.align		8
        /*0050*/ 	.dword	_ZN34_INTERNAL_ba1b32ba_4_k_cu_7b108a6e4cuda3std3__48in_placeE
	.align		8
        /*0058*/ 	.dword	_ZN34_INTERNAL_ba1b32ba_4_k_cu_7b108a6e4cuda3std3__420unreachable_sentinelE
	.align		8
        /*0060*/ 	.dword	_ZN34_INTERNAL_ba1b32ba_4_k_cu_7b108a6e4cuda3std3__47nulloptE
	.align		8
        /*0068*/ 	.dword	_ZN34_INTERNAL_ba1b32ba_4_k_cu_7b108a6e4cuda3std3__48unexpectE
	.align		8
        /*0070*/ 	.dword	_ZN34_INTERNAL_ba1b32ba_4_k_cu_7b108a6e4cuda3std6ranges3__45__cpo4swapE
	.align		8
        /*0078*/ 	.dword	_ZN34_INTERNAL_ba1b32ba_4_k_cu_7b108a6e4cuda3std6ranges3__45__cpo9iter_moveE
	.align		8
        /*0080*/ 	.dword	_ZN34_INTERNAL_ba1b32ba_4_k_cu_7b108a6e4cuda3std6ranges3__45__cpo5beginE
	.align		8
        /*0088*/ 	.dword	_ZN34_INTERNAL_ba1b32ba_4_k_cu_7b108a6e4cuda3std6ranges3__45__cpo3endE
	.align		8
        /*0090*/ 	.dword	_ZN34_INTERNAL_ba1b32ba_4_k_cu_7b108a6e4cuda3std6ranges3__45__cpo6cbeginE
	.align		8
        /*0098*/ 	.dword	_ZN34_INTERNAL_ba1b32ba_4_k_cu_7b108a6e4cuda3std6ranges3__45__cpo4cendE
	.align		8
        /*00a0*/ 	.dword	_ZN34_INTERNAL_ba1b32ba_4_k_cu_7b108a6e4cuda3std6ranges3__45__cpo7advanceE
	.align		8
        /*00a8*/ 	.dword	_ZN34_INTERNAL_ba1b32ba_4_k_cu_7b108a6e4cuda3std6ranges3__45__cpo9iter_swapE
	.align		8
        /*00b0*/ 	.dword	_ZN34_INTERNAL_ba1b32ba_4_k_cu_7b108a6e4cuda3std6ranges3__45__cpo4nextE
	.align		8
        /*00b8*/ 	.dword	_ZN34_INTERNAL_ba1b32ba_4_k_cu_7b108a6e4cuda3std6ranges3__45__cpo4prevE
	.align		8
        /*00c0*/ 	.dword	_ZN34_INTERNAL_ba1b32ba_4_k_cu_7b108a6e4cuda3std6ranges3__45__cpo4dataE
	.align		8
        /*00c8*/ 	.dword	_ZN34_INTERNAL_ba1b32ba_4_k_cu_7b108a6e4cuda3std6ranges3__45__cpo5cdataE
	.align		8
        /*00d0*/ 	.dword	_ZN34_INTERNAL_ba1b32ba_4_k_cu_7b108a6e4cuda3std6ranges3__45__cpo4sizeE
	.align		8
        /*00d8*/ 	.dword	_ZN34_INTERNAL_ba1b32ba_4_k_cu_7b108a6e4cuda3std6ranges3__45__cpo5ssizeE
	.align		8
        /*00e0*/ 	.dword	_ZN34_INTERNAL_ba1b32ba_4_k_cu_7b108a6e4cuda3std6ranges3__45__cpo8distanceE
	.align		8
        /*00e8*/ 	.dword	_ZN34_INTERNAL_ba1b32ba_4_k_cu_7b108a6e6thrust24THRUST_300001_SM_1000_NS8cuda_cub3parE
	.align		8
        /*00f0*/ 	.dword	_ZN34_INTERNAL_ba1b32ba_4_k_cu_7b108a6e6thrust24THRUST_300001_SM_1000_NS8cuda_cub10par_nosyncE
	.align		8
        /*00f8*/ 	.dword	_ZN34_INTERNAL_ba1b32ba_4_k_cu_7b108a6e6thrust24THRUST_300001_SM_1000_NS6system6detail10sequential3seqE
	.align		8
        /*0100*/ 	.dword	_ZN34_INTERNAL_ba1b32ba_4_k_cu_7b108a6e6thrust24THRUST_300001_SM_1000_NS6system3cpp3parE
	.align		8
        /*0108*/ 	.dword	_ZN34_INTERNAL_ba1b32ba_4_k_cu_7b108a6e6thrust24THRUST_300001_SM_1000_NS12placeholders2_1E
	.align		8
        /*0110*/ 	.dword	_ZN34_INTERNAL_ba1b32ba_4_k_cu_7b108a6e6thrust24THRUST_300001_SM_1000_NS12placeholders2_2E
	.align		8
        /*0118*/ 	.dword	_ZN34_INTERNAL_ba1b32ba_4_k_cu_7b108a6e6thrust24THRUST_300001_SM_1000_NS12placeholders2_3E
	.align		8
        /*0120*/ 	.dword	_ZN34_INTERNAL_ba1b32ba_4_k_cu_7b108a6e6thrust24THRUST_300001_SM_1000_NS12placeholders2_4E
	.align		8
        /*0128*/ 	.dword	_ZN34_INTERNAL_ba1b32ba_4_k_cu_7b108a6e6thrust24THRUST_300001_SM_1000_NS12placeholders2_5E
	.align		8
        /*0130*/ 	.dword	_ZN34_INTERNAL_ba1b32ba_4_k_cu_7b108a6e6thrust24THRUST_300001_SM_1000_NS12placeholders2_6E
	.align		8
        /*0138*/ 	.dword	_ZN34_INTERNAL_ba1b32ba_4_k_cu_7b108a6e6thrust24THRUST_300001_SM_1000_NS12placeholders2_7E
	.align		8
        /*0140*/ 	.dword	_ZN34_INTERNAL_ba1b32ba_4_k_cu_7b108a6e6thrust24THRUST_300001_SM_1000_NS12placeholders2_8E
	.align		8
        /*0148*/ 	.dword	_ZN34_INTERNAL_ba1b32ba_4_k_cu_7b108a6e6thrust24THRUST_300001_SM_1000_NS12placeholders2_9E
	.align		8
        /*0150*/ 	.dword	_ZN34_INTERNAL_ba1b32ba_4_k_cu_7b108a6e6thrust24THRUST_300001_SM_1000_NS12placeholders3_10E
	.align		8
        /*0158*/ 	.dword	_ZN34_INTERNAL_ba1b32ba_4_k_cu_7b108a6e6thrust24THRUST_300001_SM_1000_NS3seqE
	.align		8
        /*0160*/ 	.dword	_ZN34_INTERNAL_ba1b32ba_4_k_cu_7b108a6e6thrust24THRUST_300001_SM_1000_NS6deviceE


//--------------------- .text._ZN3cub18CUB_300001_SM_10006detail11EmptyKernelIvEEvv --------------------------
	.section	.text._ZN3cub18CUB_300001_SM_10006detail11EmptyKernelIvEEvv,"ax",@progbits
	.align	128
        .global         _ZN3cub18CUB_300001_SM_10006detail11EmptyKernelIvEEvv
        .type           _ZN3cub18CUB_300001_SM_10006detail11EmptyKernelIvEEvv,@function
        .size           _ZN3cub18CUB_300001_SM_10006detail11EmptyKernelIvEEvv,(.L_x_692 - _ZN3cub18CUB_300001_SM_10006detail11EmptyKernelIvEEvv)
        .other          _ZN3cub18CUB_300001_SM_10006detail11EmptyKernelIvEEvv,@"STO_CUDA_ENTRY STV_DEFAULT"
_ZN3cub18CUB_300001_SM_10006detail11EmptyKernelIvEEvv:
.text._ZN3cub18CUB_300001_SM_10006detail11EmptyKernelIvEEvv:
[----:B------:R-:W-:Y:S01]  /*0000*/  LDC R1, c[0x0][0x37c] ;  /* 0x0000df00ff017b82 */ /* 0x000fe20000000800 */
[----:B------:R-:W-:Y:S05]  /*0010*/  EXIT ;  /* 0x000000000000794d */ /* 0x000fea0003800000 */
.L_x_0:
[----:B------:R-:W-:-:S00]  /*0020*/  BRA `(.L_x_0) ;  /* 0xfffffffc00fc7947 */ /* 0x000fc0000383ffff */
[----:B------:R-:W-:-:S00]  /*0030*/  NOP ;  /* 0x0000000000007918 */ /* 0x000fc00000000000 */
        /* <DEDUP_REMOVED lines=12> */
.L_x_692:


//--------------------- .text._ZN6thrust24THRUST_300001_SM_1000_NS8cuda_cub4core6detail13_kernel_agentINS1_8__reduce11ReduceAgentIPN4cuda3std3__45tupleIJflEEESC_SB_lNS1_9__extrema9arg_max_fIflNS9_4lessIfEEEEEEJSC_SC_iSH_EEEvDpT0_ --------------------------
	.section	.text._ZN6thrust24THRUST_300001_SM_1000_NS8cuda_cub4core6detail13_kernel_agentINS1_8__reduce11ReduceAgentIPN4cuda3std3__45tupleIJflEEESC_SB_lNS1_9__extrema9arg_max_fIflNS9_4lessIfEEEEEEJSC_SC_iSH_EEEvDpT0_,"ax",@progbits
	.align	128
        .global         _ZN6thrust24THRUST_300001_SM_1000_NS8cuda_cub4core6detail13_kernel_agentINS1_8__reduce11ReduceAgentIPN4cuda3std3__45tupleIJflEEESC_SB_lNS1_9__extrema9arg_max_fIflNS9_4lessIfEEEEEEJSC_SC_iSH_EEEvDpT0_
        .type           _ZN6thrust24THRUST_300001_SM_1000_NS8cuda_cub4core6detail13_kernel_agentINS1_8__reduce11ReduceAgentIPN4cuda3std3__45tupleIJflEEESC_SB_lNS1_9__extrema9arg_max_fIflNS9_4lessIfEEEEEEJSC_SC_iSH_EEEvDpT0_,@function
        .size           _ZN6thrust24THRUST_300001_SM_1000_NS8cuda_cub4core6detail13_kernel_agentINS1_8__reduce11ReduceAgentIPN4cuda3std3__45tupleIJflEEESC_SB_lNS1_9__extrema9arg_max_fIflNS9_4lessIfEEEEEEJSC_SC_iSH_EEEvDpT0_,(.L_x_693 - _ZN6thrust24THRUST_300001_SM_1000_NS8cuda_cub4core6detail13_kernel_agentINS1_8__reduce11ReduceAgentIPN4cuda3std3__45tupleIJflEEESC_SB_lNS1_9__extrema9arg_max_fIflNS9_4lessIfEEEEEEJSC_SC_iSH_EEEvDpT0_)
        .other          _ZN6thrust24THRUST_300001_SM_1000_NS8cuda_cub4core6detail13_kernel_agentINS1_8__reduce11ReduceAgentIPN4cuda3std3__45tupleIJflEEESC_SB_lNS1_9__extrema9arg_max_fIflNS9_4lessIfEEEEEEJSC_SC_iSH_EEEvDpT0_,@"STO_CUDA_ENTRY STV_DEFAULT"
_ZN6thrust24THRUST_300001_SM_1000_NS8cuda_cub4core6detail13_kernel_agentINS1_8__reduce11ReduceAgentIPN4cuda3std3__45tupleIJflEEESC_SB_lNS1_9__extrema9arg_max_fIflNS9_4lessIfEEEEEEJSC_SC_iSH_EEEvDpT0_:
.text._ZN6thrust24THRUST_300001_SM_1000_NS8cuda_cub4core6detail13_kernel_agentINS1_8__reduce11ReduceAgentIPN4cuda3std3__45tupleIJflEEESC_SB_lNS1_9__extrema9arg_max_fIflNS9_4lessIfEEEEEEJSC_SC_iSH_EEEvDpT0_:
[----:B------:R-:W-:Y:S01]  /*0000*/  LDC R1, c[0x0][0x37c] ;  /* 0x0000df00ff017b82 */ /* 0x000fe20000000800 */
[----:B------:R-:W0:Y:S02]  /*0010*/  LDCU UR8, c[0x0][0x390] ;  /* 0x00007200ff0877ac */ /* 0x000e240008000800 */
[----:B0-----:R-:W-:-:S13]  /*0020*/  ISETP.NE.AND P0, PT, RZ, UR8, PT ;  /* 0x00000008ff007c0c */ /* 0x001fda000bf05270 */
[----:B------:R-:W-:Y:S05]  /*0030*/  @!P0 EXIT ;  /* 0x000000000000894d */ /* 0x000fea0003800000 */
[----:B------:R-:W-:Y:S01]  /*0040*/  UISETP.GT.AND UP0, UPT, UR8, 0x4ff, UPT ;  /* 0x000004ff0800788c */ /* 0x000fe2000bf04270 */
[----:B------:R-:W-:Y:S01]  /*0050*/  BSSY.RECONVERGENT B0, `(.L_x_1) ;  /* 0x00005bf000007945 */ /* 0x000fe20003800200 */
[----:B------:R-:W0:Y:S07]  /*0060*/  LDCU.64 UR10, c[0x0][0x358] ;  /* 0x00006b00ff0a77ac */ /* 0x000e2e0008000a00 */
[----:B------:R-:W-:Y:S05]  /*0070*/  BRA.U UP0, `(.L_x_2) ;  /* 0x0000003100807547 */ /* 0x000fea000b800000 */
[----:B------:R-:W1:Y:S01]  /*0080*/  S2R R0, SR_TID.X ;  /* 0x0000000000007919 */ /* 0x000e620000002100 */
[----:B------:R-:W2:Y:S01]  /*0090*/  LDCU UR4, c[0x0][0x390] ;  /* 0x00007200ff0477ac */ /* 0x000ea20008000800 */
[----:B------:R-:W-:Y:S01]  /*00a0*/  BSSY.RECONVERGENT B1, `(.L_x_3) ;  /* 0x000000b000017945 */ /* 0x000fe20003800200 */
[----:B------:R-:W-:Y:S01]  /*00b0*/  IMAD.MOV.U32 R4, RZ, RZ, RZ ;  /* 0x000000ffff047224 */ /* 0x000fe200078e00ff */
[----:B------:R-:W-:Y:S02]  /*00c0*/  CS2R R2, SRZ ;  /* 0x0000000000027805 */ /* 0x000fe4000001ff00 */
[----:B-1----:R-:W-:Y:S01]  /*00d0*/  ISETP.GE.AND P0, PT, R0, UR8, PT ;  /* 0x0000000800007c0c */ /* 0x002fe2000bf06270 */
[----:B------:R-:W-:-:S12]  /*00e0*/  IMAD.MOV.U32 R5, RZ, RZ, R0 ;  /* 0x000000ffff057224 */ /* 0x000fd800078e0000 */
[----:B--2---:R-:W-:Y:S05]  /*00f0*/  @P0 BRA `(.L_x_4) ;  /* 0x0000000000140947 */ /* 0x004fea0003800000 */
[----:B------:R-:W1:Y:S02]  /*0100*/  LDC.64 R6, c[0x0][0x380] ;  /* 0x0000e000ff067b82 */ /* 0x000e640000000a00 */
[----:B-1----:R-:W-:-:S05]  /*0110*/  IMAD.WIDE.U32 R6, R0, 0x10, R6 ;  /* 0x0000001000067825 */ /* 0x002fca00078e0006 */
[----:B0-----:R1:W5:Y:S04]  /*0120*/  LDG.E.CONSTANT R4, desc[UR10][R6.64] ;  /* 0x0000000a06047981 */ /* 0x001368000c1e9900 */
[----:B------:R1:W5:Y:S01]  /*0130*/  LDG.E.64.CONSTANT R2, desc[UR10][R6.64+0x8] ;  /* 0x0000080a06027981 */ /* 0x000362000c1e9b00 */
[----:B------:R-:W-:-:S07]  /*0140*/  VIADD R5, R0, 0x100 ;  /* 0x0000010000057836 */ /* 0x000fce0000000000 */
.L_x_4:
[----:B0-----:R-:W-:Y:S05]  /*0150*/  BSYNC.RECONVERGENT B1 ;  /* 0x0000000000017941 */ /* 0x001fea0003800200 */
.L_x_3:
[----:B------:R-:W-:Y:S01]  /*0160*/  ISETP.GE.AND P0, PT, R5, UR8, PT ;  /* 0x0000000805007c0c */ /* 0x000fe2000bf06270 */
[----:B------:R-:W-:-:S12]  /*0170*/  BSSY.RECONVERGENT B1, `(.L_x_5) ;  /* 0x0000088000017945 */ /* 0x000fd80003800200 */
[----:B------:R-:W-:Y:S05]  /*0180*/  @P0 BRA `(.L_x_6) ;  /* 0x0000000800180947 */ /* 0x000fea0003800000 */
[----:B-1----:R-:W-:Y:S01]  /*0190*/  LOP3.LUT R6, RZ, R5, RZ, 0x33, !PT ;  /* 0x00000005ff067212 */ /* 0x002fe200078e33ff */
[----:B------:R-:W-:Y:S04]  /*01a0*/  BSSY.RECONVERGENT B2, `(.L_x_7) ;  /* 0x000002b000027945 */ /* 0x000fe80003800200 */
[----:B------:R-:W-:-:S05]  /*01b0*/  VIADD R12, R6, UR8 ;  /* 0x00000008060c7c36 */ /* 0x000fca0008000000 */
[----:B------:R-:W-:-:S04]  /*01c0*/  LOP3.LUT R6, R12, 0x300, RZ, 0xc0, !PT ;  /* 0x000003000c067812 */ /* 0x000fc800078ec0ff */
[----:B------:R-:W-:-:S13]  /*01d0*/  ISETP.NE.AND P0, PT, R6, 0x300, PT ;  /* 0x000003000600780c */ /* 0x000fda0003f05270 */
[----:B------:R-:W-:Y:S05]  /*01e0*/  @!P0 BRA `(.L_x_8) ;  /* 0x0000000000988947 */ /* 0x000fea0003800000 */
[----:B------:R-:W0:Y:S01]  /*01f0*/  LDC.64 R6, c[0x0][0x380] ;  /* 0x0000e000ff067b82 */ /* 0x000e220000000a00 */
[----:B------:R-:W-:-:S04]  /*0200*/  LEA.HI R8, R12, 0x1, RZ, 0x18 ;  /* 0x000000010c087811 */ /* 0x000fc800078fc0ff */
[----:B------:R-:W-:-:S05]  /*0210*/  LOP3.LUT R8, R8, 0x3, RZ, 0xc0, !PT ;  /* 0x0000000308087812 */ /* 0x000fca00078ec0ff */
[----:B------:R-:W-:Y:S02]  /*0220*/  IMAD.MOV R10, RZ, RZ, -R8 ;  /* 0x000000ffff0a7224 */ /* 0x000fe400078e0a08 */
[----:B0-----:R-:W-:-:S04]  /*0230*/  IMAD.WIDE.U32 R6, R5, 0x10, R6 ;  /* 0x0000001005067825 */ /* 0x001fc800078e0006 */
[----:B------:R-:W-:-:S07]  /*0240*/  IMAD.MOV.U32 R11, RZ, RZ, R6 ;  /* 0x000000ffff0b7224 */ /* 0x000fce00078e0006 */
.L_x_11:
[----:B------:R-:W-:-:S05]  /*0250*/  IMAD.MOV.U32 R6, RZ, RZ, R11 ;  /* 0x000000ffff067224 */ /* 0x000fca00078e000b */
[----:B------:R-:W2:Y:S04]  /*0260*/  LDG.E.CONSTANT R14, desc[UR10][R6.64] ;  /* 0x0000000a060e7981 */ /* 0x000ea8000c1e9900 */
[----:B------:R-:W3:Y:S01]  /*0270*/  LDG.E.64.CONSTANT R8, desc[UR10][R6.64+0x8] ;  /* 0x0000080a06087981 */ /* 0x000ee2000c1e9b00 */
[----:B------:R-:W-:Y:S01]  /*0280*/  VIADD R10, R10, 0x1 ;  /* 0x000000010a0a7836 */ /* 0x000fe20000000000 */
[----:B------:R-:W-:Y:S01]  /*0290*/  BSSY.RECONVERGENT B3, `(.L_x_9) ;  /* 0x0000018000037945 */ /* 0x000fe20003800200 */
[----:B-----5:R-:W-:Y:S01]  /*02a0*/  IMAD.MOV.U32 R17, RZ, RZ, R3 ;  /* 0x000000ffff117224 */ /* 0x020fe200078e0003 */
[----:B------:R-:W-:Y:S01]  /*02b0*/  IADD3 R11, P3, PT, R6, 0x1000, RZ ;  /* 0x00001000060b7810 */ /* 0x000fe20007f7e0ff */
[----:B------:R-:W-:Y:S01]  /*02c0*/  IMAD.MOV.U32 R15, RZ, RZ, R2 ;  /* 0x000000ffff0f7224 */ /* 0x000fe200078e0002 */
[----:B------:R-:W-:Y:S01]  /*02d0*/  ISETP.NE.AND P2, PT, R10, RZ, PT ;  /* 0x000000ff0a00720c */ /* 0x000fe20003f45270 */
[----:B------:R-:W-:Y:S01]  /*02e0*/  IMAD.MOV.U32 R13, RZ, RZ, R4 ;  /* 0x000000ffff0d7224 */ /* 0x000fe200078e0004 */
[----:B--2---:R-:W-:Y:S01]  /*02f0*/  FSETP.GEU.AND P0, PT, R4, R14, PT ;  /* 0x0000000e0400720b */ /* 0x004fe20003f0e000 */
[----:B------:R-:W-:-:S02]  /*0300*/  IMAD.MOV.U32 R4, RZ, RZ, R14 ;  /* 0x000000ffff047224 */ /* 0x000fc400078e000e */
[----:B---3--:R-:W-:Y:S02]  /*0310*/  IMAD.MOV.U32 R2, RZ, RZ, R8 ;  /* 0x000000ffff027224 */ /* 0x008fe400078e0008 */
[----:B------:R-:W-:-:S08]  /*0320*/  IMAD.MOV.U32 R3, RZ, RZ, R9 ;  /* 0x000000ffff037224 */ /* 0x000fd000078e0009 */
[----:B------:R-:W-:Y:S05]  /*0330*/  @!P0 BRA `(.L_x_10) ;  /* 0x0000000000348947 */ /* 0x000fea0003800000 */
[----:B------:R-:W-:Y:S01]  /*0340*/  FSETP.GEU.AND P4, PT, R14, R13, PT ;  /* 0x0000000d0e00720b */ /* 0x000fe20003f8e000 */
[----:B------:R-:W-:Y:S02]  /*0350*/  IMAD.MOV.U32 R4, RZ, RZ, R13 ;  /* 0x000000ffff047224 */ /* 0x000fe400078e000d */
[----:B------:R-:W-:Y:S02]  /*0360*/  IMAD.MOV.U32 R2, RZ, RZ, R15 ;  /* 0x000000ffff027224 */ /* 0x000fe400078e000f */
[----:B------:R-:W-:-:S08]  /*0370*/  IMAD.MOV.U32 R3, RZ, RZ, R17 ;  /* 0x000000ffff037224 */ /* 0x000fd000078e0011 */
[CC--:B------:R-:W-:Y:S02]  /*0380*/  @P4 ISETP.LT.U32.AND P1, PT, R15.reuse, R8.reuse, PT ;  /* 0x000000080f00420c */ /* 0x0c0fe40003f21070 */
[-C--:B------:R-:W-:Y:S02]  /*0390*/  @P4 ISETP.GE.U32.AND P0, PT, R15, R8.reuse, PT ;  /* 0x000000080f00420c */ /* 0x080fe40003f06070 */
[CC--:B------:R-:W-:Y:S02]  /*03a0*/  @P4 ISETP.LT.AND.EX P1, PT, R17.reuse, R9.reuse, PT, P1 ;  /* 0x000000091100420c */ /* 0x0c0fe40003f21310 */
[-C--:B------:R-:W-:Y:S02]  /*03b0*/  @P4 ISETP.GE.AND.EX P0, PT, R17, R9.reuse, PT, P0 ;  /* 0x000000091100420c */ /* 0x080fe40003f06300 */
[----:B------:R-:W-:Y:S02]  /*03c0*/  @P4 SEL R8, R15, R8, P1 ;  /* 0x000000080f084207 */ /* 0x000fe40000800000 */
[----:B------:R-:W-:-:S02]  /*03d0*/  @P4 SEL R9, R17, R9, P1 ;  /* 0x0000000911094207 */ /* 0x000fc40000800000 */
[----:B------:R-:W-:Y:S01]  /*03e0*/  @P4 FSEL R4, R13, R14, !P0 ;  /* 0x0000000e0d044208 */ /* 0x000fe20004000000 */
[----:B------:R-:W-:Y:S02]  /*03f0*/  @P4 IMAD.MOV.U32 R2, RZ, RZ, R8 ;  /* 0x000000ffff024224 */ /* 0x000fe400078e0008 */
[----:B------:R-:W-:-:S07]  /*0400*/  @P4 IMAD.MOV.U32 R3, RZ, RZ, R9 ;  /* 0x000000ffff034224 */ /* 0x000fce00078e0009 */
.L_x_10:
[----:B------:R-:W-:Y:S05]  /*0410*/  BSYNC.RECONVERGENT B3 ;  /* 0x0000000000037941 */ /* 0x000fea0003800200 */
.L_x_9:
[----:B------:R-:W-:Y:S02]  /*0420*/  IMAD.X R7, RZ, RZ, R7, P3 ;  /* 0x000000ffff077224 */ /* 0x000fe400018e0607 */
[----:B------:R-:W-:Y:S01]  /*0430*/  VIADD R5, R5, 0x100 ;  /* 0x0000010005057836 */ /* 0x000fe20000000000 */
[----:B------:R-:W-:Y:S06]  /*0440*/  @P2 BRA `(.L_x_11) ;  /* 0xfffffffc00802947 */ /* 0x000fec000383ffff */
.L_x_8:
[----:B------:R-:W-:Y:S05]  /*0450*/  BSYNC.RECONVERGENT B2 ;  /* 0x0000000000027941 */ /* 0x000fea0003800200 */
.L_x_7:
[----:B------:R-:W0:Y:S01]  /*0460*/  LDC.64 R8, c[0x0][0x380] ;  /* 0x0000e000ff087b82 */ /* 0x000e220000000a00 */
[----:B------:R-:W-:-:S13]  /*0470*/  ISETP.GE.U32.AND P0, PT, R12, 0x300, PT ;  /* 0x000003000c00780c */ /* 0x000fda0003f06070 */
[----:B------:R-:W-:Y:S05]  /*0480*/  @!P0 BRA `(.L_x_6) ;  /* 0x0000000400588947 */ /* 0x000fea0003800000 */
.L_x_20:
[----:B0-----:R-:W-:-:S05]  /*0490*/  IMAD.WIDE R18, R5, 0x10, R8 ;  /* 0x0000001005127825 */ /* 0x001fca00078e0208 */
[----:B------:R-:W2:Y:S04]  /*04a0*/  LDG.E.CONSTANT R21, desc[UR10][R18.64] ;  /* 0x0000000a12157981 */ /* 0x000ea8000c1e9900 */
[----:B------:R-:W3:Y:S04]  /*04b0*/  LDG.E.64.CONSTANT R14, desc[UR10][R18.64+0x8] ;  /* 0x0000080a120e7981 */ /* 0x000ee8000c1e9b00 */
[----:B-----5:R0:W5:Y:S04]  /*04c0*/  LDG.E.CONSTANT R27, desc[UR10][R18.64+0x1000] ;  /* 0x0010000a121b7981 */ /* 0x020168000c1e9900 */
[----:B------:R0:W5:Y:S04]  /*04d0*/  LDG.E.CONSTANT R16, desc[UR10][R18.64+0x2000] ;  /* 0x0020000a12107981 */ /* 0x000168000c1e9900 */
[----:B------:R0:W5:Y:S04]  /*04e0*/  LDG.E.CONSTANT R17, desc[UR10][R18.64+0x3000] ;  /* 0x0030000a12117981 */ /* 0x000168000c1e9900 */
[----:B------:R0:W5:Y:S04]  /*04f0*/  LDG.E.64.CONSTANT R12, desc[UR10][R18.64+0x1008] ;  /* 0x0010080a120c7981 */ /* 0x000168000c1e9b00 */
[----:B------:R0:W5:Y:S04]  /*0500*/  LDG.E.64.CONSTANT R6, desc[UR10][R18.64+0x2008] ;  /* 0x0020080a12067981 */ /* 0x000168000c1e9b00 */
[----:B------:R0:W5:Y:S01]  /*0510*/  LDG.E.64.CONSTANT R10, desc[UR10][R18.64+0x3008] ;  /* 0x0030080a120a7981 */ /* 0x000162000c1e9b00 */
[----:B------:R-:W-:Y:S01]  /*0520*/  BSSY.RECONVERGENT B2, `(.L_x_12) ;  /* 0x0000011000027945 */ /* 0x000fe20003800200 */
[----:B--2---:R-:W-:Y:S01]  /*0530*/  FSETP.GEU.AND P0, PT, R4, R21, PT ;  /* 0x000000150400720b */ /* 0x004fe20003f0e000 */
[----:B------:R-:W-:-:S02]  /*0540*/  IMAD.MOV.U32 R20, RZ, RZ, R21 ;  /* 0x000000ffff147224 */ /* 0x000fc400078e0015 */
[----:B---3--:R-:W-:Y:S02]  /*0550*/  IMAD.MOV.U32 R23, RZ, RZ, R14 ;  /* 0x000000ffff177224 */ /* 0x008fe400078e000e */
[----:B------:R-:W-:-:S08]  /*0560*/  IMAD.MOV.U32 R25, RZ, RZ, R15 ;  /* 0x000000ffff197224 */ /* 0x000fd000078e000f */
[----:B0-----:R-:W-:Y:S05]  /*0570*/  @!P0 BRA `(.L_x_13) ;  /* 0x00000000002c8947 */ /* 0x001fea0003800000 */
[----:B------:R-:W-:Y:S01]  /*0580*/  FSETP.GEU.AND P2, PT, R21, R4, PT ;  /* 0x000000041500720b */ /* 0x000fe20003f4e000 */
[----:B------:R-:W-:Y:S02]  /*0590*/  IMAD.MOV.U32 R23, RZ, RZ, R2 ;  /* 0x000000ffff177224 */ /* 0x000fe400078e0002 */
[----:B------:R-:W-:Y:S02]  /*05a0*/  IMAD.MOV.U32 R25, RZ, RZ, R3 ;  /* 0x000000ffff197224 */ /* 0x000fe400078e0003 */
[----:B------:R-:W-:-:S08]  /*05b0*/  IMAD.MOV.U32 R20, RZ, RZ, R4 ;  /* 0x000000ffff147224 */ /* 0x000fd000078e0004 */
[CC--:B------:R-:W-:Y:S02]  /*05c0*/  @P2 ISETP.GE.U32.AND P0, PT, R2.reuse, R14.reuse, PT ;  /* 0x0000000e0200220c */ /* 0x0c0fe40003f06070 */
[-C--:B------:R-:W-:Y:S02]  /*05d0*/  @P2 ISETP.LT.U32.AND P1, PT, R2, R14.reuse, PT ;  /* 0x0000000e0200220c */ /* 0x080fe40003f21070 */
[CC--:B------:R-:W-:Y:S02]  /*05e0*/  @P2 ISETP.GE.AND.EX P0, PT, R3.reuse, R15.reuse, PT, P0 ;  /* 0x0000000f0300220c */ /* 0x0c0fe40003f06300 */
[----:B------:R-:W-:Y:S02]  /*05f0*/  @P2 ISETP.LT.AND.EX P1, PT, R3, R15, PT, P1 ;  /* 0x0000000f0300220c */ /* 0x000fe40003f21310 */
[----:B------:R-:W-:Y:S02]  /*0600*/  @P2 FSEL R20, R4, R21, !P0 ;  /* 0x0000001504142208 */ /* 0x000fe40004000000 */
[----:B------:R-:W-:-:S02]  /*0610*/  @P2 SEL R23, R2, R14, P1 ;  /* 0x0000000e02172207 */ /* 0x000fc40000800000 */
[----:B------:R-:W-:-:S07]  /*0620*/  @P2 SEL R25, R3, R15, P1 ;  /* 0x0000000f03192207 */ /* 0x000fce0000800000 */
.L_x_13:
[----:B------:R-:W-:Y:S05]  /*0630*/  BSYNC.RECONVERGENT B2 ;  /* 0x0000000000027941 */ /* 0x000fea0003800200 */
.L_x_12:
[----:B-----5:R-:W-:Y:S01]  /*0640*/  FSETP.GEU.AND P0, PT, R20, R27, PT ;  /* 0x0000001b1400720b */ /* 0x020fe20003f0e000 */
[----:B------:R-:W-:Y:S01]  /*0650*/  BSSY.RECONVERGENT B2, `(.L_x_14) ;  /* 0x0000010000027945 */ /* 0x000fe20003800200 */
[----:B------:R-:W-:Y:S02]  /*0660*/  IMAD.MOV.U32 R3, RZ, RZ, R27 ;  /* 0x000000ffff037224 */ /* 0x000fe400078e001b */
[----:B------:R-:W-:Y:S02]  /*0670*/  IMAD.MOV.U32 R19, RZ, RZ, R12 ;  /* 0x000000ffff137224 */ /* 0x000fe400078e000c */
[----:B------:R-:W-:-:S07]  /*0680*/  IMAD.MOV.U32 R21, RZ, RZ, R13 ;  /* 0x000000ffff157224 */ /* 0x000fce00078e000d */
[----:B------:R-:W-:Y:S05]  /*0690*/  @!P0 BRA `(.L_x_15) ;  /* 0x00000000002c8947 */ /* 0x000fea0003800000 */
        /* <DEDUP_REMOVED lines=11> */
.L_x_15:
[----:B------:R-:W-:Y:S05]  /*0750*/  BSYNC.RECONVERGENT B2 ;  /* 0x0000000000027941 */ /* 0x000fea0003800200 */
.L_x_14:
[----:B------:R-:W-:Y:S01]  /*0760*/  FSETP.GEU.AND P0, PT, R3, R16, PT ;  /* 0x000000100300720b */ /* 0x000fe20003f0e000 */
        /* <DEDUP_REMOVED lines=10> */
[----:B------:R-:W-:Y:S02]  /*0810*/  @P2 ISETP.LT.U32.AND P1, PT, R19, R6, PT ;  /* 0x000000061300220c */ /* 0x000fe40003f21070 */
[CC--:B------:R-:W-:Y:S02]  /*0820*/  @P2 ISETP.GE.AND.EX P0, PT, R21.reuse, R7.reuse, PT, P0 ;  /* 0x000000071500220c */ /* 0x0c0fe40003f06300 */
[----:B------:R-:W-:Y:S02]  /*0830*/  @P2 ISETP.LT.AND.EX P1, PT, R21, R7, PT, P1 ;  /* 0x000000071500220c */ /* 0x000fe40003f21310 */
[----:B------:R-:W-:Y:S02]  /*0840*/  @P2 FSEL R12, R3, R16, !P0 ;  /* 0x00000010030c2208 */ /* 0x000fe40004000000 */
[----:B------:R-:W-:-:S02]  /*0850*/  @P2 SEL R13, R19, R6, P1 ;  /* 0x00000006130d2207 */ /* 0x000fc40000800000 */
[----:B------:R-:W-:-:S07]  /*0860*/  @P2 SEL R15, R21, R7, P1 ;  /* 0x00000007150f2207 */ /* 0x000fce0000800000 */
.L_x_17:
[----:B------:R-:W-:Y:S05]  /*0870*/  BSYNC.RECONVERGENT B2 ;  /* 0x0000000000027941 */ /* 0x000fea0003800200 */
.L_x_16:
        /* <DEDUP_REMOVED lines=19> */
.L_x_19:
[----:B------:R-:W-:Y:S05]  /*09b0*/  BSYNC.RECONVERGENT B2 ;  /* 0x0000000000027941 */ /* 0x000fea0003800200 */
.L_x_18:
[----:B------:R-:W-:-:S05]  /*09c0*/  VIADD R5, R5, 0x400 ;  /* 0x0000040005057836 */ /* 0x000fca0000000000 */
[----:B------:R-:W-:-:S13]  /*09d0*/  ISETP.GE.AND P0, PT, R5, UR4, PT ;  /* 0x0000000405007c0c */ /* 0x000fda000bf06270 */
[----:B------:R-:W-:Y:S05]  /*09e0*/  @!P0 BRA `(.L_x_20) ;  /* 0xfffffff800a88947 */ /* 0x000fea000383ffff */
.L_x_6:
[----:B------:R-:W-:Y:S05]  /*09f0*/  BSYNC.RECONVERGENT B1 ;  /* 0x0000000000017941 */ /* 0x000fea0003800200 */
.L_x_5:
[----:B------:R-:W2:Y:S02]  /*0a00*/  LDCU UR6, c[0x0][0x390] ;  /* 0x00007200ff0677ac */ /* 0x000ea40008000800 */
[----:B--2---:R-:W-:-:S09]  /*0a10*/  UISETP.GE.AND UP0, UPT, UR6, 0x100, UPT ;  /* 0x000001000600788c */ /* 0x004fd2000bf06270 */
[----:B------:R-:W-:Y:S05]  /*0a20*/  BRA.U !UP0, `(.L_x_21) ;  /* 0x00000011088c7547 */ /* 0x000fea000b800000 */
[----:B0-----:R-:W0:Y:S01]  /*0a30*/  S2R R8, SR_LANEID ;  /* 0x0000000000087919 */ /* 0x001e220000000000 */
[----:B------:R-:W-:Y:S01]  /*0a40*/  BSSY.RECONVERGENT B1, `(.L_x_22) ;  /* 0x000001b000017945 */ /* 0x000fe20003800200 */
[----:B-1---5:R-:W-:Y:S01]  /*0a50*/  IMAD.MOV.U32 R6, RZ, RZ, R2 ;  /* 0x000000ffff067224 */ /* 0x022fe200078e0002 */
[----:B------:R1:W2:Y:S01]  /*0a60*/  SHFL.DOWN PT, R9, R4, 0x1, 0x1f ;  /* 0x08201f0004097f89 */ /* 0x0002a200000e0000 */
[----:B------:R-:W-:Y:S02]  /*0a70*/  IMAD.MOV.U32 R7, RZ, RZ, R3 ;  /* 0x000000ffff077224 */ /* 0x000fe400078e0003 */
[----:B------:R-:W-:Y:S01]  /*0a80*/  IMAD.MOV.U32 R5, RZ, RZ, R4 ;  /* 0x000000ffff057224 */ /* 0x000fe200078e0004 */
[----:B------:R1:W3:Y:S04]  /*0a90*/  SHFL.DOWN PT, R11, R2, 0x1, 0x1f ;  /* 0x08201f00020b7f89 */ /* 0x0002e800000e0000 */
[----:B------:R1:W4:Y:S01]  /*0aa0*/  SHFL.DOWN PT, R13, R3, 0x1, 0x1f ;  /* 0x08201f00030d7f89 */ /* 0x00032200000e0000 */
[----:B0-----:R-:W-:-:S02]  /*0ab0*/  ISETP.GT.AND P0, PT, R8, 0x1e, PT ;  /* 0x0000001e0800780c */ /* 0x001fc40003f04270 */
[C---:B------:R-:W-:Y:S02]  /*0ac0*/  ISETP.GT.AND P1, PT, R8.reuse, 0x1d, PT ;  /* 0x0000001d0800780c */ /* 0x040fe40003f24270 */
[----:B------:R-:W-:-:S09]  /*0ad0*/  ISETP.GT.AND P3, PT, R8, 0x1b, PT ;  /* 0x0000001b0800780c */ /* 0x000fd20003f64270 */
[----:B-1234-:R-:W-:Y:S05]  /*0ae0*/  @P0 BRA `(.L_x_23) ;  /* 0x0000000000400947 */ /* 0x01efea0003800000 */
[----:B------:R-:W-:Y:S01]  /*0af0*/  FSETP.GEU.AND P0, PT, R4, R9, PT ;  /* 0x000000090400720b */ /* 0x000fe20003f0e000 */
[----:B------:R-:W-:Y:S02]  /*0b00*/  IMAD.MOV.U32 R6, RZ, RZ, R11 ;  /* 0x000000ffff067224 */ /* 0x000fe400078e000b */
[----:B------:R-:W-:Y:S02]  /*0b10*/  IMAD.MOV.U32 R7, RZ, RZ, R13 ;  /* 0x000000ffff077224 */ /* 0x000fe400078e000d */
[----:B------:R-:W-:-:S08]  /*0b20*/  IMAD.MOV.U32 R5, RZ, RZ, R9 ;  /* 0x000000ffff057224 */ /* 0x000fd000078e0009 */
[----:B------:R-:W-:Y:S05]  /*0b30*/  @!P0 BRA `(.L_x_23) ;  /* 0x00000000002c8947 */ /* 0x000fea0003800000 */
[----:B------:R-:W-:Y:S01]  /*0b40*/  FSETP.GT.AND P4, PT, R4, R9, PT ;  /* 0x000000090400720b */ /* 0x000fe20003f84000 */
[----:B------:R-:W-:Y:S02]  /*0b50*/  IMAD.MOV.U32 R6, RZ, RZ, R2 ;  /* 0x000000ffff067224 */ /* 0x000fe400078e0002 */
[----:B------:R-:W-:Y:S02]  /*0b60*/  IMAD.MOV.U32 R7, RZ, RZ, R3 ;  /* 0x000000ffff077224 */ /* 0x000fe400078e0003 */
[----:B------:R-:W-:-:S08]  /*0b70*/  IMAD.MOV.U32 R5, RZ, RZ, R4 ;  /* 0x000000ffff057224 */ /* 0x000fd000078e0004 */
[CC--:B------:R-:W-:Y:S02]  /*0b80*/  @!P4 ISETP.GE.U32.AND P0, PT, R2.reuse, R11.reuse, PT ;  /* 0x0000000b0200c20c */ /* 0x0c0fe40003f06070 */
[----:B------:R-:W-:Y:S02]  /*0b90*/  @!P4 ISETP.LT.U32.AND P2, PT, R2, R11, PT ;  /* 0x0000000b0200c20c */ /* 0x000fe40003f41070 */
[CC--:B------:R-:W-:Y:S02]  /*0ba0*/  @!P4 ISETP.GE.AND.EX P0, PT, R3.reuse, R13.reuse, PT, P0 ;  /* 0x0000000d0300c20c */ /* 0x0c0fe40003f06300 */
[----:B------:R-:W-:Y:S02]  /*0bb0*/  @!P4 ISETP.LT.AND.EX P2, PT, R3, R13, PT, P2 ;  /* 0x0000000d0300c20c */ /* 0x000fe40003f41320 */
[----:B------:R-:W-:Y:S02]  /*0bc0*/  @!P4 FSEL R5, R4, R9, !P0 ;  /* 0x000000090405c208 */ /* 0x000fe40004000000 */
[----:B------:R-:W-:-:S02]  /*0bd0*/  @!P4 SEL R6, R2, R11, P2 ;  /* 0x0000000b0206c207 */ /* 0x000fc40001000000 */
[----:B------:R-:W-:-:S07]  /*0be0*/  @!P4 SEL R7, R3, R13, P2 ;  /* 0x0000000d0307c207 */ /* 0x000fce0001000000 */
.L_x_23:
[----:B------:R-:W-:Y:S05]  /*0bf0*/  BSYNC.RECONVERGENT B1 ;  /* 0x0000000000017941 */ /* 0x000fea0003800200 */
.L_x_22:
[----:B------:R0:W1:Y:S01]  /*0c00*/  SHFL.DOWN PT, R10, R5, 0x2, 0x1f ;  /* 0x08401f00050a7f89 */ /* 0x00006200000e0000 */
[----:B------:R-:W-:Y:S01]  /*0c10*/  BSSY.RECONVERGENT B1, `(.L_x_24) ;  /* 0x000001a000017945 */ /* 0x000fe20003800200 */
[C---:B------:R-:W-:Y:S01]  /*0c20*/  ISETP.GT.AND P5, PT, R8.reuse, 0x17, PT ;  /* 0x000000170800780c */ /* 0x040fe20003fa4270 */
[----:B------:R-:W-:Y:S01]  /*0c30*/  IMAD.MOV.U32 R4, RZ, RZ, R6 ;  /* 0x000000ffff047224 */ /* 0x000fe200078e0006 */
[----:B------:R0:W2:Y:S01]  /*0c40*/  SHFL.DOWN PT, R3, R6, 0x2, 0x1f ;  /* 0x08401f0006037f89 */ /* 0x0000a200000e0000 */
[C---:B------:R-:W-:Y:S01]  /*0c50*/  ISETP.GT.AND P4, PT, R8.reuse, 0xf, PT ;  /* 0x0000000f0800780c */ /* 0x040fe20003f84270 */
[----:B------:R-:W-:Y:S01]  /*0c60*/  IMAD.MOV.U32 R2, RZ, RZ, R5 ;  /* 0x000000ffff027224 */ /* 0x000fe200078e0005 */
[----:B------:R-:W-:Y:S01]  /*0c70*/  ISETP.NE.AND P2, PT, R8, RZ, PT ;  /* 0x000000ff0800720c */ /* 0x000fe20003f45270 */
[----:B------:R0:W3:Y:S01]  /*0c80*/  SHFL.DOWN PT, R12, R7, 0x2, 0x1f ;  /* 0x08401f00070c7f89 */ /* 0x0000e200000e0000 */
[----:B------:R-:W-:Y:S01]  /*0c90*/  IMAD.MOV.U32 R8, RZ, RZ, R7 ;  /* 0x000000ffff087224 */ /* 0x000fe200078e0007 */
[----:B------:R-:W-:Y:S10]  /*0ca0*/  @P1 BRA `(.L_x_25) ;  /* 0x0000000000401947 */ /* 0x000ff40003800000 */
[----:B-1----:R-:W-:Y:S01]  /*0cb0*/  FSETP.GEU.AND P0, PT, R5, R10, PT ;  /* 0x0000000a0500720b */ /* 0x002fe20003f0e000 */
[----:B--2---:R-:W-:Y:S02]  /*0cc0*/  IMAD.MOV.U32 R4, RZ, RZ, R3 ;  /* 0x000000ffff047224 */ /* 0x004fe400078e0003 */
[----:B---3--:R-:W-:Y:S02]  /*0cd0*/  IMAD.MOV.U32 R8, RZ, RZ, R12 ;  /* 0x000000ffff087224 */ /* 0x008fe400078e000c */
[----:B------:R-:W-:-:S08]  /*0ce0*/  IMAD.MOV.U32 R2, RZ, RZ, R10 ;  /* 0x000000ffff027224 */ /* 0x000fd000078e000a */
[----:B------:R-:W-:Y:S05]  /*0cf0*/  @!P0 BRA `(.L_x_25) ;  /* 0x00000000002c8947 */ /* 0x000fea0003800000 */
[----:B------:R-:W-:Y:S01]  /*0d00*/  FSETP.GT.AND P6, PT, R5, R10, PT ;  /* 0x0000000a0500720b */ /* 0x000fe20003fc4000 */
[----:B------:R-:W-:Y:S02]  /*0d10*/  IMAD.MOV.U32 R4, RZ, RZ, R6 ;  /* 0x000000ffff047224 */ /* 0x000fe400078e0006 */
[----:B------:R-:W-:Y:S02]  /*0d20*/  IMAD.MOV.U32 R8, RZ, RZ, R7 ;  /* 0x000000ffff087224 */ /* 0x000fe400078e0007 */
[----:B------:R-:W-:-:S08]  /*0d30*/  IMAD.MOV.U32 R2, RZ, RZ, R5 ;  /* 0x000000ffff027224 */ /* 0x000fd000078e0005 */
[CC--:B------:R-:W-:Y:S02]  /*0d40*/  @!P6 ISETP.GE.U32.AND P1, PT, R6.reuse, R3.reuse, PT ;  /* 0x000000030600e20c */ /* 0x0c0fe40003f26070 */
[CC--:B------:R-:W-:Y:S02]  /*0d50*/  @!P6 ISETP.LT.U32.AND P0, PT, R6.reuse, R3.reuse, PT ;  /* 0x000000030600e20c */ /* 0x0c0fe40003f01070 */
[CC--:B------:R-:W-:Y:S02]  /*0d60*/  @!P6 ISETP.GE.AND.EX P1, PT, R7.reuse, R12.reuse, PT, P1 ;  /* 0x0000000c0700e20c */ /* 0x0c0fe40003f26310 */
[----:B------:R-:W-:Y:S02]  /*0d70*/  @!P6 ISETP.LT.AND.EX P0, PT, R7, R12, PT, P0 ;  /* 0x0000000c0700e20c */ /* 0x000fe40003f01300 */
[----:B------:R-:W-:Y:S02]  /*0d80*/  @!P6 FSEL R2, R5, R10, !P1 ;  /* 0x0000000a0502e208 */ /* 0x000fe40004800000 */
[----:B------:R-:W-:-:S02]  /*0d90*/  @!P6 SEL R4, R6, R3, P0 ;  /* 0x000000030604e207 */ /* 0x000fc40000000000 */
[----:B------:R-:W-:-:S07]  /*0da0*/  @!P6 SEL R8, R7, R12, P0 ;  /* 0x0000000c0708e207 */ /* 0x000fce0000000000 */
.L_x_25:
[----:B------:R-:W-:Y:S05]  /*0db0*/  BSYNC.RECONVERGENT B1 ;  /* 0x0000000000017941 */ /* 0x000fea0003800200 */
.L_x_24:
[----:B0-----:R0:W4:Y:S01]  /*0dc0*/  SHFL.DOWN PT, R5, R2, 0x4, 0x1f ;  /* 0x08801f0002057f89 */ /* 0x00112200000e0000 */
[----:B------:R-:W-:Y:S01]  /*0dd0*/  BSSY.RECONVERGENT B1, `(.L_x_26) ;  /* 0x0000017000017945 */ /* 0x000fe20003800200 */
[----:B------:R-:W-:Y:S02]  /*0de0*/  IMAD.MOV.U32 R6, RZ, RZ, R4 ;  /* 0x000000ffff067224 */ /* 0x000fe400078e0004 */
[----:B------:R0:W0:Y:S01]  /*0df0*/  SHFL.DOWN PT, R9, R4, 0x4, 0x1f ;  /* 0x08801f0004097f89 */ /* 0x00002200000e0000 */
[----:B------:R-:W-:Y:S02]  /*0e00*/  IMAD.MOV.U32 R7, RZ, RZ, R8 ;  /* 0x000000ffff077224 */ /* 0x000fe400078e0008 */
[----:B--2---:R-:W-:Y:S01]  /*0e10*/  IMAD.MOV.U32 R3, RZ, RZ, R2 ;  /* 0x000000ffff037224 */ /* 0x004fe200078e0002 */
[----:B------:R2:W0:Y:S01]  /*0e20*/  SHFL.DOWN PT, R11, R8, 0x4, 0x1f ;  /* 0x08801f00080b7f89 */ /* 0x00042200000e0000 */
[----:B------:R-:W-:Y:S05]  /*0e30*/  @P3 BRA `(.L_x_27) ;  /* 0x0000000000403947 */ /* 0x000fea0003800000 */
[----:B----4-:R-:W-:Y:S01]  /*0e40*/  FSETP.GEU.AND P0, PT, R2, R5, PT ;  /* 0x000000050200720b */ /* 0x010fe20003f0e000 */
[----:B0-----:R-:W-:Y:S02]  /*0e50*/  IMAD.MOV.U32 R6, RZ, RZ, R9 ;  /* 0x000000ffff067224 */ /* 0x001fe400078e0009 */
        /* <DEDUP_REMOVED lines=14> */
.L_x_27:
[----:B------:R-:W-:Y:S05]  /*0f40*/  BSYNC.RECONVERGENT B1 ;  /* 0x0000000000017941 */ /* 0x000fea0003800200 */
.L_x_26:
[----:B--2---:R2:W2:Y:S01]  /*0f50*/  SHFL.DOWN PT, R8, R3, 0x8, 0x1f ;  /* 0x09001f0003087f89 */ /* 0x0044a200000e0000 */
[----:B------:R-:W-:Y:S01]  /*0f60*/  BSSY.RECONVERGENT B1, `(.L_x_28) ;  /* 0x0000017000017945 */ /* 0x000fe20003800200 */
[----:B0-----:R-:W-:Y:S02]  /*0f70*/  IMAD.MOV.U32 R4, RZ, RZ, R6 ;  /* 0x000000ffff047224 */ /* 0x001fe400078e0006 */
[----:B------:R0:W0:Y:S01]  /*0f80*/  SHFL.DOWN PT, R9, R6, 0x8, 0x1f ;  /* 0x09001f0006097f89 */ /* 0x00002200000e0000 */
[----:B----4-:R-:W-:Y:S02]  /*0f90*/  IMAD.MOV.U32 R5, RZ, RZ, R7 ;  /* 0x000000ffff057224 */ /* 0x010fe400078e0007 */
[----:B------:R-:W-:Y:S01]  /*0fa0*/  IMAD.MOV.U32 R2, RZ, RZ, R3 ;  /* 0x000000ffff027224 */ /* 0x000fe200078e0003 */
[----:B-1----:R1:W4:Y:S01]  /*0fb0*/  SHFL.DOWN PT, R10, R7, 0x8, 0x1f ;  /* 0x09001f00070a7f89 */ /* 0x00232200000e0000 */
[----:B------:R-:W-:Y:S05]  /*0fc0*/  @P5 BRA `(.L_x_29) ;  /* 0x0000000000405947 */ /* 0x000fea0003800000 */
[----:B--2---:R-:W-:Y:S01]  /*0fd0*/  FSETP.GEU.AND P0, PT, R3, R8, PT ;  /* 0x000000080300720b */ /* 0x004fe20003f0e000 */
[----:B0-----:R-:W-:Y:S02]  /*0fe0*/  IMAD.MOV.U32 R4, RZ, RZ, R9 ;  /* 0x000000ffff047224 */ /* 0x001fe400078e0009 */
[----:B----4-:R-:W-:Y:S02]  /*0ff0*/  IMAD.MOV.U32 R5, RZ, RZ, R10 ;  /* 0x000000ffff057224 */ /* 0x010fe400078e000a */
        /* <DEDUP_REMOVED lines=13> */
.L_x_29:
[----:B------:R-:W-:Y:S05]  /*10d0*/  BSYNC.RECONVERGENT B1 ;  /* 0x0000000000017941 */ /* 0x000fea0003800200 */
.L_x_28:
[----:B--2---:R2:W2:Y:S01]  /*10e0*/  SHFL.DOWN PT, R3, R2, 0x10, 0x1f ;  /* 0x0a001f0002037f89 */ /* 0x0044a200000e0000 */
[----:B------:R-:W-:Y:S01]  /*10f0*/  BSSY.RECONVERGENT B1, `(.L_x_30) ;  /* 0x0000017000017945 */ /* 0x000fe20003800200 */
[----:B-1----:R-:W-:Y:S02]  /*1100*/  IMAD.MOV.U32 R7, RZ, RZ, R4 ;  /* 0x000000ffff077224 */ /* 0x002fe400078e0004 */
[----:B0-----:R0:W1:Y:S01]  /*1110*/  SHFL.DOWN PT, R9, R4, 0x10, 0x1f ;  /* 0x0a001f0004097f89 */ /* 0x00106200000e0000 */
[----:B------:R-:W-:Y:S02]  /*1120*/  IMAD.MOV.U32 R6, RZ, RZ, R5 ;  /* 0x000000ffff067224 */ /* 0x000fe400078e0005 */
[----:B------:R-:W-:Y:S01]  /*1130*/  IMAD.MOV.U32 R8, RZ, RZ, R2 ;  /* 0x000000ffff087224 */ /* 0x000fe200078e0002 */
[----:B----4-:R0:W4:Y:S01]  /*1140*/  SHFL.DOWN PT, R10, R5, 0x10, 0x1f ;  /* 0x0a001f00050a7f89 */ /* 0x01012200000e0000 */
[----:B------:R-:W-:Y:S05]  /*1150*/  @P4 BRA `(.L_x_31) ;  /* 0x0000000000404947 */ /* 0x000fea0003800000 */
[----:B--2---:R-:W-:Y:S01]  /*1160*/  FSETP.GEU.AND P0, PT, R2, R3, PT ;  /* 0x000000030200720b */ /* 0x004fe20003f0e000 */
[----:B-1----:R-:W-:Y:S02]  /*1170*/  IMAD.MOV.U32 R7, RZ, RZ, R9 ;  /* 0x000000ffff077224 */ /* 0x002fe400078e0009 */
        /* <DEDUP_REMOVED lines=14> */
.L_x_31:
[----:B------:R-:W-:Y:S05]  /*1260*/  BSYNC.RECONVERGENT B1 ;  /* 0x0000000000017941 */ /* 0x000fea0003800200 */
.L_x_30:
[----:B------:R-:W-:Y:S04]  /*1270*/  BSSY.RECONVERGENT B1, `(.L_x_32) ;  /* 0x000000c000017945 */ /* 0x000fe80003800200 */
[----:B------:R-:W-:Y:S05]  /*1280*/  @P2 BRA `(.L_x_33) ;  /* 0x0000000000282947 */ /* 0x000fea0003800000 */
[----:B0-----:R-:W0:Y:S01]  /*1290*/  S2R R4, SR_CgaCtaId ;  /* 0x0000000000047919 */ /* 0x001e220000008800 */
[----:B--2---:R-:W-:Y:S02]  /*12a0*/  MOV R3, 0x400 ;  /* 0x0000040000037802 */ /* 0x004fe40000000f00 */
[----:B------:R-:W-:-:S04]  /*12b0*/  SHF.R.U32.HI R2, RZ, 0x1, R0 ;  /* 0x00000001ff027819 */ /* 0x000fc80000011600 */
[----:B------:R-:W-:Y:S02]  /*12c0*/  LOP3.LUT R2, R2, 0x1f0, RZ, 0xc0, !PT ;  /* 0x000001f002027812 */ /* 0x000fe400078ec0ff */
[----:B0-----:R-:W-:-:S05]  /*12d0*/  LEA R3, R4, R3, 0x18 ;  /* 0x0000000304037211 */ /* 0x001fca00078ec0ff */
[----:B------:R-:W-:Y:S02]  /*12e0*/  IMAD.IADD R5, R2, 0x1, R3 ;  /* 0x0000000102057824 */ /* 0x000fe400078e0203 */
[----:B------:R-:W-:Y:S02]  /*12f0*/  IMAD.MOV.U32 R2, RZ, RZ, R7 ;  /* 0x000000ffff027224 */ /* 0x000fe400078e0007 */
[----:B------:R-:W-:Y:S01]  /*1300*/  IMAD.MOV.U32 R3, RZ, RZ, R6 ;  /* 0x000000ffff037224 */ /* 0x000fe200078e0006 */
[----:B------:R0:W-:Y:S04]  /*1310*/  STS [R5+0x8], R8 ;  /* 0x0000080805007388 */ /* 0x0001e80000000800 */
[----:B------:R0:W-:Y:S02]  /*1320*/  STS.64 [R5+0x10], R2 ;  /* 0x0000100205007388 */ /* 0x0001e40000000a00 */
.L_x_33:
[----:B------:R-:W-:Y:S05]  /*1330*/  BSYNC.RECONVERGENT B1 ;  /* 0x0000000000017941 */ /* 0x000fea0003800200 */
.L_x_32:
[----:B------:R-:W-:Y:S01]  /*1340*/  BAR.SYNC.DEFER_BLOCKING 0x0 ;  /* 0x0000000000007b1d */ /* 0x000fe20000010000 */
[----:B------:R-:W-:-:S13]  /*1350*/  ISETP.NE.AND P1, PT, R0, RZ, PT ;  /* 0x000000ff0000720c */ /* 0x000fda0003f25270 */
[----:B------:R-:W-:Y:S05]  /*1360*/  @P1 BRA `(.L_x_34) ;  /* 0x0000004800341947 */ /* 0x000fea0003800000 */
[----:B0-2---:R-:W0:Y:S01]  /*1370*/  S2R R3, SR_CgaCtaId ;  /* 0x0000000000037919 */ /* 0x005e220000008800 */
[----:B------:R-:W-:Y:S01]  /*1380*/  MOV R0, 0x400 ;  /* 0x0000040000007802 */ /* 0x000fe20000000f00 */
[----:B------:R-:W-:Y:S03]  /*1390*/  BSSY.RECONVERGENT B1, `(.L_x_35) ;  /* 0x0000016000017945 */ /* 0x000fe60003800200 */
[----:B0-----:R-:W-:-:S05]  /*13a0*/  LEA R24, R3, R0, 0x18 ;  /* 0x0000000003187211 */ /* 0x001fca00078ec0ff */
[----:B------:R-:W0:Y:S04]  /*13b0*/  LDS R5, [R24+0x18] ;  /* 0x0000180018057984 */ /* 0x000e280000000800 */
[----:B------:R2:W1:Y:S04]  /*13c0*/  LDS.64 R2, [R24+0x20] ;  /* 0x0000200018027984 */ /* 0x0004680000000a00 */
[----:B------:R2:W1:Y:S04]  /*13d0*/  LDS R21, [R24+0x28] ;  /* 0x0000280018157984 */ /* 0x0004680000000800 */
[----:B------:R2:W1:Y:S01]  /*13e0*/  LDS R18, [R24+0x38] ;  /* 0x0000380018127984 */ /* 0x0004620000000800 */
[----:B0-----:R-:W-:Y:S01]  /*13f0*/  FSETP.GEU.AND P0, PT, R8, R5, PT ;  /* 0x000000050800720b */ /* 0x001fe20003f0e000 */
[----:B------:R-:W-:-:S12]  /*1400*/  IMAD.MOV.U32 R20, RZ, RZ, R5 ;  /* 0x000000ffff147224 */ /* 0x000fd800078e0005 */
[----:B-12---:R-:W-:Y:S05]  /*1410*/  @!P0 BRA `(.L_x_36) ;  /* 0x0000000000348947 */ /* 0x006fea0003800000 */
[----:B------:R-:W-:Y:S01]  /*1420*/  FSETP.GEU.AND P3, PT, R5, R8, PT ;  /* 0x000000080500720b */ /* 0x000fe20003f6e000 */
[----:B------:R-:W-:-:S12]  /*1430*/  IMAD.MOV.U32 R20, RZ, RZ, R8 ;  /* 0x000000ffff147224 */ /* 0x000fd800078e0008 */
[CC--:B------:R-:W-:Y:S02]  /*1440*/  @P3 ISETP.GE.U32.AND P0, PT, R7.reuse, R2.reuse, PT ;  /* 0x000000020700320c */ /* 0x0c0fe40003f06070 */
[CC--:B------:R-:W-:Y:S02]  /*1450*/  @P3 ISETP.LT.U32.AND P2, PT, R7.reuse, R2.reuse, PT ;  /* 0x000000020700320c */ /* 0x0c0fe40003f41070 */
[CC--:B------:R-:W-:Y:S02]  /*1460*/  @P3 ISETP.GE.AND.EX P0, PT, R6.reuse, R3.reuse, PT, P0 ;  /* 0x000000030600320c */ /* 0x0c0fe40003f06300 */
[----:B------:R-:W-:Y:S02]  /*1470*/  @P3 ISETP.LT.AND.EX P2, PT, R6, R3, PT, P2 ;  /* 0x000000030600320c */ /* 0x000fe40003f41320 */
[----:B------:R-:W-:Y:S02]  /*1480*/  @P3 FSEL R20, R8, R5, !P0 ;  /* 0x0000000508143208 */ /* 0x000fe40004000000 */
[----:B------:R-:W-:Y:S01]  /*1490*/  @P3 SEL R0, R7, R2, P2 ;  /* 0x0000000207003207 */ /* 0x000fe20001000000 */
[----:B------:R-:W-:Y:S01]  /*14a0*/  IMAD.MOV.U32 R2, RZ, RZ, R7 ;  /* 0x000000ffff027224 */ /* 0x000fe200078e0007 */
[----:B------:R-:W-:Y:S01]  /*14b0*/  @P3 SEL R5, R6, R3, P2 ;  /* 0x0000000306053207 */ /* 0x000fe20001000000 */
[----:B------:R-:W-:-:S02]  /*14c0*/  IMAD.MOV.U32 R3, RZ, RZ, R6 ;  /* 0x000000ffff037224 */ /* 0x000fc400078e0006 */
[----:B------:R-:W-:Y:S02]  /*14d0*/  @P3 IMAD.MOV.U32 R2, RZ, RZ, R0 ;  /* 0x000000ffff023224 */ /* 0x000fe400078e0000 */
[----:B------:R-:W-:-:S07]  /*14e0*/  @P3 IMAD.MOV.U32 R3, RZ, RZ, R5 ;  /* 0x000000ffff033224 */ /* 0x000fce00078e0005 */
.L_x_36:
[----:B------:R-:W-:Y:S05]  /*14f0*/  BSYNC.RECONVERGENT B1 ;  /* 0x0000000000017941 */ /* 0x000fea0003800200 */
.L_x_35:
[----:B------:R-:W0:Y:S01]  /*1500*/  LDS.64 R14, [R24+0x30] ;  /* 0x00003000180e7984 */ /* 0x000e220000000a00 */
[----:B------:R-:W-:Y:S01]  /*1510*/  FSETP.GEU.AND P0, PT, R20, R21, PT ;  /* 0x000000151400720b */ /* 0x000fe20003f0e000 */
[----:B------:R-:W-:Y:S01]  /*1520*/  BSSY.RECONVERGENT B1, `(.L_x_37) ;  /* 0x0000019000017945 */ /* 0x000fe20003800200 */
[----:B------:R-:W-:Y:S01]  /*1530*/  IMAD.MOV.U32 R23, RZ, RZ, R21 ;  /* 0x000000ffff177224 */ /* 0x000fe200078e0015 */
[----:B------:R1:W2:Y:S04]  /*1540*/  LDS R19, [R24+0x48] ;  /* 0x0000480018137984 */ /* 0x0002a80000000800 */
[----:B------:R1:W1:Y:S04]  /*1550*/  LDS R17, [R24+0x58] ;  /* 0x0000580018117984 */ /* 0x0002680000000800 */
[----:B------:R0:W1:Y:S04]  /*1560*/  LDS R16, [R24+0x68] ;  /* 0x0000680018107984 */ /* 0x0000680000000800 */
[----:B------:R0:W1:Y:S04]  /*1570*/  LDS R0, [R24+0x78] ;  /* 0x0000780018007984 */ /* 0x0000680000000800 */
[----:B---3--:R3:W1:Y:S04]  /*1580*/  LDS.64 R12, [R24+0x40] ;  /* 0x00004000180c7984 */ /* 0x0086680000000a00 */
[----:B----4-:R3:W4:Y:S04]  /*1590*/  LDS.64 R10, [R24+0x50] ;  /* 0x00005000180a7984 */ /* 0x0107280000000a00 */
[----:B------:R3:W1:Y:S04]  /*15a0*/  LDS.64 R8, [R24+0x60] ;  /* 0x0000600018087984 */ /* 0x0006680000000a00 */
[----:B------:R3:W1:Y:S04]  /*15b0*/  LDS.64 R6, [R24+0x70] ;  /* 0x0000700018067984 */ /* 0x0006680000000a00 */
[----:B------:R3:W1:Y:S01]  /*15c0*/  LDS.64 R4, [R24+0x80] ;  /* 0x0000800018047984 */ /* 0x0006620000000a00 */
[----:B0-----:R-:W-:-:S02]  /*15d0*/  IMAD.MOV.U32 R25, RZ, RZ, R14 ;  /* 0x000000ffff197224 */ /* 0x001fc400078e000e */
[----:B------:R-:W-:Y:S01]  /*15e0*/  IMAD.MOV.U32 R22, RZ, RZ, R15 ;  /* 0x000000ffff167224 */ /* 0x000fe200078e000f */
[----:B------:R-:W-:Y:S06]  /*15f0*/  @!P0 BRA `(.L_x_38) ;  /* 0x00000000002c8947 */ /* 0x000fec0003800000 */
        /* <DEDUP_REMOVED lines=11> */
.L_x_38:
[----:B------:R-:W-:Y:S05]  /*16b0*/  BSYNC.RECONVERGENT B1 ;  /* 0x0000000000017941 */ /* 0x000fea0003800200 */
.L_x_37:
[----:B------:R-:W-:Y:S01]  /*16c0*/  FSETP.GEU.AND P0, PT, R23, R18, PT ;  /* 0x000000121700720b */ /* 0x000fe20003f0e000 */
[----:B------:R-:W-:Y:S01]  /*16d0*/  BSSY.RECONVERGENT B1, `(.L_x_39) ;  /* 0x0000010000017945 */ /* 0x000fe20003800200 */
[----:B------:R-:W-:Y:S02]  /*16e0*/  IMAD.MOV.U32 R2, RZ, RZ, R18 ;  /* 0x000000ffff027224 */ /* 0x000fe400078e0012 */
[----:B-1----:R-:W-:Y:S02]  /*16f0*/  IMAD.MOV.U32 R3, RZ, RZ, R12 ;  /* 0x000000ffff037224 */ /* 0x002fe400078e000c */
        /* <DEDUP_REMOVED lines=13> */
.L_x_40:
[----:B------:R-:W-:Y:S05]  /*17d0*/  BSYNC.RECONVERGENT B1 ;  /* 0x0000000000017941 */ /* 0x000fea0003800200 */
.L_x_39:
[----:B--2---:R-:W-:Y:S01]  /*17e0*/  FSETP.GEU.AND P0, PT, R2, R19, PT ;  /* 0x000000130200720b */ /* 0x004fe20003f0e000 */
[----:B------:R-:W-:Y:S01]  /*17f0*/  BSSY.RECONVERGENT B1, `(.L_x_41) ;  /* 0x0000010000017945 */ /* 0x000fe20003800200 */
[----:B------:R-:W-:Y:S02]  /*1800*/  IMAD.MOV.U32 R12, RZ, RZ, R19 ;  /* 0x000000ffff0c7224 */ /* 0x000fe400078e0013 */
[----:B----4-:R-:W-:Y:S02]  /*1810*/  IMAD.MOV.U32 R15, RZ, RZ, R10 ;  /* 0x000000ffff0f7224 */ /* 0x010fe400078e000a */
[----:B------:R-:W-:-:S07]  /*1820*/  IMAD.MOV.U32 R14, RZ, RZ, R11 ;  /* 0x000000ffff0e7224 */ /* 0x000fce00078e000b */
[----:B------:R-:W-:Y:S05]  /*1830*/  @!P0 BRA `(.L_x_42) ;  /* 0x00000000002c8947 */ /* 0x000fea0003800000 */
[----:B------:R-:W-:Y:S01]  /*1840*/  FSETP.GEU.AND P3, PT, R19, R2, PT ;  /* 0x000000021300720b */ /* 0x000fe20003f6e000 */
[----:B------:R-:W-:Y:S02]  /*1850*/  IMAD.MOV.U32 R15, RZ, RZ, R3 ;  /* 0x000000ffff0f7224 */ /* 0x000fe400078e0003 */
[----:B------:R-:W-:Y:S02]  /*1860*/  IMAD.MOV.U32 R14, RZ, RZ, R20 ;  /* 0x000000ffff0e7224 */ /* 0x000fe400078e0014 */
[----:B------:R-:W-:-:S08]  /*1870*/  IMAD.MOV.U32 R12, RZ, RZ, R2 ;  /* 0x000000ffff0c7224 */ /* 0x000fd000078e0002 */
[CC--:B------:R-:W-:Y:S02]  /*1880*/  @P3 ISETP.GE.U32.AND P0, PT, R3.reuse, R10.reuse, PT ;  /* 0x0000000a0300320c */ /* 0x0c0fe40003f06070 */
[CC--:B------:R-:W-:Y:S02]  /*1890*/  @P3 ISETP.LT.U32.AND P2, PT, R3.reuse, R10.reuse, PT ;  /* 0x0000000a0300320c */ /* 0x0c0fe40003f41070 */
[CC--:B------:R-:W-:Y:S02]  /*18a0*/  @P3 ISETP.GE.AND.EX P0, PT, R20.reuse, R11.reuse, PT, P0 ;  /* 0x0000000b1400320c */ /* 0x0c0fe40003f06300 */
[----:B------:R-:W-:Y:S02]  /*18b0*/  @P3 ISETP.LT.AND.EX P2, PT, R20, R11, PT, P2 ;  /* 0x0000000b1400320c */ /* 0x000fe40003f41320 */
[----:B------:R-:W-:Y:S02]  /*18c0*/  @P3 FSEL R12, R2, R19, !P0 ;  /* 0x00000013020c3208 */ /* 0x000fe40004000000 */
[----:B------:R-:W-:-:S02]  /*18d0*/  @P3 SEL R15, R3, R10, P2 ;  /* 0x0000000a030f3207 */ /* 0x000fc40001000000 */
[----:B------:R-:W-:-:S07]  /*18e0*/  @P3 SEL R14, R20, R11, P2 ;  /* 0x0000000b140e3207 */ /* 0x000fce0001000000 */
.L_x_42:
[----:B------:R-:W-:Y:S05]  /*18f0*/  BSYNC.RECONVERGENT B1 ;  /* 0x0000000000017941 */ /* 0x000fea0003800200 */
.L_x_41:
        /* <DEDUP_REMOVED lines=17> */
.L_x_44:
[----:B------:R-:W-:Y:S05]  /*1a10*/  BSYNC.RECONVERGENT B1 ;  /* 0x0000000000017941 */ /* 0x000fea0003800200 */
.L_x_43:
        /* <DEDUP_REMOVED lines=17> */
.L_x_46:
[----:B------:R-:W-:Y:S05]  /*1b30*/  BSYNC.RECONVERGENT B1 ;  /* 0x0000000000017941 */ /* 0x000fea0003800200 */
.L_x_45:
[----:B------:R-:W-:Y:S01]  /*1b40*/  FSETP.GEU.AND P0, PT, R9, R0, PT ;  /* 0x000000000900720b */ /* 0x000fe20003f0e000 */
[----:B------:R-:W-:Y:S02]  /*1b50*/  IMAD.MOV.U32 R8, RZ, RZ, R0 ;  /* 0x000000ffff087224 */ /* 0x000fe400078e0000 */
[----:B------:R-:W-:Y:S02]  /*1b60*/  IMAD.MOV.U32 R7, RZ, RZ, R4 ;  /* 0x000000ffff077224 */ /* 0x000fe400078e0004 */
[----:B------:R-:W-:-:S08]  /*1b70*/  IMAD.MOV.U32 R6, RZ, RZ, R5 ;  /* 0x000000ffff067224 */ /* 0x000fd000078e0005 */
[----:B------:R-:W-:Y:S05]  /*1b80*/  @!P0 BRA `(.L_x_34) ;  /* 0x00000040002c8947 */ /* 0x000fea0003800000 */
[----:B------:R-:W-:Y:S01]  /*1b90*/  FSETP.GEU.AND P0, PT, R0, R9, PT ;  /* 0x000000090000720b */ /* 0x000fe20003f0e000 */
[----:B------:R-:W-:Y:S02]  /*1ba0*/  IMAD.MOV.U32 R8, RZ, RZ, R9 ;  /* 0x000000ffff087224 */ /* 0x000fe400078e0009 */
[----:B------:R-:W-:Y:S02]  /*1bb0*/  IMAD.MOV.U32 R7, RZ, RZ, R11 ;  /* 0x000000ffff077224 */ /* 0x000fe400078e000b */
[----:B------:R-:W-:-:S08]  /*1bc0*/  IMAD.MOV.U32 R6, RZ, RZ, R2 ;  /* 0x000000ffff067224 */ /* 0x000fd000078e0002 */
[----:B------:R-:W-:Y:S05]  /*1bd0*/  @!P0 BRA `(.L_x_34) ;  /* 0x0000004000188947 */ /* 0x000fea0003800000 */
[CC--:B------:R-:W-:Y:S02]  /*1be0*/  ISETP.GE.U32.AND P0, PT, R11.reuse, R4.reuse, PT ;  /* 0x000000040b00720c */ /* 0x0c0fe40003f06070 */
[----:B------:R-:W-:Y:S02]  /*1bf0*/  ISETP.LT.U32.AND P2, PT, R11, R4, PT ;  /* 0x000000040b00720c */ /* 0x000fe40003f41070 */
[CC--:B------:R-:W-:Y:S02]  /*1c00*/  ISETP.GE.AND.EX P0, PT, R2.reuse, R5.reuse, PT, P0 ;  /* 0x000000050200720c */ /* 0x0c0fe40003f06300 */
[----:B------:R-:W-:Y:S02]  /*1c10*/  ISETP.LT.AND.EX P2, PT, R2, R5, PT, P2 ;  /* 0x000000050200720c */ /* 0x000fe40003f41320 */
[----:B------:R-:W-:Y:S02]  /*1c20*/  FSEL R8, R9, R0, !P0 ;  /* 0x0000000009087208 */ /* 0x000fe40004000000 */
[----:B------:R-:W-:-:S02]  /*1c30*/  SEL R7, R11, R4, P2 ;  /* 0x000000040b077207 */ /* 0x000fc40001000000 */
[----:B------:R-:W-:Y:S01]  /*1c40*/  SEL R6, R2, R5, P2 ;  /* 0x0000000502067207 */ /* 0x000fe20001000000 */
[----:B------:R-:W-:Y:S06]  /*1c50*/  BRA `(.L_x_34) ;  /* 0x0000003c00f87947 */ /* 0x000fec0003800000 */
.L_x_21:
[----:B------:R-:W2:Y:S01]  /*1c60*/  S2R R12, SR_LANEID ;  /* 0x00000000000c7919 */ /* 0x000ea20000000000 */
[----:B------:R-:W-:Y:S01]  /*1c70*/  LOP3.LUT R5, R0, 0x3e0, RZ, 0xc0, !PT ;  /* 0x000003e000057812 */ /* 0x000fe200078ec0ff */
[----:B------:R-:W-:Y:S01]  /*1c80*/  BSSY.RECONVERGENT B1, `(.L_x_47) ;  /* 0x0000026000017945 */ /* 0x000fe20003800200 */
[----:B-----5:R-:W-:Y:S02]  /*1c90*/  IMAD.MOV.U32 R14, RZ, RZ, R2 ;  /* 0x000000ffff0e7224 */ /* 0x020fe400078e0002 */
[----:B------:R-:W-:Y:S02]  /*1ca0*/  IMAD.MOV.U32 R16, RZ, RZ, R3 ;  /* 0x000000ffff107224 */ /* 0x000fe400078e0003 */
[----:B-1----:R-:W-:Y:S01]  /*1cb0*/  VIADD R6, R5, 0x20 ;  /* 0x0000002005067836 */ /* 0x002fe20000000000 */
[----:B------:R-:W-:-:S04]  /*1cc0*/  LOP3.LUT R5, RZ, R5, RZ, 0x33, !PT ;  /* 0x00000005ff057212 */ /* 0x000fc800078e33ff */
[----:B------:R-:W-:Y:S01]  /*1cd0*/  ISETP.GT.AND P0, PT, R6, UR6, PT ;  /* 0x0000000606007c0c */ /* 0x000fe2000bf04270 */
[----:B------:R-:W-:-:S05]  /*1ce0*/  VIADD R5, R5, UR6 ;  /* 0x0000000605057c36 */ /* 0x000fca0008000000 */
[----:B------:R-:W-:-:S05]  /*1cf0*/  SEL R5, R5, 0x1f, P0 ;  /* 0x0000001f05057807 */ /* 0x000fca0000000000 */
[----:B------:R1:W3:Y:S04]  /*1d00*/  SHFL.DOWN PT, R7, R4, 0x1, R5 ;  /* 0x0820000004077989 */ /* 0x0002e800000e0005 */
[----:B0-----:R1:W0:Y:S04]  /*1d10*/  SHFL.DOWN PT, R9, R2, 0x1, R5 ;  /* 0x0820000002097989 */ /* 0x00122800000e0005 */
[----:B------:R1:W4:Y:S01]  /*1d20*/  SHFL.DOWN PT, R11, R3, 0x1, R5 ;  /* 0x08200000030b7989 */ /* 0x00032200000e0005 */
[C---:B--2---:R-:W-:Y:S01]  /*1d30*/  ISETP.GE.AND P0, PT, R12.reuse, R5, PT ;  /* 0x000000050c00720c */ /* 0x044fe20003f06270 */
[C---:B------:R-:W-:Y:S01]  /*1d40*/  VIADD R6, R12.reuse, 0x2 ;  /* 0x000000020c067836 */ /* 0x040fe20000000000 */
[C---:B------:R-:W-:Y:S01]  /*1d50*/  ISETP.NE.AND P3, PT, R12.reuse, RZ, PT ;  /* 0x000000ff0c00720c */ /* 0x040fe20003f65270 */
[----:B------:R-:W-:-:S02]  /*1d60*/  VIADD R8, R12, 0x4 ;  /* 0x000000040c087836 */ /* 0x000fc40000000000 */
[----:B------:R-:W-:Y:S01]  /*1d70*/  VIADD R10, R12, 0x8 ;  /* 0x000000080c0a7836 */ /* 0x000fe20000000000 */
[-C--:B------:R-:W-:Y:S01]  /*1d80*/  ISETP.GT.AND P6, PT, R6, R5.reuse, PT ;  /* 0x000000050600720c */ /* 0x080fe20003fc4270 */
[----:B------:R-:W-:Y:S01]  /*1d90*/  IMAD.MOV.U32 R6, RZ, RZ, R4 ;  /* 0x000000ffff067224 */ /* 0x000fe200078e0004 */
[-C--:B------:R-:W-:Y:S01]  /*1da0*/  ISETP.GT.AND P4, PT, R8, R5.reuse, PT ;  /* 0x000000050800720c */ /* 0x080fe20003f84270 */
[----:B------:R-:W-:Y:S01]  /*1db0*/  VIADD R8, R12, 0x10 ;  /* 0x000000100c087836 */ /* 0x000fe20000000000 */
[----:B------:R-:W-:-:S03]  /*1dc0*/  ISETP.GT.AND P2, PT, R10, R5, PT ;  /* 0x000000050a00720c */ /* 0x000fc60003f44270 */
[----:B-1----:R-:W-:Y:S10]  /*1dd0*/  @P0 BRA `(.L_x_48) ;  /* 0x0000000000400947 */ /* 0x002ff40003800000 */
[----:B---3--:R-:W-:Y:S01]  /*1de0*/  FSETP.GEU.AND P0, PT, R4, R7, PT ;  /* 0x000000070400720b */ /* 0x008fe20003f0e000 */
        /* <DEDUP_REMOVED lines=15> */
.L_x_48:
[----:B------:R-:W-:Y:S05]  /*1ee0*/  BSYNC.RECONVERGENT B1 ;  /* 0x0000000000017941 */ /* 0x000fea0003800200 */
.L_x_47:
[----:B------:R1:W2:Y:S01]  /*1ef0*/  SHFL.DOWN PT, R3, R6, 0x2, R5 ;  /* 0x0840000006037989 */ /* 0x0002a200000e0005 */
[----:B------:R-:W-:Y:S01]  /*1f00*/  BSSY.RECONVERGENT B1, `(.L_x_49) ;  /* 0x0000018000017945 */ /* 0x000fe20003800200 */
[----:B------:R-:W-:Y:S01]  /*1f10*/  ISETP.GT.AND P5, PT, R8, R5, PT ;  /* 0x000000050800720c */ /* 0x000fe20003fa4270 */
[----:B------:R-:W-:Y:S01]  /*1f20*/  IMAD.MOV.U32 R10, RZ, RZ, R14 ;  /* 0x000000ffff0a7224 */ /* 0x000fe200078e000e */
[----:B---3--:R1:W3:Y:S01]  /*1f30*/  SHFL.DOWN PT, R7, R14, 0x2, R5 ;  /* 0x084000000e077989 */ /* 0x0082e200000e0005 */
[----:B------:R-:W-:Y:S02]  /*1f40*/  IMAD.MOV.U32 R12, RZ, RZ, R16 ;  /* 0x000000ffff0c7224 */ /* 0x000fe400078e0010 */
[----:B------:R-:W-:Y:S01]  /*1f50*/  IMAD.MOV.U32 R2, RZ, RZ, R6 ;  /* 0x000000ffff027224 */ /* 0x000fe200078e0006 */
[----:B0-----:R1:W0:Y:S01]  /*1f60*/  SHFL.DOWN PT, R9, R16, 0x2, R5 ;  /* 0x0840000010097989 */ /* 0x00122200000e0005 */
[----:B------:R-:W-:Y:S06]  /*1f70*/  @P6 BRA `(.L_x_50) ;  /* 0x0000000000406947 */ /* 0x000fec0003800000 */
[----:B--2---:R-:W-:Y:S01]  /*1f80*/  FSETP.GEU.AND P0, PT, R6, R3, PT ;  /* 0x000000030600720b */ /* 0x004fe20003f0e000 */
[----:B---3--:R-:W-:Y:S02]  /*1f90*/  IMAD.MOV.U32 R10, RZ, RZ, R7 ;  /* 0x000000ffff0a7224 */ /* 0x008fe400078e0007 */
[----:B0-----:R-:W-:Y:S02]  /*1fa0*/  IMAD.MOV.U32 R12, RZ, RZ, R9 ;  /* 0x000000ffff0c7224 */ /* 0x001fe400078e0009 */
        /* <DEDUP_REMOVED lines=13> */
.L_x_50:
[----:B------:R-:W-:Y:S05]  /*2080*/  BSYNC.RECONVERGENT B1 ;  /* 0x0000000000017941 */ /* 0x000fea0003800200 */
.L_x_49:
[----:B--2---:R2:W2:Y:S01]  /*2090*/  SHFL.DOWN PT, R3, R2, 0x4, R5 ;  /* 0x0880000002037989 */ /* 0x0044a200000e0005 */
[----:B------:R-:W-:Y:S01]  /*20a0*/  BSSY.RECONVERGENT B1, `(.L_x_51) ;  /* 0x0000017000017945 */ /* 0x000fe20003800200 */
[----:B------:R-:W-:Y:S02]  /*20b0*/  IMAD.MOV.U32 R4, RZ, RZ, R2 ;  /* 0x000000ffff047224 */ /* 0x000fe400078e0002 */
[----:B---3--:R3:W2:Y:S01]  /*20c0*/  SHFL.DOWN PT, R7, R10, 0x4, R5 ;  /* 0x088000000a077989 */ /* 0x0086a200000e0005 */
[----:B-1----:R-:W-:Y:S02]  /*20d0*/  IMAD.MOV.U32 R6, RZ, RZ, R10 ;  /* 0x000000ffff067224 */ /* 0x002fe400078e000a */
[----:B------:R-:W-:Y:S01]  /*20e0*/  IMAD.MOV.U32 R8, RZ, RZ, R12 ;  /* 0x000000ffff087224 */ /* 0x000fe200078e000c */
[----:B0-----:R3:W0:Y:S01]  /*20f0*/  SHFL.DOWN PT, R9, R12, 0x4, R5 ;  /* 0x088000000c097989 */ /* 0x00162200000e0005 */
[----:B------:R-:W-:Y:S05]  /*2100*/  @P4 BRA `(.L_x_52) ;  /* 0x0000000000404947 */ /* 0x000fea0003800000 */
[----:B--2---:R-:W-:Y:S01]  /*2110*/  FSETP.GEU.AND P0, PT, R2, R3, PT ;  /* 0x000000030200720b */ /* 0x004fe20003f0e000 */
[----:B------:R-:W-:Y:S02]  /*2120*/  IMAD.MOV.U32 R4, RZ, RZ, R3 ;  /* 0x000000ffff047224 */ /* 0x000fe400078e0003 */
[----:B------:R-:W-:Y:S02]  /*2130*/  IMAD.MOV.U32 R6, RZ, RZ, R7 ;  /* 0x000000ffff067224 */ /* 0x000fe400078e0007 */
[----:B0-----:R-:W-:-:S08]  /*2140*/  IMAD.MOV.U32 R8, RZ, RZ, R9 ;  /* 0x000000ffff087224 */ /* 0x001fd000078e0009 */
        /* <DEDUP_REMOVED lines=12> */
.L_x_52:
[----:B------:R-:W-:Y:S05]  /*2210*/  BSYNC.RECONVERGENT B1 ;  /* 0x0000000000017941 */ /* 0x000fea0003800200 */
.L_x_51:
[----:B--2---:R1:W2:Y:S01]  /*2220*/  SHFL.DOWN PT, R3, R4, 0x8, R5 ;  /* 0x0900000004037989 */ /* 0x0042a200000e0005 */
[----:B------:R-:W-:Y:S01]  /*2230*/  BSSY.RECONVERGENT B1, `(.L_x_53) ;  /* 0x0000017000017945 */ /* 0x000fe20003800200 */
[----:B------:R-:W-:Y:S02]  /*2240*/  IMAD.MOV.U32 R2, RZ, RZ, R4 ;  /* 0x000000ffff027224 */ /* 0x000fe400078e0004 */
[----:B------:R1:W1:Y:S01]  /*2250*/  SHFL.DOWN PT, R7, R6, 0x8, R5 ;  /* 0x0900000006077989 */ /* 0x00026200000e0005 */
[----:B---3--:R-:W-:Y:S02]  /*2260*/  IMAD.MOV.U32 R10, RZ, RZ, R6 ;  /* 0x000000ffff0a7224 */ /* 0x008fe400078e0006 */
[----:B------:R-:W-:Y:S01]  /*2270*/  IMAD.MOV.U32 R12, RZ, RZ, R8 ;  /* 0x000000ffff0c7224 */ /* 0x000fe200078e0008 */
[----:B0-----:R0:W3:Y:S01]  /*2280*/  SHFL.DOWN PT, R9, R8, 0x8, R5 ;  /* 0x0900000008097989 */ /* 0x0010e200000e0005 */
[----:B------:R-:W-:Y:S05]  /*2290*/  @P2 BRA `(.L_x_54) ;  /* 0x0000000000402947 */ /* 0x000fea0003800000 */
[----:B--2---:R-:W-:Y:S01]  /*22a0*/  FSETP.GEU.AND P0, PT, R4, R3, PT ;  /* 0x000000030400720b */ /* 0x004fe20003f0e000 */
[----:B------:R-:W-:Y:S02]  /*22b0*/  IMAD.MOV.U32 R2, RZ, RZ, R3 ;  /* 0x000000ffff027224 */ /* 0x000fe400078e0003 */
[----:B-1----:R-:W-:Y:S02]  /*22c0*/  IMAD.MOV.U32 R10, RZ, RZ, R7 ;  /* 0x000000ffff0a7224 */ /* 0x002fe400078e0007 */
[----:B---3--:R-:W-:-:S08]  /*22d0*/  IMAD.MOV.U32 R12, RZ, RZ, R9 ;  /* 0x000000ffff0c7224 */ /* 0x008fd000078e0009 */
        /* <DEDUP_REMOVED lines=12> */
.L_x_54:
[----:B------:R-:W-:Y:S05]  /*23a0*/  BSYNC.RECONVERGENT B1 ;  /* 0x0000000000017941 */ /* 0x000fea0003800200 */
.L_x_53:
[----:B--2---:R2:W2:Y:S01]  /*23b0*/  SHFL.DOWN PT, R3, R2, 0x10, R5 ;  /* 0x0a00000002037989 */ /* 0x0044a200000e0005 */
[----:B------:R-:W-:Y:S01]  /*23c0*/  BSSY.RECONVERGENT B1, `(.L_x_55) ;  /* 0x0000017000017945 */ /* 0x000fe20003800200 */
[----:B0-----:R-:W-:Y:S02]  /*23d0*/  IMAD.MOV.U32 R8, RZ, RZ, R2 ;  /* 0x000000ffff087224 */ /* 0x001fe400078e0002 */
[----:B---3--:R0:W3:Y:S01]  /*23e0*/  SHFL.DOWN PT, R9, R10, 0x10, R5 ;  /* 0x0a0000000a097989 */ /* 0x0080e200000e0005 */
[----:B-1----:R-:W-:Y:S02]  /*23f0*/  IMAD.MOV.U32 R7, RZ, RZ, R10 ;  /* 0x000000ffff077224 */ /* 0x002fe400078e000a */
[----:B------:R-:W-:Y:S01]  /*2400*/  IMAD.MOV.U32 R6, RZ, RZ, R12 ;  /* 0x000000ffff067224 */ /* 0x000fe200078e000c */
[----:B----4-:R0:W1:Y:S01]  /*2410*/  SHFL.DOWN PT, R11, R12, 0x10, R5 ;  /* 0x0a0000000c0b7989 */ /* 0x01006200000e0005 */
[----:B------:R-:W-:Y:S05]  /*2420*/  @P5 BRA `(.L_x_56) ;  /* 0x0000000000405947 */ /* 0x000fea0003800000 */
[----:B--2---:R-:W-:Y:S01]  /*2430*/  FSETP.GEU.AND P0, PT, R2, R3, PT ;  /* 0x000000030200720b */ /* 0x004fe20003f0e000 */
[----:B------:R-:W-:Y:S02]  /*2440*/  IMAD.MOV.U32 R8, RZ, RZ, R3 ;  /* 0x000000ffff087224 */ /* 0x000fe400078e0003 */
[----:B---3--:R-:W-:Y:S02]  /*2450*/  IMAD.MOV.U32 R7, RZ, RZ, R9 ;  /* 0x000000ffff077224 */ /* 0x008fe400078e0009 */
[----:B-1----:R-:W-:-:S08]  /*2460*/  IMAD.MOV.U32 R6, RZ, RZ, R11 ;  /* 0x000000ffff067224 */ /* 0x002fd000078e000b */
        /* <DEDUP_REMOVED lines=12> */
.L_x_56:
[----:B------:R-:W-:Y:S05]  /*2530*/  BSYNC.RECONVERGENT B1 ;  /* 0x0000000000017941 */ /* 0x000fea0003800200 */
.L_x_55:
[----:B------:R-:W-:Y:S04]  /*2540*/  BSSY.RECONVERGENT B1, `(.L_x_57) ;  /* 0x000000c000017945 */ /* 0x000fe80003800200 */
[----:B------:R-:W-:Y:S05]  /*2550*/  @P3 BRA `(.L_x_58) ;  /* 0x0000000000283947 */ /* 0x000fea0003800000 */
[----:B------:R-:W4:Y:S01]  /*2560*/  S2R R4, SR_CgaCtaId ;  /* 0x0000000000047919 */ /* 0x000f220000008800 */
[----:B--2---:R-:W-:Y:S02]  /*2570*/  MOV R3, 0x400 ;  /* 0x0000040000037802 */ /* 0x004fe40000000f00 */
[----:B------:R-:W-:-:S04]  /*2580*/  SHF.R.U32.HI R2, RZ, 0x1, R0 ;  /* 0x00000001ff027819 */ /* 0x000fc80000011600 */
[----:B------:R-:W-:Y:S02]  /*2590*/  LOP3.LUT R2, R2, 0x1f0, RZ, 0xc0, !PT ;  /* 0x000001f002027812 */ /* 0x000fe400078ec0ff */
[----:B----4-:R-:W-:-:S05]  /*25a0*/  LEA R3, R4, R3, 0x18 ;  /* 0x0000000304037211 */ /* 0x010fca00078ec0ff */
[----:B0-----:R-:W-:Y:S02]  /*25b0*/  IMAD.IADD R5, R2, 0x1, R3 ;  /* 0x0000000102057824 */ /* 0x001fe400078e0203 */
[----:B------:R-:W-:Y:S02]  /*25c0*/  IMAD.MOV.U32 R2, RZ, RZ, R7 ;  /* 0x000000ffff027224 */ /* 0x000fe400078e0007 */
[----:B------:R-:W-:Y:S01]  /*25d0*/  IMAD.MOV.U32 R3, RZ, RZ, R6 ;  /* 0x000000ffff037224 */ /* 0x000fe200078e0006 */
[----:B------:R4:W-:Y:S04]  /*25e0*/  STS [R5+0x8], R8 ;  /* 0x0000080805007388 */ /* 0x0009e80000000800 */
[----:B------:R4:W-:Y:S02]  /*25f0*/  STS.64 [R5+0x10], R2 ;  /* 0x0000100205007388 */ /* 0x0009e40000000a00 */
.L_x_58:
[----:B------:R-:W-:Y:S05]  /*2600*/  BSYNC.RECONVERGENT B1 ;  /* 0x0000000000017941 */ /* 0x000fea0003800200 */
.L_x_57:
[----:B------:R-:W-:Y:S01]  /*2610*/  BAR.SYNC.DEFER_BLOCKING 0x0 ;  /* 0x0000000000007b1d */ /* 0x000fe20000010000 */
[----:B------:R-:W-:-:S13]  /*2620*/  ISETP.NE.AND P1, PT, R0, RZ, PT ;  /* 0x000000ff0000720c */ /* 0x000fda0003f25270 */
[----:B------:R-:W-:Y:S05]  /*2630*/  @P1 BRA `(.L_x_34) ;  /* 0x0000003400801947 */ /* 0x000fea0003800000 */
[----:B------:R-:W-:Y:S01]  /*2640*/  UISETP.GE.AND UP0, UPT, UR6, 0x21, UPT ;  /* 0x000000210600788c */ /* 0x000fe2000bf06270 */
[----:B------:R-:W-:Y:S02]  /*2650*/  IMAD.MOV.U32 R0, RZ, RZ, R8 ;  /* 0x000000ffff007224 */ /* 0x000fe400078e0008 */
[----:B---3--:R-:W-:Y:S02]  /*2660*/  IMAD.MOV.U32 R9, RZ, RZ, R7 ;  /* 0x000000ffff097224 */ /* 0x008fe400078e0007 */
[----:B0-----:R-:W-:-:S04]  /*2670*/  IMAD.MOV.U32 R10, RZ, RZ, R6 ;  /* 0x000000ffff0a7224 */ /* 0x001fc800078e0006 */
[----:B------:R-:W-:Y:S05]  /*2680*/  BRA.U !UP0, `(.L_x_59) ;  /* 0x00000001085c7547 */ /* 0x000fea000b800000 */
[----:B------:R-:W0:Y:S01]  /*2690*/  S2UR UR5, SR_CgaCtaId ;  /* 0x00000000000579c3 */ /* 0x000e220000008800 */
[----:B------:R-:W-:Y:S01]  /*26a0*/  UMOV UR4, 0x400 ;  /* 0x0000040000047882 */ /* 0x000fe20000000000 */
[----:B------:R-:W-:Y:S01]  /*26b0*/  BSSY.RECONVERGENT B1, `(.L_x_59) ;  /* 0x0000014000017945 */ /* 0x000fe20003800200 */
[----:B0-----:R-:W-:-:S09]  /*26c0*/  ULEA UR4, UR5, UR4, 0x18 ;  /* 0x0000000405047291 */ /* 0x001fd2000f8ec0ff */
[----:B--2-4-:R-:W0:Y:S04]  /*26d0*/  LDS R3, [UR4+0x18] ;  /* 0x00001804ff037984 */ /* 0x014e280008000800 */
[----:B------:R-:W2:Y:S01]  /*26e0*/  LDS.64 R4, [UR4+0x20] ;  /* 0x00002004ff047984 */ /* 0x000ea20008000a00 */
[----:B0-----:R-:W-:Y:S01]  /*26f0*/  FSETP.GEU.AND P0, PT, R8, R3, PT ;  /* 0x000000030800720b */ /* 0x001fe20003f0e000 */
[----:B------:R-:W-:Y:S02]  /*2700*/  IMAD.MOV.U32 R0, RZ, RZ, R3 ;  /* 0x000000ffff007224 */ /* 0x000fe400078e0003 */
[----:B--2---:R-:W-:Y:S02]  /*2710*/  IMAD.MOV.U32 R9, RZ, RZ, R4 ;  /* 0x000000ffff097224 */ /* 0x004fe400078e0004 */
[----:B------:R-:W-:-:S08]  /*2720*/  IMAD.MOV.U32 R10, RZ, RZ, R5 ;  /* 0x000000ffff0a7224 */ /* 0x000fd000078e0005 */
        /* <DEDUP_REMOVED lines=12> */
.L_x_60:
[----:B------:R-:W-:Y:S05]  /*27f0*/  BSYNC.RECONVERGENT B1 ;  /* 0x0000000000017941 */ /* 0x000fea0003800200 */
.L_x_59:
[----:B------:R-:W-:Y:S01]  /*2800*/  UISETP.GE.AND UP0, UPT, UR6, 0x41, UPT ;  /* 0x000000410600788c */ /* 0x000fe2000bf06270 */
[----:B--2-4-:R-:W-:Y:S02]  /*2810*/  IMAD.MOV.U32 R2, RZ, RZ, R0 ;  /* 0x000000ffff027224 */ /* 0x014fe400078e0000 */
[----:B------:R-:W-:Y:S02]  /*2820*/  IMAD.MOV.U32 R5, RZ, RZ, R9 ;  /* 0x000000ffff057224 */ /* 0x000fe400078e0009 */
[----:B------:R-:W-:-:S04]  /*2830*/  IMAD.MOV.U32 R4, RZ, RZ, R10 ;  /* 0x000000ffff047224 */ /* 0x000fc800078e000a */
[----:B------:R-:W-:Y:S05]  /*2840*/  BRA.U !UP0, `(.L_x_61) ;  /* 0x00000001085c7547 */ /* 0x000fea000b800000 */
[----:B------:R-:W0:Y:S01]  /*2850*/  S2UR UR5, SR_CgaCtaId ;  /* 0x00000000000579c3 */ /* 0x000e220000008800 */
[----:B------:R-:W-:Y:S01]  /*2860*/  UMOV UR4, 0x400 ;  /* 0x0000040000047882 */ /* 0x000fe20000000000 */
[----:B------:R-:W-:Y:S01]  /*2870*/  BSSY.RECONVERGENT B1, `(.L_x_61) ;  /* 0x0000014000017945 */ /* 0x000fe20003800200 */
[----:B0-----:R-:W-:-:S09]  /*2880*/  ULEA UR4, UR5, UR4, 0x18 ;  /* 0x0000000405047291 */ /* 0x001fd2000f8ec0ff */
[----:B------:R-:W0:Y:S04]  /*2890*/  LDS R3, [UR4+0x28] ;  /* 0x00002804ff037984 */ /* 0x000e280008000800 */
        /* <DEDUP_REMOVED lines=17> */
.L_x_62:
[----:B------:R-:W-:Y:S05]  /*29b0*/  BSYNC.RECONVERGENT B1 ;  /* 0x0000000000017941 */ /* 0x000fea0003800200 */
.L_x_61:
[----:B------:R-:W-:Y:S01]  /*29c0*/  UISETP.GE.AND UP0, UPT, UR6, 0x61, UPT ;  /* 0x000000610600788c */ /* 0x000fe2000bf06270 */
[----:B------:R-:W-:Y:S02]  /*29d0*/  IMAD.MOV.U32 R0, RZ, RZ, R2 ;  /* 0x000000ffff007224 */ /* 0x000fe400078e0002 */
        /* <DEDUP_REMOVED lines=25> */
.L_x_64:
[----:B------:R-:W-:Y:S05]  /*2b70*/  BSYNC.RECONVERGENT B1 ;  /* 0x0000000000017941 */ /* 0x000fea0003800200 */
.L_x_63:
        /* <DEDUP_REMOVED lines=27> */
.L_x_66:
[----:B------:R-:W-:Y:S05]  /*2d30*/  BSYNC.RECONVERGENT B1 ;  /* 0x0000000000017941 */ /* 0x000fea0003800200 */
.L_x_65:
        /* <DEDUP_REMOVED lines=27> */
.L_x_68:
[----:B------:R-:W-:Y:S05]  /*2ef0*/  BSYNC.RECONVERGENT B1 ;  /* 0x0000000000017941 */ /* 0x000fea0003800200 */
.L_x_67:
        /* <DEDUP_REMOVED lines=27> */
.L_x_70:
[----:B------:R-:W-:Y:S05]  /*30b0*/  BSYNC.RECONVERGENT B1 ;  /* 0x0000000000017941 */ /* 0x000fea0003800200 */
.L_x_69:
[----:B------:R-:W-:Y:S01]  /*30c0*/  UISETP.GE.AND UP0, UPT, UR6, 0xe1, UPT ;  /* 0x000000e10600788c */ /* 0x000fe2000bf06270 */
[----:B------:R-:W-:Y:S02]  /*30d0*/  IMAD.MOV.U32 R8, RZ, RZ, R2 ;  /* 0x000000ffff087224 */ /* 0x000fe400078e0002 */
[----:B------:R-:W-:Y:S02]  /*30e0*/  IMAD.MOV.U32 R7, RZ, RZ, R5 ;  /* 0x000000ffff077224 */ /* 0x000fe400078e0005 */
[----:B------:R-:W-:-:S04]  /*30f0*/  IMAD.MOV.U32 R6, RZ, RZ, R4 ;  /* 0x000000ffff067224 */ /* 0x000fc800078e0004 */
[----:B------:R-:W-:Y:S05]  /*3100*/  BRA.U !UP0, `(.L_x_34) ;  /* 0x0000002908cc7547 */ /* 0x000fea000b800000 */
[----:B------:R-:W0:Y:S01]  /*3110*/  S2UR UR5, SR_CgaCtaId ;  /* 0x00000000000579c3 */ /* 0x000e220000008800 */
[----:B------:R-:W-:Y:S02]  /*3120*/  UMOV UR4, 0x400 ;  /* 0x0000040000047882 */ /* 0x000fe40000000000 */
[----:B0-----:R-:W-:-:S09]  /*3130*/  ULEA UR4, UR5, UR4, 0x18 ;  /* 0x0000000405047291 */ /* 0x001fd2000f8ec0ff */
[----:B------:R-:W0:Y:S04]  /*3140*/  LDS R3, [UR4+0x78] ;  /* 0x00007804ff037984 */ /* 0x000e280008000800 */
[----:B-1----:R-:W1:Y:S01]  /*3150*/  LDS.64 R10, [UR4+0x80] ;  /* 0x00008004ff0a7984 */ /* 0x002e620008000a00 */
[----:B0-----:R-:W-:Y:S01]  /*3160*/  FSETP.GEU.AND P0, PT, R2, R3, PT ;  /* 0x000000030200720b */ /* 0x001fe20003f0e000 */
[----:B------:R-:W-:Y:S02]  /*3170*/  IMAD.MOV.U32 R8, RZ, RZ, R3 ;  /* 0x000000ffff087224 */ /* 0x000fe400078e0003 */
[----:B-1----:R-:W-:Y:S02]  /*3180*/  IMAD.MOV.U32 R7, RZ, RZ, R10 ;  /* 0x000000ffff077224 */ /* 0x002fe400078e000a */
        /* <DEDUP_REMOVED lines=8> */
[CC--:B------:R-:W-:Y:S02]  /*3210*/  ISETP.LT.U32.AND P2, PT, R5.reuse, R10.reuse, PT ;  /* 0x0000000a0500720c */ /* 0x0c0fe40003f41070 */
[CC--:B------:R-:W-:Y:S02]  /*3220*/  ISETP.GE.AND.EX P0, PT, R4.reuse, R11.reuse, PT, P0 ;  /* 0x0000000b0400720c */ /* 0x0c0fe40003f06300 */
[----:B------:R-:W-:Y:S02]  /*3230*/  ISETP.LT.AND.EX P2, PT, R4, R11, PT, P2 ;  /* 0x0000000b0400720c */ /* 0x000fe40003f41320 */
[----:B------:R-:W-:Y:S02]  /*3240*/  FSEL R8, R2, R3, !P0 ;  /* 0x0000000302087208 */ /* 0x000fe40004000000 */
[----:B------:R-:W-:-:S02]  /*3250*/  SEL R7, R5, R10, P2 ;  /* 0x0000000a05077207 */ /* 0x000fc40001000000 */
[----:B------:R-:W-:Y:S01]  /*3260*/  SEL R6, R4, R11, P2 ;  /* 0x0000000b04067207 */ /* 0x000fe20001000000 */
[----:B------:R-:W-:Y:S06]  /*3270*/  BRA `(.L_x_34) ;  /* 0x0000002800707947 */ /* 0x000fec0003800000 */
.L_x_2:
[----:B------:R-:W1:Y:S01]  /*3280*/  S2R R0, SR_TID.X ;  /* 0x0000000000007919 */ /* 0x000e620000002100 */
[----:B------:R-:W1:Y:S02]  /*3290*/  LDC.64 R2, c[0x0][0x380] ;  /* 0x0000e000ff027b82 */ /* 0x000e640000000a00 */
[----:B-1----:R-:W-:-:S05]  /*32a0*/  IMAD.WIDE.U32 R2, R0, 0x10, R2 ;  /* 0x0000001000027825 */ /* 0x002fca00078e0002 */
[----:B0-----:R-:W2:Y:S04]  /*32b0*/  LDG.E.CONSTANT R11, desc[UR10][R2.64] ;  /* 0x0000000a020b7981 */ /* 0x001ea8000c1e9900 */
[----:B------:R-:W2:Y:S04]  /*32c0*/  LDG.E.CONSTANT R6, desc[UR10][R2.64+0x1000] ;  /* 0x0010000a02067981 */ /* 0x000ea8000c1e9900 */
[----:B------:R-:W3:Y:S04]  /*32d0*/  LDG.E.64.CONSTANT R4, desc[UR10][R2.64+0x8] ;  /* 0x0000080a02047981 */ /* 0x000ee8000c1e9b00 */
[----:B------:R-:W3:Y:S04]  /*32e0*/  LDG.E.64.CONSTANT R16, desc[UR10][R2.64+0x1008] ;  /* 0x0010080a02107981 */ /* 0x000ee8000c1e9b00 */
[----:B------:R-:W4:Y:S04]  /*32f0*/  LDG.E.CONSTANT R7, desc[UR10][R2.64+0x2000] ;  /* 0x0020000a02077981 */ /* 0x000f28000c1e9900 */
[----:B------:R-:W5:Y:S04]  /*3300*/  LDG.E.64.CONSTANT R14, desc[UR10][R2.64+0x2008] ;  /* 0x0020080a020e7981 */ /* 0x000f68000c1e9b00 */
[----:B------:R-:W5:Y:S04]  /*3310*/  LDG.E.CONSTANT R10, desc[UR10][R2.64+0x3000] ;  /* 0x0030000a020a7981 */ /* 0x000f68000c1e9900 */
[----:B------:R-:W5:Y:S04]  /*3320*/  LDG.E.64.CONSTANT R12, desc[UR10][R2.64+0x3008] ;  /* 0x0030080a020c7981 */ /* 0x000f68000c1e9b00 */
[----:B------:R-:W5:Y:S04]  /*3330*/  LDG.E.CONSTANT R26, desc[UR10][R2.64+0x4000] ;  /* 0x0040000a021a7981 */ /* 0x000f68000c1e9900 */
[----:B------:R0:W5:Y:S01]  /*3340*/  LDG.E.64.CONSTANT R8, desc[UR10][R2.64+0x4008] ;  /* 0x0040080a02087981 */ /* 0x000162000c1e9b00 */
[----:B------:R-:W-:Y:S01]  /*3350*/  UISETP.GE.U32.AND UP0, UPT, UR8, 0xa00, UPT ;  /* 0x00000a000800788c */ /* 0x000fe2000bf06070 */
[----:B0-----:R-:W-:-:S02]  /*3360*/  IMAD.MOV.U32 R3, RZ, RZ, 0x500 ;  /* 0x00000500ff037424 */ /* 0x001fc400078e00ff */
[----:B------:R-:W-:Y:S01]  /*3370*/  IMAD.MOV.U32 R2, RZ, RZ, RZ ;  /* 0x000000ffff027224 */ /* 0x000fe200078e00ff */
[----:B--2---:R-:W-:-:S13]  /*3380*/  FSETP.GEU.AND P1, PT, R11, R6, PT ;  /* 0x000000060b00720b */ /* 0x004fda0003f2e000 */
[----:B---3--:R-:W-:-:S04]  /*3390*/  @P1 ISETP.GE.U32.AND P0, PT, R4, R16, PT ;  /* 0x000000100400120c */ /* 0x008fc80003f06070 */
[----:B------:R-:W-:-:S04]  /*33a0*/  @P1 ISETP.GE.AND.EX P0, PT, R5, R17, PT, P0 ;  /* 0x000000110500120c */ /* 0x000fc80003f06300 */
[----:B------:R-:W-:-:S04]  /*33b0*/  @P1 FSETP.LT.OR P0, PT, R6, R11, !P0 ;  /* 0x0000000b0600120b */ /* 0x000fc80004701400 */
[----:B------:R-:W-:Y:S02]  /*33c0*/  @P1 FSEL R6, R11, R6, P0 ;  /* 0x000000060b061208 */ /* 0x000fe40000000000 */
[----:B------:R-:W-:Y:S02]  /*33d0*/  @P1 SEL R16, R4, R16, P0 ;  /* 0x0000001004101207 */ /* 0x000fe40000000000 */
[----:B----4-:R-:W-:Y:S02]  /*33e0*/  FSETP.GEU.AND P2, PT, R6, R7, PT ;  /* 0x000000070600720b */ /* 0x010fe40003f4e000 */
[----:B------:R-:W-:-:S11]  /*33f0*/  @P1 SEL R17, R5, R17, P0 ;  /* 0x0000001105111207 */ /* 0x000fd60000000000 */
[----:B-----5:R-:W-:-:S04]  /*3400*/  @P2 ISETP.GE.U32.AND P0, PT, R16, R14, PT ;  /* 0x0000000e1000220c */ /* 0x020fc80003f06070 */
[----:B------:R-:W-:-:S04]  /*3410*/  @P2 ISETP.GE.AND.EX P0, PT, R17, R15, PT, P0 ;  /* 0x0000000f1100220c */ /* 0x000fc80003f06300 */
[----:B------:R-:W-:-:S04]  /*3420*/  @P2 FSETP.LT.OR P0, PT, R7, R6, !P0 ;  /* 0x000000060700220b */ /* 0x000fc80004701400 */
[----:B------:R-:W-:Y:S02]  /*3430*/  @P2 FSEL R7, R6, R7, P0 ;  /* 0x0000000706072208 */ /* 0x000fe40000000000 */
[----:B------:R-:W-:Y:S02]  /*3440*/  @P2 SEL R14, R16, R14, P0 ;  /* 0x0000000e100e2207 */ /* 0x000fe40000000000 */
[----:B------:R-:W-:Y:S02]  /*3450*/  FSETP.GEU.AND P1, PT, R7, R10, PT ;  /* 0x0000000a0700720b */ /* 0x000fe40003f2e000 */
[----:B------:R-:W-:-:S11]  /*3460*/  @P2 SEL R15, R17, R15, P0 ;  /* 0x0000000f110f2207 */ /* 0x000fd60000000000 */
[----:B------:R-:W-:-:S04]  /*3470*/  @P1 ISETP.GE.U32.AND P0, PT, R14, R12, PT ;  /* 0x0000000c0e00120c */ /* 0x000fc80003f06070 */
        /* <DEDUP_REMOVED lines=11> */
[----:B------:R-:W-:Y:S01]  /*3530*/  @P2 SEL R9, R13, R9, P0 ;  /* 0x000000090d092207 */ /* 0x000fe20000000000 */
[----:B------:R-:W-:Y:S06]  /*3540*/  BRA.U !UP0, `(.L_x_71) ;  /* 0x0000000908dc7547 */ /* 0x000fec000b800000 */
[----:B------:R-:W-:Y:S01]  /*3550*/  UIADD3 UR9, UP0, UPT, UR8, -0xa00, URZ ;  /* 0xfffff60008097890 */ /* 0x000fe2000ff1e0ff */
[----:B------:R-:W-:Y:S02]  /*3560*/  IMAD.MOV.U32 R3, RZ, RZ, 0x500 ;  /* 0x00000500ff037424 */ /* 0x000fe400078e00ff */
[----:B------:R-:W-:Y:S01]  /*3570*/  IMAD.MOV.U32 R2, RZ, RZ, RZ ;  /* 0x000000ffff027224 */ /* 0x000fe200078e00ff */
[----:B------:R-:W-:Y:S02]  /*3580*/  ULEA.HI.X.SX32 UR8, UR8, 0xffffffff, 0x1, UP0 ;  /* 0xffffffff08087891 */ /* 0x000fe400080f0eff */
[----:B------:R-:W-:Y:S02]  /*3590*/  UIMAD.WIDE.U32 UR12, UR9, -0x33333333, URZ ;  /* 0xcccccccd090c78a5 */ /* 0x000fe4000f8e00ff */
[----:B------:R-:W-:Y:S02]  /*35a0*/  UIMAD.WIDE.U32 UR4, UR8, -0x33333333, URZ ;  /* 0xcccccccd080478a5 */ /* 0x000fe4000f8e00ff */
[----:B------:R-:W-:-:S02]  /*35b0*/  UISETP.GE.U32.AND UP1, UPT, UR9, 0x500, UPT ;  /* 0x000005000900788c */ /* 0x000fc4000bf26070 */
[----:B------:R-:W-:Y:S02]  /*35c0*/  UIMAD.WIDE.U32 UR4, UP0, UR9, -0x33333334, UR4 ;  /* 0xcccccccc090478a5 */ /* 0x000fe4000f800004 */
[----:B------:R-:W-:Y:S02]  /*35d0*/  UISETP.GE.U32.AND.EX UP1, UPT, UR8, URZ, UPT, UP1 ;  /* 0x000000ff0800728c */ /* 0x000fe4000bf26110 */
[----:B------:R-:W-:Y:S02]  /*35e0*/  UIADD3.X UR7, UPT, UPT, URZ, URZ, URZ, UP0, !UPT ;  /* 0x000000ffff077290 */ /* 0x000fe400087fe4ff */
[----:B------:R-:W-:Y:S01]  /*35f0*/  UIADD3 URZ, UP0, UPT, UR13, UR4, URZ ;  /* 0x000000040dff7290 */ /* 0x000fe2000ff1e0ff */
[----:B------:R-:W-:-:S03]  /*3600*/  UMOV UR6, UR5 ;  /* 0x0000000500067c82 */ /* 0x000fc60008000000 */
[----:B------:R-:W-:-:S04]  /*3610*/  UIMAD.WIDE.U32.X UR4, UR8, -0x33333334, UR6, UP0 ;  /* 0xcccccccc080478a5 */ /* 0x000fc800080e0406 */
[----:B------:R-:W-:-:S04]  /*3620*/  USHF.R.U64 UR6, UR4, 0xa, UR5 ;  /* 0x0000000a04067899 */ /* 0x000fc80008001205 */
[----:B------:R-:W-:-:S04]  /*3630*/  ULOP3.LUT UR7, UR6, 0x1, URZ, 0xc0, !UPT ;  /* 0x0000000106077892 */ /* 0x000fc8000f8ec0ff */
[----:B------:R-:W-:-:S04]  /*3640*/  UISETP.NE.U32.AND UP0, UPT, UR7, 0x1, UPT ;  /* 0x000000010700788c */ /* 0x000fc8000bf05070 */
[----:B------:R-:W-:Y:S01]  /*3650*/  UISETP.NE.U32.AND.EX UP0, UPT, URZ, URZ, UPT, UP0 ;  /* 0x000000ffff00728c */ /* 0x000fe2000bf05100 */
[----:B------:R-:W-:Y:S10]  /*3660*/  BRA.U !UP1, `(.L_x_72) ;  /* 0x0000000509b87547 */ /* 0x000ff4000b800000 */
[----:B------:R-:W0:Y:S01]  /*3670*/  LDCU.64 UR8, c[0x0][0x380] ;  /* 0x00007000ff0877ac */ /* 0x000e220008000a00 */
[----:B------:R-:W-:Y:S02]  /*3680*/  IMAD.MOV.U32 R3, RZ, RZ, 0x500 ;  /* 0x00000500ff037424 */ /* 0x000fe400078e00ff */
[----:B------:R-:W-:Y:S01]  /*3690*/  IMAD.MOV.U32 R2, RZ, RZ, RZ ;  /* 0x000000ffff027224 */ /* 0x000fe200078e00ff */
[----:B------:R-:W-:-:S04]  /*36a0*/  UIADD3 UR4, UP1, UPT, UR6, 0x1, URZ ;  /* 0x0000000106047890 */ /* 0x000fc8000ff3e0ff */
[----:B------:R-:W-:Y:S02]  /*36b0*/  ULEA.HI.X UR5, UR5, URZ, URZ, 0x16, UP1 ;  /* 0x000000ff05057291 */ /* 0x000fe400088fb4ff */
[----:B------:R-:W-:Y:S02]  /*36c0*/  ULOP3.LUT UR4, UR4, 0xfffffffe, URZ, 0xc0, !UPT ;  /* 0xfffffffe04047892 */ /* 0x000fe4000f8ec0ff */
[----:B------:R-:W-:Y:S01]  /*36d0*/  ULOP3.LUT UR5, UR5, 0x7fffff, URZ, 0xc0, !UPT ;  /* 0x007fffff05057892 */ /* 0x000fe2000f8ec0ff */
[----:B0-----:R-:W-:-:S04]  /*36e0*/  LEA R28, P0, R0, UR8, 0x4 ;  /* 0x00000008001c7c11 */ /* 0x001fc8000f8020ff */
[----:B------:R-:W-:Y:S02]  /*36f0*/  IADD3 R28, P1, PT, R28, 0xe008, RZ ;  /* 0x0000e0081c1c7810 */ /* 0x000fe40007f3e0ff */
[----:B------:R-:W-:-:S05]  /*3700*/  LEA.HI.X R29, R0, UR9, RZ, 0x4, P0 ;  /* 0x00000009001d7c11 */ /* 0x000fca00080f24ff */
[----:B------:R-:W-:-:S07]  /*3710*/  IMAD.X R29, RZ, RZ, R29, P1 ;  /* 0x000000ffff1d7224 */ /* 0x000fce00008e061d */
.L_x_73:
[----:B------:R-:W2:Y:S04]  /*3720*/  LDG.E.CONSTANT R25, desc[UR10][R28.64+-0x9008] ;  /* 0xff6ff80a1c197981 */ /* 0x000ea8000c1e9900 */
[----:B------:R-:W3:Y:S04]  /*3730*/  LDG.E.64.CONSTANT R22, desc[UR10][R28.64+-0x9000] ;  /* 0xff70000a1c167981 */ /* 0x000ee8000c1e9b00 */
[----:B------:R-:W4:Y:S04]  /*3740*/  LDG.E.CONSTANT R27, desc[UR10][R28.64+-0x8008] ;  /* 0xff7ff80a1c1b7981 */ /* 0x000f28000c1e9900 */
[----:B------:R-:W5:Y:S04]  /*3750*/  LDG.E.64.CONSTANT R10, desc[UR10][R28.64+-0x8000] ;  /* 0xff80000a1c0a7981 */ /* 0x000f68000c1e9b00 */
[----:B------:R-:W5:Y:S04]  /*3760*/  LDG.E.CONSTANT R4, desc[UR10][R28.64+-0x7008] ;  /* 0xff8ff80a1c047981 */ /* 0x000f68000c1e9900 */
        /* <DEDUP_REMOVED lines=8> */
[----:B------:R-:W5:Y:S01]  /*37f0*/  LDG.E.64.CONSTANT R20, desc[UR10][R28.64+-0x3000] ;  /* 0xffd0000a1c147981 */ /* 0x000f62000c1e9b00 */
[----:B--2---:R-:W-:-:S13]  /*3800*/  FSETP.GEU.AND P1, PT, R26, R25, PT ;  /* 0x000000191a00720b */ /* 0x004fda0003f2e000 */
[----:B---3--:R-:W-:-:S04]  /*3810*/  @P1 ISETP.GE.U32.AND P0, PT, R8, R22, PT ;  /* 0x000000160800120c */ /* 0x008fc80003f06070 */
[----:B------:R-:W-:-:S04]  /*3820*/  @P1 ISETP.GE.AND.EX P0, PT, R9, R23, PT, P0 ;  /* 0x000000170900120c */ /* 0x000fc80003f06300 */
[----:B------:R-:W-:-:S04]  /*3830*/  @P1 FSETP.LT.OR P0, PT, R25, R26, !P0 ;  /* 0x0000001a1900120b */ /* 0x000fc80004701400 */
[----:B------:R-:W-:Y:S02]  /*3840*/  @P1 FSEL R25, R26, R25, P0 ;  /* 0x000000191a191208 */ /* 0x000fe40000000000 */
[----:B------:R-:W-:Y:S01]  /*3850*/  @P1 SEL R22, R8, R22, P0 ;  /* 0x0000001608161207 */ /* 0x000fe20000000000 */
[----:B------:R-:W2:Y:S01]  /*3860*/  LDG.E.CONSTANT R26, desc[UR10][R28.64+-0x8] ;  /* 0xfffff80a1c1a7981 */ /* 0x000ea2000c1e9900 */
[----:B----4-:R-:W-:Y:S02]  /*3870*/  FSETP.GEU.AND P2, PT, R25, R27, PT ;  /* 0x0000001b1900720b */ /* 0x010fe40003f4e000 */
[----:B------:R-:W-:Y:S02]  /*3880*/  @P1 SEL R23, R9, R23, P0 ;  /* 0x0000001709171207 */ /* 0x000fe40000000000 */
[----:B------:R0:W3:Y:S09]  /*3890*/  LDG.E.64.CONSTANT R8, desc[UR10][R28.64] ;  /* 0x0000000a1c087981 */ /* 0x0000f2000c1e9b00 */
[----:B-----5:R-:W-:-:S04]  /*38a0*/  @P2 ISETP.GE.U32.AND P0, PT, R22, R10, PT ;  /* 0x0000000a1600220c */ /* 0x020fc80003f06070 */
[----:B------:R-:W-:-:S04]  /*38b0*/  @P2 ISETP.GE.AND.EX P0, PT, R23, R11, PT, P0 ;  /* 0x0000000b1700220c */ /* 0x000fc80003f06300 */
[----:B------:R-:W-:-:S04]  /*38c0*/  @P2 FSETP.LT.OR P0, PT, R27, R25, !P0 ;  /* 0x000000191b00220b */ /* 0x000fc80004701400 */
[----:B------:R-:W-:Y:S02]  /*38d0*/  @P2 FSEL R27, R25, R27, P0 ;  /* 0x0000001b191b2208 */ /* 0x000fe40000000000 */
[----:B------:R-:W4:Y:S02]  /*38e0*/  LDG.E.CONSTANT R25, desc[UR10][R28.64+-0x2008] ;  /* 0xffdff80a1c197981 */ /* 0x000f24000c1e9900 */
[----:B------:R-:W-:Y:S02]  /*38f0*/  FSETP.GEU.AND P1, PT, R27, R4, PT ;  /* 0x000000041b00720b */ /* 0x000fe40003f2e000 */
[----:B------:R-:W-:Y:S02]  /*3900*/  @P2 SEL R10, R22, R10, P0 ;  /* 0x0000000a160a2207 */ /* 0x000fe40000000000 */
[----:B------:R-:W-:Y:S02]  /*3910*/  @P2 SEL R11, R23, R11, P0 ;  /* 0x0000000b170b2207 */ /* 0x000fe40000000000 */
[----:B------:R-:W5:Y:S07]  /*3920*/  LDG.E.64.CONSTANT R22, desc[UR10][R28.64+-0x2000] ;  /* 0xffe0000a1c167981 */ /* 0x000f6e000c1e9b00 */
[----:B------:R-:W-:-:S04]  /*3930*/  @P1 ISETP.GE.U32.AND P0, PT, R10, R12, PT ;  /* 0x0000000c0a00120c */ /* 0x000fc80003f06070 */
[----:B------:R-:W-:-:S04]  /*3940*/  @P1 ISETP.GE.AND.EX P0, PT, R11, R13, PT, P0 ;  /* 0x0000000d0b00120c */ /* 0x000fc80003f06300 */
[----:B------:R-:W-:-:S04]  /*3950*/  @P1 FSETP.LT.OR P0, PT, R4, R27, !P0 ;  /* 0x0000001b0400120b */ /* 0x000fc80004701400 */
[----:B------:R-:W-:Y:S02]  /*3960*/  @P1 FSEL R4, R27, R4, P0 ;  /* 0x000000041b041208 */ /* 0x000fe40000000000 */
[----:B------:R-:W2:Y:S01]  /*3970*/  LDG.E.CONSTANT R27, desc[UR10][R28.64+-0x1008] ;  /* 0xffeff80a1c1b7981 */ /* 0x000ea2000c1e9900 */
[----:B------:R-:W-:Y:S02]  /*3980*/  @P1 SEL R12, R10, R12, P0 ;  /* 0x0000000c0a0c1207 */ /* 0x000fe40000000000 */
[----:B------:R-:W-:Y:S02]  /*3990*/  @P1 SEL R13, R11, R13, P0 ;  /* 0x0000000d0b0d1207 */ /* 0x000fe40000000000 */
[----:B------:R-:W3:Y:S01]  /*39a0*/  LDG.E.64.CONSTANT R10, desc[UR10][R28.64+-0x1000] ;  /* 0xfff0000a1c0a7981 */ /* 0x000ee2000c1e9b00 */
[----:B------:R-:W-:-:S13]  /*39b0*/  FSETP.GEU.AND P2, PT, R4, R5, PT ;  /* 0x000000050400720b */ /* 0x000fda0003f4e000 */
[----:B------:R-:W-:-:S04]  /*39c0*/  @P2 ISETP.GE.U32.AND P0, PT, R12, R14, PT ;  /* 0x0000000e0c00220c */ /* 0x000fc80003f06070 */
[----:B------:R-:W-:-:S04]  /*39d0*/  @P2 ISETP.GE.AND.EX P0, PT, R13, R15, PT, P0 ;  /* 0x0000000f0d00220c */ /* 0x000fc80003f06300 */
[----:B------:R-:W-:-:S04]  /*39e0*/  @P2 FSETP.LT.OR P0, PT, R5, R4, !P0 ;  /* 0x000000040500220b */ /* 0x000fc80004701400 */
[----:B------:R-:W-:-:S04]  /*39f0*/  @P2 FSEL R5, R4, R5, P0 ;  /* 0x0000000504052208 */ /* 0x000fc80000000000 */
[----:B------:R-:W-:Y:S02]  /*3a00*/  FSETP.GEU.AND P1, PT, R5, R6, PT ;  /* 0x000000060500720b */ /* 0x000fe40003f2e000 */
[----:B------:R-:W-:Y:S02]  /*3a10*/  @P2 SEL R14, R12, R14, P0 ;  /* 0x0000000e0c0e2207 */ /* 0x000fe40000000000 */
[----:B------:R-:W-:-:S09]  /*3a20*/  @P2 SEL R15, R13, R15, P0 ;  /* 0x0000000f0d0f2207 */ /* 0x000fd20000000000 */
        /* <DEDUP_REMOVED lines=17> */
[----:B------:R-:W-:Y:S02]  /*3b40*/  @P1 FSEL R24, R7, R24, P0 ;  /* 0x0000001807181208 */ /* 0x000fe40000000000 */
[----:B------:R-:W-:Y:S02]  /*3b50*/  @P1 SEL R20, R18, R20, P0 ;  /* 0x0000001412141207 */ /* 0x000fe40000000000 */
[----:B------:R-:W-:Y:S01]  /*3b60*/  @P1 SEL R21, R19, R21, P0 ;  /* 0x0000001513151207 */ /* 0x000fe20000000000 */
[----:B------:R-:W-:-:S04]  /*3b70*/  UIADD3 UR4, UP1, UPT, UR4, -0x2, URZ ;  /* 0xfffffffe04047890 */ /* 0x000fc8000ff3e0ff */
[----:B------:R-:W-:Y:S02]  /*3b80*/  UIADD3.X UR5, UPT, UPT, UR5, -0x1, URZ, UP1, !UPT ;  /* 0xffffffff05057890 */ /* 0x000fe40008ffe4ff */
[----:B------:R-:W-:-:S04]  /*3b90*/  UISETP.NE.U32.AND UP1, UPT, UR4, URZ, UPT ;  /* 0x000000ff0400728c */ /* 0x000fc8000bf25070 */
[----:B------:R-:W-:Y:S01]  /*3ba0*/  UISETP.NE.AND.EX UP1, UPT, UR5, URZ, UPT, UP1 ;  /* 0x000000ff0500728c */ /* 0x000fe2000bf25310 */
[----:B----4-:R-:W-:-:S13]  /*3bb0*/  FSETP.GEU.AND P2, PT, R24, R25, PT ;  /* 0x000000191800720b */ /* 0x010fda0003f4e000 */
[----:B-----5:R-:W-:-:S04]  /*3bc0*/  @P2 ISETP.GE.U32.AND P0, PT, R20, R22, PT ;  /* 0x000000161400220c */ /* 0x020fc80003f06070 */
[----:B------:R-:W-:-:S04]  /*3bd0*/  @P2 ISETP.GE.AND.EX P0, PT, R21, R23, PT, P0 ;  /* 0x000000171500220c */ /* 0x000fc80003f06300 */
[----:B------:R-:W-:-:S04]  /*3be0*/  @P2 FSETP.LT.OR P0, PT, R25, R24, !P0 ;  /* 0x000000181900220b */ /* 0x000fc80004701400 */
[----:B------:R-:W-:-:S04]  /*3bf0*/  @P2 FSEL R25, R24, R25, P0 ;  /* 0x0000001918192208 */ /* 0x000fc80000000000 */
[----:B--2---:R-:W-:Y:S02]  /*3c00*/  FSETP.GEU.AND P3, PT, R25, R27, PT ;  /* 0x0000001b1900720b */ /* 0x004fe40003f6e000 */
[----:B------:R-:W-:Y:S02]  /*3c10*/  @P2 SEL R22, R20, R22, P0 ;  /* 0x0000001614162207 */ /* 0x000fe40000000000 */
[----:B------:R-:W-:-:S09]  /*3c20*/  @P2 SEL R23, R21, R23, P0 ;  /* 0x0000001715172207 */ /* 0x000fd20000000000 */
[----:B---3--:R-:W-:-:S04]  /*3c30*/  @P3 ISETP.GE.U32.AND P0, PT, R22, R10, PT ;  /* 0x0000000a1600320c */ /* 0x008fc80003f06070 */
[----:B------:R-:W-:-:S04]  /*3c40*/  @P3 ISETP.GE.AND.EX P0, PT, R23, R11, PT, P0 ;  /* 0x0000000b1700320c */ /* 0x000fc80003f06300 */
[----:B------:R-:W-:-:S04]  /*3c50*/  @P3 FSETP.LT.OR P0, PT, R27, R25, !P0 ;  /* 0x000000191b00320b */ /* 0x000fc80004701400 */
[----:B------:R-:W-:-:S04]  /*3c60*/  @P3 FSEL R27, R25, R27, P0 ;  /* 0x0000001b191b3208 */ /* 0x000fc80000000000 */
[----:B------:R-:W-:Y:S02]  /*3c70*/  FSETP.GEU.AND P1, PT, R27, R26, PT ;  /* 0x0000001a1b00720b */ /* 0x000fe40003f2e000 */
[----:B------:R-:W-:Y:S02]  /*3c80*/  @P3 SEL R10, R22, R10, P0 ;  /* 0x0000000a160a3207 */ /* 0x000fe40000000000 */
[----:B------:R-:W-:Y:S02]  /*3c90*/  @P3 SEL R11, R23, R11, P0 ;  /* 0x0000000b170b3207 */ /* 0x000fe40000000000 */
[----:B0-----:R-:W-:-:S07]  /*3ca0*/  IADD3 R28, P3, PT, R28, 0xa000, RZ ;  /* 0x0000a0001c1c7810 */ /* 0x001fce0007f7e0ff */
[----:B------:R-:W-:-:S04]  /*3cb0*/  @P1 ISETP.GE.U32.AND P0, PT, R10, R8, PT ;  /* 0x000000080a00120c */ /* 0x000fc80003f06070 */
[----:B------:R-:W-:Y:S02]  /*3cc0*/  @P1 ISETP.GE.AND.EX P0, PT, R11, R9, PT, P0 ;  /* 0x000000090b00120c */ /* 0x000fe40003f06300 */
[----:B------:R-:W-:Y:S02]  /*3cd0*/  IADD3 R3, P2, PT, R3, 0xa00, RZ ;  /* 0x00000a0003037810 */ /* 0x000fe40007f5e0ff */
[----:B------:R-:W-:Y:S01]  /*3ce0*/  @P1 FSETP.LT.OR P0, PT, R26, R27, !P0 ;  /* 0x0000001b1a00120b */ /* 0x000fe20004701400 */
[----:B------:R-:W-:Y:S02]  /*3cf0*/  IMAD.X R29, RZ, RZ, R29, P3 ;  /* 0x000000ffff1d7224 */ /* 0x000fe400018e061d */
[----:B------:R-:W-:Y:S01]  /*3d00*/  IMAD.X R2, RZ, RZ, R2, P2 ;  /* 0x000000ffff027224 */ /* 0x000fe200010e0602 */
[----:B------:R-:W-:Y:S02]  /*3d10*/  @P1 FSEL R26, R27, R26, P0 ;  /* 0x0000001a1b1a1208 */ /* 0x000fe40000000000 */
[----:B------:R-:W-:-:S02]  /*3d20*/  @P1 SEL R8, R10, R8, P0 ;  /* 0x000000080a081207 */ /* 0x000fc40000000000 */
[----:B------:R-:W-:Y:S01]  /*3d30*/  @P1 SEL R9, R11, R9, P0 ;  /* 0x000000090b091207 */ /* 0x000fe20000000000 */
[----:B------:R-:W-:Y:S06]  /*3d40*/  BRA.U UP1, `(.L_x_73) ;  /* 0xfffffff901747547 */ /* 0x000fec000b83ffff */
.L_x_72:
[----:B------:R-:W-:Y:S05]  /*3d50*/  BRA.U !UP0, `(.L_x_71) ;  /* 0x0000000108d87547 */ /* 0x000fea000b800000 */
[----:B------:R-:W0:Y:S02]  /*3d60*/  LDC.64 R4, c[0x0][0x380] ;  /* 0x0000e000ff047b82 */ /* 0x000e240000000a00 */
[----:B0-----:R-:W-:-:S03]  /*3d70*/  IMAD.WIDE.U32 R4, R0, 0x10, R4 ;  /* 0x0000001000047825 */ /* 0x001fc600078e0004 */
[----:B------:R-:W-:-:S04]  /*3d80*/  LEA R14, P0, R3, R4, 0x4 ;  /* 0x00000004030e7211 */ /* 0x000fc800078020ff */
[----:B------:R-:W-:-:S05]  /*3d90*/  LEA.HI.X R15, R3, R5, R2, 0x4, P0 ;  /* 0x00000005030f7211 */ /* 0x000fca00000f2402 */
        /* <DEDUP_REMOVED lines=38> */
[----:B------:R-:W-:Y:S02]  /*4000*/  @P2 SEL R13, R5, R13, P0 ;  /* 0x0000000d050d2207 */ /* 0x000fe40000000000 */
[----:B------:R-:W-:-:S05]  /*4010*/  IADD3 R3, P2, PT, R3, 0x500, RZ ;  /* 0x0000050003037810 */ /* 0x000fca0007f5e0ff */
[----:B------:R-:W-:-:S04]  /*4020*/  IMAD.X R2, RZ, RZ, R2, P2 ;  /* 0x000000ffff027224 */ /* 0x000fc800010e0602 */
[----:B------:R-:W-:-:S04]  /*4030*/  @P1 ISETP.GE.U32.AND P0, PT, R12, R16, PT ;  /* 0x000000100c00120c */ /* 0x000fc80003f06070 */
[----:B------:R-:W-:-:S04]  /*4040*/  @P1 ISETP.GE.AND.EX P0, PT, R13, R17, PT, P0 ;  /* 0x000000110d00120c */ /* 0x000fc80003f06300 */
[----:B------:R-:W-:-:S04]  /*4050*/  @P1 FSETP.LT.OR P0, PT, R23, R20, !P0 ;  /* 0x000000141700120b */ /* 0x000fc80004701400 */
[----:B------:R-:W-:Y:S02]  /*4060*/  @P1 SEL R16, R12, R16, P0 ;  /* 0x000000100c101207 */ /* 0x000fe40000000000 */
[----:B------:R-:W-:Y:S02]  /*4070*/  @P1 SEL R17, R13, R17, P0 ;  /* 0x000000110d111207 */ /* 0x000fe40000000000 */
[----:B------:R-:W-:Y:S01]  /*4080*/  @P1 FSEL R23, R20, R23, P0 ;  /* 0x0000001714171208 */ /* 0x000fe20000000000 */
[----:B------:R-:W-:Y:S02]  /*4090*/  IMAD.MOV.U32 R8, RZ, RZ, R16 ;  /* 0x000000ffff087224 */ /* 0x000fe400078e0010 */
[----:B------:R-:W-:Y:S02]  /*40a0*/  IMAD.MOV.U32 R9, RZ, RZ, R17 ;  /* 0x000000ffff097224 */ /* 0x000fe400078e0011 */
[----:B------:R-:W-:-:S07]  /*40b0*/  IMAD.MOV.U32 R26, RZ, RZ, R23 ;  /* 0x000000ffff1a7224 */ /* 0x000fce00078e0017 */
.L_x_71:
[----:B------:R-:W0:Y:S02]  /*40c0*/  LDCU UR4, c[0x0][0x390] ;  /* 0x00007200ff0477ac */ /* 0x000e240008000800 */
[----:B0-----:R-:W-:Y:S02]  /*40d0*/  USHF.R.S32.HI UR5, URZ, 0x1f, UR4 ;  /* 0x0000001fff057899 */ /* 0x001fe40008011404 */
[----:B------:R-:W-:-:S04]  /*40e0*/  ISETP.GE.U32.AND P0, PT, R3, UR4, PT ;  /* 0x0000000403007c0c */ /* 0x000fc8000bf06070 */
[----:B------:R-:W-:-:S13]  /*40f0*/  ISETP.GE.AND.EX P0, PT, R2, UR5, PT, P0 ;  /* 0x0000000502007c0c */ /* 0x000fda000bf06300 */
[----:B------:R-:W-:Y:S05]  /*4100*/  @P0 BRA `(.L_x_74) ;  /* 0x0000000800480947 */ /* 0x000fea0003800000 */
[----:B------:R-:W-:Y:S01]  /*4110*/  IADD3 R5, PT, PT, -R3, UR4, RZ ;  /* 0x0000000403057c10 */ /* 0x000fe2000fffe1ff */
[----:B------:R-:W-:Y:S03]  /*4120*/  BSSY.RECONVERGENT B1, `(.L_x_74) ;  /* 0x0000090000017945 */ /* 0x000fe60003800200 */
[----:B------:R-:W-:-:S13]  /*4130*/  ISETP.GE.AND P0, PT, R0, R5, PT ;  /* 0x000000050000720c */ /* 0x000fda0003f06270 */
[----:B------:R-:W-:Y:S05]  /*4140*/  @P0 BRA `(.L_x_75) ;  /* 0x0000000800340947 */ /* 0x000fea0003800000 */
[----:B------:R-:W-:Y:S01]  /*4150*/  LOP3.LUT R4, RZ, R0, RZ, 0x33, !PT ;  /* 0x00000000ff047212 */ /* 0x000fe200078e33ff */
[----:B------:R-:W-:Y:S03]  /*4160*/  BSSY.RECONVERGENT B2, `(.L_x_76) ;  /* 0x000002d000027945 */ /* 0x000fe60003800200 */
[----:B------:R-:W-:-:S04]  /*4170*/  IADD3 R14, PT, PT, -R3, UR4, R4 ;  /* 0x00000004030e7c10 */ /* 0x000fc8000fffe104 */
[----:B------:R-:W-:-:S04]  /*4180*/  LOP3.LUT R4, R14, 0x300, RZ, 0xc0, !PT ;  /* 0x000003000e047812 */ /* 0x000fc800078ec0ff */
[----:B------:R-:W-:Y:S01]  /*4190*/  ISETP.NE.AND P0, PT, R4, 0x300, PT ;  /* 0x000003000400780c */ /* 0x000fe20003f05270 */
[----:B------:R-:W-:-:S12]  /*41a0*/  IMAD.MOV.U32 R4, RZ, RZ, R0 ;  /* 0x000000ffff047224 */ /* 0x000fd800078e0000 */
[----:B------:R-:W-:Y:S05]  /*41b0*/  @!P0 BRA `(.L_x_77) ;  /* 0x00000000009c8947 */ /* 0x000fea0003800000 */
[----:B------:R-:W0:Y:S01]  /*41c0*/  LDCU.64 UR6, c[0x0][0x380] ;  /* 0x00007000ff0677ac */ /* 0x000e220008000a00 */
[----:B------:R-:W-:Y:S02]  /*41d0*/  IADD3 R11, P0, PT, R0, R3, RZ ;  /* 0x00000003000b7210 */ /* 0x000fe40007f1e0ff */
[----:B------:R-:W-:-:S03]  /*41e0*/  LEA.HI R4, R14, 0x1, RZ, 0x18 ;  /* 0x000000010e047811 */ /* 0x000fc600078fc0ff */
[----:B------:R-:W-:Y:S01]  /*41f0*/  IMAD.X R10, RZ, RZ, R2, P0 ;  /* 0x000000ffff0a7224 */ /* 0x000fe200000e0602 */
[----:B------:R-:W-:Y:S01]  /*4200*/  LOP3.LUT R6, R4, 0x3, RZ, 0xc0, !PT ;  /* 0x0000000304067812 */ /* 0x000fe200078ec0ff */
[----:B------:R-:W-:-:S04]  /*4210*/  IMAD.MOV.U32 R4, RZ, RZ, R0 ;  /* 0x000000ffff047224 */ /* 0x000fc800078e0000 */
[----:B------:R-:W-:Y:S01]  /*4220*/  IMAD.MOV R12, RZ, RZ, -R6 ;  /* 0x000000ffff0c7224 */ /* 0x000fe200078e0a06 */
[----:B0-----:R-:W-:-:S04]  /*4230*/  LEA R13, P1, R11, UR6, 0x4 ;  /* 0x000000060b0d7c11 */ /* 0x001fc8000f8220ff */
[----:B------:R-:W-:-:S09]  /*4240*/  LEA.HI.X R11, R11, UR7, R10, 0x4, P1 ;  /* 0x000000070b0b7c11 */ /* 0x000fd200088f240a */
.L_x_80:
[----:B------:R-:W-:-:S05]  /*4250*/  IMAD.MOV.U32 R10, RZ, RZ, R13 ;  /* 0x000000ffff0a7224 */ /* 0x000fca00078e000d */
[----:B------:R-:W2:Y:S04]  /*4260*/  LDG.E.CONSTANT R16, desc[UR10][R10.64] ;  /* 0x0000000a0a107981 */ /* 0x000ea8000c1e9900 */
[----:B------:R-:W3:Y:S01]  /*4270*/  LDG.E.64.CONSTANT R6, desc[UR10][R10.64+0x8] ;  /* 0x0000080a0a067981 */ /* 0x000ee2000c1e9b00 */
[----:B------:R-:W-:Y:S01]  /*4280*/  VIADD R12, R12, 0x1 ;  /* 0x000000010c0c7836 */ /* 0x000fe20000000000 */
[----:B------:R-:W-:Y:S01]  /*4290*/  BSSY.RECONVERGENT B3, `(.L_x_78) ;  /* 0x0000016000037945 */ /* 0x000fe20003800200 */
[----:B------:R-:W-:Y:S01]  /*42a0*/  IMAD.MOV.U32 R17, RZ, RZ, R8 ;  /* 0x000000ffff117224 */ /* 0x000fe200078e0008 */
        /* <DEDUP_REMOVED lines=20> */
.L_x_79:
[----:B------:R-:W-:Y:S05]  /*43f0*/  BSYNC.RECONVERGENT B3 ;  /* 0x0000000000037941 */ /* 0x000fea0003800200 */
.L_x_78:
[----:B------:R-:W-:Y:S02]  /*4400*/  IMAD.X R11, RZ, RZ, R11, P3 ;  /* 0x000000ffff0b7224 */ /* 0x000fe400018e060b */
[----:B------:R-:W-:Y:S01]  /*4410*/  VIADD R4, R4, 0x100 ;  /* 0x0000010004047836 */ /* 0x000fe20000000000 */
[----:B------:R-:W-:Y:S06]  /*4420*/  @P2 BRA `(.L_x_80) ;  /* 0xfffffffc00882947 */ /* 0x000fec000383ffff */
.L_x_77:
[----:B------:R-:W-:Y:S05]  /*4430*/  BSYNC.RECONVERGENT B2 ;  /* 0x0000000000027941 */ /* 0x000fea0003800200 */
.L_x_76:
[----:B------:R-:W-:-:S13]  /*4440*/  ISETP.GE.U32.AND P0, PT, R14, 0x300, PT ;  /* 0x000003000e00780c */ /* 0x000fda0003f06070 */
[----:B------:R-:W-:Y:S05]  /*4450*/  @!P0 BRA `(.L_x_75) ;  /* 0x0000000400708947 */ /* 0x000fea0003800000 */
[----:B------:R-:W0:Y:S01]  /*4460*/  LDCU.64 UR6, c[0x0][0x380] ;  /* 0x00007000ff0677ac */ /* 0x000e220008000a00 */
[----:B------:R-:W-:-:S05]  /*4470*/  IADD3 R3, P0, PT, R4, R3, RZ ;  /* 0x0000000304037210 */ /* 0x000fca0007f1e0ff */
[----:B------:R-:W-:Y:S01]  /*4480*/  IMAD.X R2, RZ, RZ, R2, P0 ;  /* 0x000000ffff027224 */ /* 0x000fe200000e0602 */
[----:B0-----:R-:W-:-:S04]  /*4490*/  LEA R10, P1, R3, UR6, 0x4 ;  /* 0x00000006030a7c11 */ /* 0x001fc8000f8220ff */
[----:B------:R-:W-:Y:S02]  /*44a0*/  IADD3 R10, P0, PT, R10, 0x3008, RZ ;  /* 0x000030080a0a7810 */ /* 0x000fe40007f1e0ff */
[----:B------:R-:W-:-:S05]  /*44b0*/  LEA.HI.X R11, R3, UR7, R2, 0x4, P1 ;  /* 0x00000007030b7c11 */ /* 0x000fca00088f2402 */
[----:B------:R-:W-:-:S07]  /*44c0*/  IMAD.X R11, RZ, RZ, R11, P0 ;  /* 0x000000ffff0b7224 */ /* 0x000fce00000e060b */
.L_x_89:
[----:B------:R-:W2:Y:S04]  /*44d0*/  LDG.E.CONSTANT R17, desc[UR10][R10.64+-0x3008] ;  /* 0xffcff80a0a117981 */ /* 0x000ea8000c1e9900 */
[----:B------:R-:W3:Y:S04]  /*44e0*/  LDG.E.64.CONSTANT R14, desc[UR10][R10.64+-0x3000] ;  /* 0xffd0000a0a0e7981 */ /* 0x000ee8000c1e9b00 */
[----:B------:R0:W5:Y:S04]  /*44f0*/  LDG.E.CONSTANT R23, desc[UR10][R10.64+-0x2008] ;  /* 0xffdff80a0a177981 */ /* 0x000168000c1e9900 */
        /* <DEDUP_REMOVED lines=22> */
.L_x_82:
[----:B------:R-:W-:Y:S05]  /*4660*/  BSYNC.RECONVERGENT B2 ;  /* 0x0000000000027941 */ /* 0x000fea0003800200 */
.L_x_81:
        /* <DEDUP_REMOVED lines=17> */
.L_x_84:
[----:B------:R-:W-:Y:S05]  /*4780*/  BSYNC.RECONVERGENT B2 ;  /* 0x0000000000027941 */ /* 0x000fea0003800200 */
.L_x_83:
        /* <DEDUP_REMOVED lines=17> */
.L_x_86:
[----:B------:R-:W-:Y:S05]  /*48a0*/  BSYNC.RECONVERGENT B2 ;  /* 0x0000000000027941 */ /* 0x000fea0003800200 */
.L_x_85:
        /* <DEDUP_REMOVED lines=17> */
.L_x_88:
[----:B------:R-:W-:Y:S05]  /*49c0*/  BSYNC.RECONVERGENT B2 ;  /* 0x0000000000027941 */ /* 0x000fea0003800200 */
.L_x_87:
[----:B------:R-:W-:Y:S01]  /*49d0*/  VIADD R4, R4, 0x400 ;  /* 0x0000040004047836 */ /* 0x000fe20000000000 */
[----:B------:R-:W-:-:S04]  /*49e0*/  IADD3 R10, P1, PT, R10, 0x4000, RZ ;  /* 0x000040000a0a7810 */ /* 0x000fc80007f3e0ff */
[----:B------:R-:W-:Y:S01]  /*49f0*/  ISETP.GE.AND P0, PT, R4, R5, PT ;  /* 0x000000050400720c */ /* 0x000fe20003f06270 */
[----:B------:R-:W-:-:S12]  /*4a00*/  IMAD.X R11, RZ, RZ, R11, P1 ;  /* 0x000000ffff0b7224 */ /* 0x000fd800008e060b */
[----:B------:R-:W-:Y:S05]  /*4a10*/  @!P0 BRA `(.L_x_89) ;  /* 0xfffffff800ac8947 */ /* 0x000fea000383ffff */
.L_x_75:
[----:B------:R-:W-:Y:S05]  /*4a20*/  BSYNC.RECONVERGENT B1 ;  /* 0x0000000000017941 */ /* 0x000fea0003800200 */
.L_x_74:
[----:B------:R-:W0:Y:S01]  /*4a30*/  S2R R2, SR_LANEID ;  /* 0x0000000000027919 */ /* 0x000e220000000000 */
[----:B------:R-:W-:Y:S01]  /*4a40*/  BSSY.RECONVERGENT B1, `(.L_x_90) ;  /* 0x000001e000017945 */ /* 0x000fe20003800200 */
[----:B------:R-:W-:Y:S01]  /*4a50*/  IMAD.MOV.U32 R6, RZ, RZ, R8 ;  /* 0x000000ffff067224 */ /* 0x000fe200078e0008 */
[----:B------:R1:W2:Y:S01]  /*4a60*/  SHFL.DOWN PT, R3, R26, 0x1, 0x1f ;  /* 0x08201f001a037f89 */ /* 0x0002a200000e0000 */
[----:B------:R-:W-:-:S03]  /*4a70*/  IMAD.MOV.U32 R7, RZ, RZ, R9 ;  /* 0x000000ffff077224 */ /* 0x000fc600078e0009 */
[----:B------:R1:W3:Y:S04]  /*4a80*/  SHFL.DOWN PT, R5, R8, 0x1, 0x1f ;  /* 0x08201f0008057f89 */ /* 0x0002e800000e0000 */
[----:B------:R1:W4:Y:S01]  /*4a90*/  SHFL.DOWN PT, R4, R9, 0x1, 0x1f ;  /* 0x08201f0009047f89 */ /* 0x00032200000e0000 */
[C---:B0-----:R-:W-:Y:S02]  /*4aa0*/  ISETP.GT.AND P0, PT, R2.reuse, 0x1e, PT ;  /* 0x0000001e0200780c */ /* 0x041fe40003f04270 */
[C---:B------:R-:W-:Y:S02]  /*4ab0*/  ISETP.GT.AND P1, PT, R2.reuse, 0x1d, PT ;  /* 0x0000001d0200780c */ /* 0x040fe40003f24270 */
[C---:B------:R-:W-:Y:S02]  /*4ac0*/  ISETP.GT.AND P5, PT, R2.reuse, 0x1b, PT ;  /* 0x0000001b0200780c */ /* 0x040fe40003fa4270 */
[----:B------:R-:W-:-:S02]  /*4ad0*/  ISETP.GT.AND P4, PT, R2, 0x17, PT ;  /* 0x000000170200780c */ /* 0x000fc40003f84270 */
[C---:B------:R-:W-:Y:S02]  /*4ae0*/  ISETP.GT.AND P3, PT, R2.reuse, 0xf, PT ;  /* 0x0000000f0200780c */ /* 0x040fe40003f64270 */
[----:B------:R-:W-:Y:S01]  /*4af0*/  ISETP.NE.AND P2, PT, R2, RZ, PT ;  /* 0x000000ff0200720c */ /* 0x000fe20003f45270 */
[----:B------:R-:W-:Y:S02]  /*4b00*/  IMAD.MOV.U32 R2, RZ, RZ, R26 ;  /* 0x000000ffff027224 */ /* 0x000fe400078e001a */
[----:B-1234-:R-:W-:Y:S10]  /*4b10*/  @P0 BRA `(.L_x_91) ;  /* 0x0000000000400947 */ /* 0x01eff40003800000 */
        /* <DEDUP_REMOVED lines=9> */
[----:B------:R-:W-:-:S04]  /*4bb0*/  @!P6 ISETP.GE.U32.AND P0, PT, R8, R5, PT ;  /* 0x000000050800e20c */ /* 0x000fc80003f06070 */
[----:B------:R-:W-:-:S04]  /*4bc0*/  @!P6 ISETP.GE.AND.EX P0, PT, R9, R4, PT, P0 ;  /* 0x000000040900e20c */ /* 0x000fc80003f06300 */
[----:B------:R-:W-:Y:S02]  /*4bd0*/  @!P6 FSEL R2, R26, R3, !P0 ;  /* 0x000000031a02e208 */ /* 0x000fe40004000000 */
[----:B------:R-:W-:-:S04]  /*4be0*/  @!P6 ISETP.LT.U32.AND P0, PT, R8, R5, PT ;  /* 0x000000050800e20c */ /* 0x000fc80003f01070 */
[----:B------:R-:W-:-:S04]  /*4bf0*/  @!P6 ISETP.LT.AND.EX P0, PT, R9, R4, PT, P0 ;  /* 0x000000040900e20c */ /* 0x000fc80003f01300 */
[----:B------:R-:W-:Y:S02]  /*4c00*/  @!P6 SEL R6, R8, R5, P0 ;  /* 0x000000050806e207 */ /* 0x000fe40000000000 */
[----:B------:R-:W-:-:S07]  /*4c10*/  @!P6 SEL R7, R9, R4, P0 ;  /* 0x000000040907e207 */ /* 0x000fce0000000000 */
.L_x_91:
[----:B------:R-:W-:Y:S05]  /*4c20*/  BSYNC.RECONVERGENT B1 ;  /* 0x0000000000017941 */ /* 0x000fea0003800200 */
.L_x_90:
[----:B------:R0:W1:Y:S01]  /*4c30*/  SHFL.DOWN PT, R9, R2, 0x2, 0x1f ;  /* 0x08401f0002097f89 */ /* 0x00006200000e0000 */
[----:B------:R-:W-:Y:S01]  /*4c40*/  BSSY.RECONVERGENT B1, `(.L_x_92) ;  /* 0x0000017000017945 */ /* 0x000fe20003800200 */
[----:B------:R-:W-:Y:S02]  /*4c50*/  IMAD.MOV.U32 R3, RZ, RZ, R2 ;  /* 0x000000ffff037224 */ /* 0x000fe400078e0002 */
[----:B------:R0:W2:Y:S01]  /*4c60*/  SHFL.DOWN PT, R11, R6, 0x2, 0x1f ;  /* 0x08401f00060b7f89 */ /* 0x0000a200000e0000 */
[----:B------:R-:W-:Y:S02]  /*4c70*/  IMAD.MOV.U32 R4, RZ, RZ, R6 ;  /* 0x000000ffff047224 */ /* 0x000fe400078e0006 */
[----:B------:R-:W-:Y:S01]  /*4c80*/  IMAD.MOV.U32 R5, RZ, RZ, R7 ;  /* 0x000000ffff057224 */ /* 0x000fe200078e0007 */
[----:B------:R0:W3:Y:S01]  /*4c90*/  SHFL.DOWN PT, R8, R7, 0x2, 0x1f ;  /* 0x08401f0007087f89 */ /* 0x0000e200000e0000 */
[----:B------:R-:W-:Y:S05]  /*4ca0*/  @P1 BRA `(.L_x_93) ;  /* 0x0000000000401947 */ /* 0x000fea0003800000 */
[----:B-1----:R-:W-:Y:S01]  /*4cb0*/  FSETP.GEU.AND P0, PT, R2, R9, PT ;  /* 0x000000090200720b */ /* 0x002fe20003f0e000 */
[----:B------:R-:W-:Y:S02]  /*4cc0*/  IMAD.MOV.U32 R3, RZ, RZ, R9 ;  /* 0x000000ffff037224 */ /* 0x000fe400078e0009 */
[----:B--2---:R-:W-:Y:S02]  /*4cd0*/  IMAD.MOV.U32 R4, RZ, RZ, R11 ;  /* 0x000000ffff047224 */ /* 0x004fe400078e000b */
        /* <DEDUP_REMOVED lines=13> */
.L_x_93:
[----:B------:R-:W-:Y:S05]  /*4db0*/  BSYNC.RECONVERGENT B1 ;  /* 0x0000000000017941 */ /* 0x000fea0003800200 */
.L_x_92:
[----:B---3--:R3:W4:Y:S01]  /*4dc0*/  SHFL.DOWN PT, R8, R3, 0x4, 0x1f ;  /* 0x08801f0003087f89 */ /* 0x00872200000e0000 */
[----:B------:R-:W-:Y:S01]  /*4dd0*/  BSSY.RECONVERGENT B1, `(.L_x_94) ;  /* 0x0000017000017945 */ /* 0x000fe20003800200 */
[----:B0-----:R-:W-:Y:S02]  /*4de0*/  IMAD.MOV.U32 R2, RZ, RZ, R3 ;  /* 0x000000ffff027224 */ /* 0x001fe400078e0003 */
[----:B-1----:R3:W0:Y:S01]  /*4df0*/  SHFL.DOWN PT, R9, R4, 0x4, 0x1f ;  /* 0x08801f0004097f89 */ /* 0x00262200000e0000 */
[----:B------:R-:W-:Y:S02]  /*4e00*/  IMAD.MOV.U32 R6, RZ, RZ, R4 ;  /* 0x000000ffff067224 */ /* 0x000fe400078e0004 */
[----:B------:R-:W-:Y:S01]  /*4e10*/  IMAD.MOV.U32 R7, RZ, RZ, R5 ;  /* 0x000000ffff077224 */ /* 0x000fe200078e0005 */
[----:B------:R3:W1:Y:S01]  /*4e20*/  SHFL.DOWN PT, R10, R5, 0x4, 0x1f ;  /* 0x08801f00050a7f89 */ /* 0x00066200000e0000 */
[----:B------:R-:W-:Y:S05]  /*4e30*/  @P5 BRA `(.L_x_95) ;  /* 0x0000000000405947 */ /* 0x000fea0003800000 */
[----:B----4-:R-:W-:Y:S01]  /*4e40*/  FSETP.GEU.AND P0, PT, R3, R8, PT ;  /* 0x000000080300720b */ /* 0x010fe20003f0e000 */
[----:B------:R-:W-:Y:S02]  /*4e50*/  IMAD.MOV.U32 R2, RZ, RZ, R8 ;  /* 0x000000ffff027224 */ /* 0x000fe400078e0008 */
[----:B0-----:R-:W-:Y:S02]  /*4e60*/  IMAD.MOV.U32 R6, RZ, RZ, R9 ;  /* 0x000000ffff067224 */ /* 0x001fe400078e0009 */
[----:B-1----:R-:W-:-:S08]  /*4e70*/  IMAD.MOV.U32 R7, RZ, RZ, R10 ;  /* 0x000000ffff077224 */ /* 0x002fd000078e000a */
        /* <DEDUP_REMOVED lines=12> */
.L_x_95:
[----:B------:R-:W-:Y:S05]  /*4f40*/  BSYNC.RECONVERGENT B1 ;  /* 0x0000000000017941 */ /* 0x000fea0003800200 */
.L_x_94:
[----:B0-----:R0:W0:Y:S01]  /*4f50*/  SHFL.DOWN PT, R9, R2, 0x8, 0x1f ;  /* 0x09001f0002097f89 */ /* 0x00102200000e0000 */
[----:B------:R-:W-:Y:S01]  /*4f60*/  BSSY.RECONVERGENT B1, `(.L_x_96) ;  /* 0x0000017000017945 */ /* 0x000fe20003800200 */
[----:B---3--:R-:W-:Y:S02]  /*4f70*/  IMAD.MOV.U32 R3, RZ, RZ, R2 ;  /* 0x000000ffff037224 */ /* 0x008fe400078e0002 */
[----:B--2---:R2:W3:Y:S01]  /*4f80*/  SHFL.DOWN PT, R11, R6, 0x8, 0x1f ;  /* 0x09001f00060b7f89 */ /* 0x0044e200000e0000 */
[----:B------:R-:W-:Y:S02]  /*4f90*/  IMAD.MOV.U32 R4, RZ, RZ, R6 ;  /* 0x000000ffff047224 */ /* 0x000fe400078e0006 */
[----:B------:R-:W-:Y:S01]  /*4fa0*/  IMAD.MOV.U32 R5, RZ, RZ, R7 ;  /* 0x000000ffff057224 */ /* 0x000fe200078e0007 */
[----:B----4-:R2:W4:Y:S01]  /*4fb0*/  SHFL.DOWN PT, R8, R7, 0x8, 0x1f ;  /* 0x09001f0007087f89 */ /* 0x01052200000e0000 */
[----:B------:R-:W-:Y:S05]  /*4fc0*/  @P4 BRA `(.L_x_97) ;  /* 0x0000000000404947 */ /* 0x000fea0003800000 */
[----:B0-----:R-:W-:Y:S01]  /*4fd0*/  FSETP.GEU.AND P0, PT, R2, R9, PT ;  /* 0x000000090200720b */ /* 0x001fe20003f0e000 */
[----:B------:R-:W-:Y:S02]  /*4fe0*/  IMAD.MOV.U32 R3, RZ, RZ, R9 ;  /* 0x000000ffff037224 */ /* 0x000fe400078e0009 */
[----:B---3--:R-:W-:Y:S02]  /*4ff0*/  IMAD.MOV.U32 R4, RZ, RZ, R11 ;  /* 0x000000ffff047224 */ /* 0x008fe400078e000b */
[----:B----4-:R-:W-:-:S08]  /*5000*/  IMAD.MOV.U32 R5, RZ, RZ, R8 ;  /* 0x000000ffff057224 */ /* 0x010fd000078e0008 */
        /* <DEDUP_REMOVED lines=12> */
.L_x_97:
[----:B------:R-:W-:Y:S05]  /*50d0*/  BSYNC.RECONVERGENT B1 ;  /* 0x0000000000017941 */ /* 0x000fea0003800200 */
.L_x_96:
[----:B0-----:R0:W0:Y:S01]  /*50e0*/  SHFL.DOWN PT, R2, R3, 0x10, 0x1f ;  /* 0x0a001f0003027f89 */ /* 0x00102200000e0000 */
[----:B------:R-:W-:Y:S01]  /*50f0*/  BSSY.RECONVERGENT B1, `(.L_x_98) ;  /* 0x0000017000017945 */ /* 0x000fe20003800200 */
[----:B----4-:R-:W-:Y:S02]  /*5100*/  IMAD.MOV.U32 R8, RZ, RZ, R3 ;  /* 0x000000ffff087224 */ /* 0x010fe400078e0003 */
[----:B------:R4:W0:Y:S01]  /*5110*/  SHFL.DOWN PT, R9, R4, 0x10, 0x1f ;  /* 0x0a001f0004097f89 */ /* 0x00082200000e0000 */
[----:B--2---:R-:W-:Y:S02]  /*5120*/  IMAD.MOV.U32 R7, RZ, RZ, R4 ;  /* 0x000000ffff077224 */ /* 0x004fe400078e0004 */
[----:B------:R-:W-:Y:S01]  /*5130*/  IMAD.MOV.U32 R6, RZ, RZ, R5 ;  /* 0x000000ffff067224 */ /* 0x000fe200078e0005 */
[----:B-1----:R4:W1:Y:S01]  /*5140*/  SHFL.DOWN PT, R10, R5, 0x10, 0x1f ;  /* 0x0a001f00050a7f89 */ /* 0x00286200000e0000 */
[----:B------:R-:W-:Y:S05]  /*5150*/  @P3 BRA `(.L_x_99) ;  /* 0x0000000000403947 */ /* 0x000fea0003800000 */
[----:B0-----:R-:W-:Y:S01]  /*5160*/  FSETP.GEU.AND P0, PT, R3, R2, PT ;  /* 0x000000020300720b */ /* 0x001fe20003f0e000 */
[----:B------:R-:W-:Y:S02]  /*5170*/  IMAD.MOV.U32 R8, RZ, RZ, R2 ;  /* 0x000000ffff087224 */ /* 0x000fe400078e0002 */
[----:B------:R-:W-:Y:S02]  /*5180*/  IMAD.MOV.U32 R7, RZ, RZ, R9 ;  /* 0x000000ffff077224 */ /* 0x000fe400078e0009 */
        /* <DEDUP_REMOVED lines=13> */
.L_x_99:
[----:B------:R-:W-:Y:S05]  /*5260*/  BSYNC.RECONVERGENT B1 ;  /* 0x0000000000017941 */ /* 0x000fea0003800200 */
.L_x_98:
[----:B------:R-:W-:Y:S04]  /*5270*/  BSSY.RECONVERGENT B1, `(.L_x_100) ;  /* 0x000000c000017945 */ /* 0x000fe80003800200 */
[----:B------:R-:W-:Y:S05]  /*5280*/  @P2 BRA `(.L_x_101) ;  /* 0x0000000000282947 */ /* 0x000fea0003800000 */
[----:B----4-:R-:W2:Y:S01]  /*5290*/  S2R R4, SR_CgaCtaId ;  /* 0x0000000000047919 */ /* 0x010ea20000008800 */
[----:B0-----:R-:W-:Y:S02]  /*52a0*/  MOV R3, 0x400 ;  /* 0x0000040000037802 */ /* 0x001fe40000000f00 */
[----:B------:R-:W-:-:S04]  /*52b0*/  SHF.R.U32.HI R2, RZ, 0x1, R0 ;  /* 0x00000001ff027819 */ /* 0x000fc80000011600 */
[----:B------:R-:W-:Y:S02]  /*52c0*/  LOP3.LUT R2, R2, 0x1f0, RZ, 0xc0, !PT ;  /* 0x000001f002027812 */ /* 0x000fe400078ec0ff */
[----:B--2---:R-:W-:-:S05]  /*52d0*/  LEA R3, R4, R3, 0x18 ;  /* 0x0000000304037211 */ /* 0x004fca00078ec0ff */
[----:B------:R-:W-:Y:S02]  /*52e0*/  IMAD.IADD R5, R2, 0x1, R3 ;  /* 0x0000000102057824 */ /* 0x000fe400078e0203 */
[----:B------:R-:W-:Y:S02]  /*52f0*/  IMAD.MOV.U32 R2, RZ, RZ, R7 ;  /* 0x000000ffff027224 */ /* 0x000fe400078e0007 */
[----:B------:R-:W-:Y:S01]  /*5300*/  IMAD.MOV.U32 R3, RZ, RZ, R6 ;  /* 0x000000ffff037224 */ /* 0x000fe200078e0006 */
[----:B------:R2:W-:Y:S04]  /*5310*/  STS [R5+0x8], R8 ;  /* 0x0000080805007388 */ /* 0x0005e80000000800 */
[----:B------:R2:W-:Y:S02]  /*5320*/  STS.64 [R5+0x10], R2 ;  /* 0x0000100205007388 */ /* 0x0005e40000000a00 */
.L_x_101:
[----:B------:R-:W-:Y:S05]  /*5330*/  BSYNC.RECONVERGENT B1 ;  /* 0x0000000000017941 */ /* 0x000fea0003800200 */
.L_x_100:
        /* <DEDUP_REMOVED lines=8> */
[----:B----4-:R-:W2:Y:S04]  /*53c0*/  LDS.64 R4, [R24+0x20] ;  /* 0x0000200018047984 */ /* 0x010ea80000000a00 */
[----:B------:R4:W1:Y:S04]  /*53d0*/  LDS R18, [R24+0x28] ;  /* 0x0000280018127984 */ /* 0x0008680000000800 */
[----:B------:R4:W1:Y:S01]  /*53e0*/  LDS R16, [R24+0x38] ;  /* 0x0000380018107984 */ /* 0x0008620000000800 */
[----:B0-----:R-:W-:Y:S01]  /*53f0*/  FSETP.GEU.AND P0, PT, R8, R3, PT ;  /* 0x000000030800720b */ /* 0x001fe20003f0e000 */
[----:B------:R-:W-:-:S02]  /*5400*/  IMAD.MOV.U32 R19, RZ, RZ, R3 ;  /* 0x000000ffff137224 */ /* 0x000fc400078e0003 */
[----:B--2---:R-:W-:Y:S02]  /*5410*/  IMAD.MOV.U32 R21, RZ, RZ, R4 ;  /* 0x000000ffff157224 */ /* 0x004fe400078e0004 */
[----:B------:R-:W-:-:S08]  /*5420*/  IMAD.MOV.U32 R20, RZ, RZ, R5 ;  /* 0x000000ffff147224 */ /* 0x000fd000078e0005 */
[----:B-1--4-:R-:W-:Y:S05]  /*5430*/  @!P0 BRA `(.L_x_103) ;  /* 0x00000000002c8947 */ /* 0x012fea0003800000 */
        /* <DEDUP_REMOVED lines=11> */
.L_x_103:
[----:B------:R-:W-:Y:S05]  /*54f0*/  BSYNC.RECONVERGENT B1 ;  /* 0x0000000000017941 */ /* 0x000fea0003800200 */
.L_x_102:
[----:B------:R-:W0:Y:S01]  /*5500*/  LDS.64 R4, [R24+0x30] ;  /* 0x0000300018047984 */ /* 0x000e220000000a00 */
[----:B------:R-:W-:Y:S01]  /*5510*/  FSETP.GEU.AND P0, PT, R19, R18, PT ;  /* 0x000000121300720b */ /* 0x000fe20003f0e000 */
[----:B------:R-:W-:Y:S01]  /*5520*/  BSSY.RECONVERGENT B1, `(.L_x_104) ;  /* 0x0000019000017945 */ /* 0x000fe20003800200 */
[----:B------:R-:W-:Y:S01]  /*5530*/  IMAD.MOV.U32 R23, RZ, RZ, R18 ;  /* 0x000000ffff177224 */ /* 0x000fe200078e0012 */
[----:B------:R1:W2:Y:S04]  /*5540*/  LDS R17, [R24+0x48] ;  /* 0x0000480018117984 */ /* 0x0002a80000000800 */
[----:B------:R1:W4:Y:S04]  /*5550*/  LDS R15, [R24+0x58] ;  /* 0x00005800180f7984 */ /* 0x0003280000000800 */
[----:B------:R1:W1:Y:S04]  /*5560*/  LDS R14, [R24+0x68] ;  /* 0x00006800180e7984 */ /* 0x0002680000000800 */
[----:B------:R0:W1:Y:S04]  /*5570*/  LDS R0, [R24+0x78] ;  /* 0x0000780018007984 */ /* 0x0000680000000800 */
[----:B------:R0:W1:Y:S04]  /*5580*/  LDS.64 R6, [R24+0x40] ;  /* 0x0000400018067984 */ /* 0x0000680000000a00 */
[----:B------:R0:W1:Y:S04]  /*5590*/  LDS.64 R8, [R24+0x50] ;  /* 0x0000500018087984 */ /* 0x0000680000000a00 */
[----:B---3--:R3:W1:Y:S04]  /*55a0*/  LDS.64 R10, [R24+0x60] ;  /* 0x00006000180a7984 */ /* 0x0086680000000a00 */
        /* <DEDUP_REMOVED lines=16> */
.L_x_105:
[----:B------:R-:W-:Y:S05]  /*56b0*/  BSYNC.RECONVERGENT B1 ;  /* 0x0000000000017941 */ /* 0x000fea0003800200 */
.L_x_104:
        /* <DEDUP_REMOVED lines=17> */
.L_x_107:
[----:B------:R-:W-:Y:S05]  /*57d0*/  BSYNC.RECONVERGENT B1 ;  /* 0x0000000000017941 */ /* 0x000fea0003800200 */
.L_x_106:
[----:B--2---:R-:W-:Y:S01]  /*57e0*/  FSETP.GEU.AND P0, PT, R4, R17, PT ;  /* 0x000000110400720b */ /* 0x004fe20003f0e000 */
        /* <DEDUP_REMOVED lines=16> */
.L_x_109:
[----:B------:R-:W-:Y:S05]  /*58f0*/  BSYNC.RECONVERGENT B1 ;  /* 0x0000000000017941 */ /* 0x000fea0003800200 */
.L_x_108:
[----:B----4-:R-:W-:Y:S01]  /*5900*/  FSETP.GEU.AND P0, PT, R6, R15, PT ;  /* 0x0000000f0600720b */ /* 0x010fe20003f0e000 */
        /* <DEDUP_REMOVED lines=16> */
.L_x_111:
[----:B------:R-:W-:Y:S05]  /*5a10*/  BSYNC.RECONVERGENT B1 ;  /* 0x0000000000017941 */ /* 0x000fea0003800200 */
.L_x_110:
        /* <DEDUP_REMOVED lines=17> */
.L_x_113:
[----:B------:R-:W-:Y:S05]  /*5b30*/  BSYNC.RECONVERGENT B1 ;  /* 0x0000000000017941 */ /* 0x000fea0003800200 */
.L_x_112:
        /* <DEDUP_REMOVED lines=16> */
.L_x_34:
[----:B------:R-:W-:Y:S05]  /*5c40*/  BSYNC.RECONVERGENT B0 ;  /* 0x0000000000007941 */ /* 0x000fea0003800200 */
.L_x_1:
[----:B------:R-:W-:Y:S05]  /*5c50*/  @P1 EXIT ;  /* 0x000000000000194d */ /* 0x000fea0003800000 */
[----:B0-2-4-:R-:W0:Y:S01]  /*5c60*/  LDC.64 R2, c[0x0][0x388] ;  /* 0x0000e200ff027b82 */ /* 0x015e220000000a00 */
[----:B------:R-:W-:-:S04]  /*5c70*/  LOP3.LUT R7, R7, R6, RZ, 0x3c, !PT ;  /* 0x0000000607077212 */ /* 0x000fc800078e3cff */
[----:B------:R-:W-:-:S04]  /*5c80*/  LOP3.LUT R6, R7, R6, RZ, 0x3c, !PT ;  /* 0x0000000607067212 */ /* 0x000fc800078e3cff */
[----:B------:R-:W-:-:S05]  /*5c90*/  LOP3.LUT R7, R7, R6, RZ, 0x3c, !PT ;  /* 0x0000000607077212 */ /* 0x000fca00078e3cff */
[----:B0-----:R-:W-:Y:S04]  /*5ca0*/  STG.E.64 desc[UR10][R2.64+0x8], R6 ;  /* 0x0000080602007986 */ /* 0x001fe8000c101b0a */
[----:B------:R-:W-:Y:S01]  /*5cb0*/  STG.E desc[UR10][R2.64], R8 ;  /* 0x0000000802007986 */ /* 0x000fe2000c10190a */
[----:B------:R-:W-:Y:S05]  /*5cc0*/  EXIT ;  /* 0x000000000000794d */ /* 0x000fea0003800000 */
.L_x_114:
        /* <DEDUP_REMOVED lines=11> */
.L_x_693:


//--------------------- .text._ZN6thrust24THRUST_300001_SM_1000_NS8cuda_cub4core6detail13_kernel_agentINS1_8__reduce10DrainAgentIlEEJN3cub18CUB_300001_SM_10009GridQueueIyEElEEEvDpT0_ --------------------------
	.section	.text._ZN6thrust24THRUST_300001_SM_1000_NS8cuda_cub4core6detail13_kernel_agentINS1_8__reduce10DrainAgentIlEEJN3cub18CUB_300001_SM_10009GridQueueIyEElEEEvDpT0_,"ax",@progbits
	.align	128
        .global         _ZN6thrust24THRUST_300001_SM_1000_NS8cuda_cub4core6detail13_kernel_agentINS1_8__reduce10DrainAgentIlEEJN3cub18CUB_300001_SM_10009GridQueueIyEElEEEvDpT0_
        .type           _ZN6thrust24THRUST_300001_SM_1000_NS8cuda_cub4core6detail13_kernel_agentINS1_8__reduce10DrainAgentIlEEJN3cub18CUB_300001_SM_10009GridQueueIyEElEEEvDpT0_,@function
        .size           _ZN6thrust24THRUST_300001_SM_1000_NS8cuda_cub4core6detail13_kernel_agentINS1_8__reduce10DrainAgentIlEEJN3cub18CUB_300001_SM_10009GridQueueIyEElEEEvDpT0_,(.L_x_694 - _ZN6thrust24THRUST_300001_SM_1000_NS8cuda_cub4core6detail13_kernel_agentINS1_8__reduce10DrainAgentIlEEJN3cub18CUB_300001_SM_10009GridQueueIyEElEEEvDpT0_)
        .other          _ZN6thrust24THRUST_300001_SM_1000_NS8cuda_cub4core6detail13_kernel_agentINS1_8__reduce10DrainAgentIlEEJN3cub18CUB_300001_SM_10009GridQueueIyEElEEEvDpT0_,@"STO_CUDA_ENTRY STV_DEFAULT"
_ZN6thrust24THRUST_300001_SM_1000_NS8cuda_cub4core6detail13_kernel_agentINS1_8__reduce10DrainAgentIlEEJN3cub18CUB_300001_SM_10009GridQueueIyEElEEEvDpT0_:
.text._ZN6thrust24THRUST_300001_SM_1000_NS8cuda_cub4core6detail13_kernel_agentINS1_8__reduce10DrainAgentIlEEJN3cub18CUB_300001_SM_10009GridQueueIyEElEEEvDpT0_:
[----:B------:R-:W-:Y:S08]  /*0000*/  LDC R1, c[0x0][0x37c] ;  /* 0x0000df00ff017b82 */ /* 0x000ff00000000800 */
[----:B------:R-:W0:Y:S01]  /*0010*/  LDC.64 R2, c[0x0][0x380] ;  /* 0x0000e000ff027b82 */ /* 0x000e220000000a00 */
[----:B------:R-:W0:Y:S07]  /*0020*/  LDCU.64 UR4, c[0x0][0x358] ;  /* 0x00006b00ff0477ac */ /* 0x000e2e0008000a00 */
[----:B------:R-:W1:Y:S01]  /*0030*/  LDC.64 R4, c[0x0][0x388] ;  /* 0x0000e200ff047b82 */ /* 0x000e620000000a00 */
[----:B0-----:R-:W-:Y:S04]  /*0040*/  STG.E.64 desc[UR4][R2.64+0x8], RZ ;  /* 0x000008ff02007986 */ /* 0x001fe8000c101b04 */
[----:B-1----:R-:W-:Y:S01]  /*0050*/  STG.E.64 desc[UR4][R2.64], R4 ;  /* 0x0000000402007986 */ /* 0x002fe2000c101b04 */
[----:B------:R-:W-:Y:S05]  /*0060*/  EXIT ;  /* 0x000000000000794d */ /* 0x000fea0003800000 */
.L_x_115:
        /* <DEDUP_REMOVED lines=9> */
.L_x_694:


//--------------------- .text._ZN6thrust24THRUST_300001_SM_1000_NS8cuda_cub4core6detail13_kernel_agentINS1_8__reduce11ReduceAgentINS0_12zip_iteratorIN4cuda3std3__45tupleIJNS0_10device_ptrIfEENS0_17counting_iteratorIlNS0_11use_defaultESF_SF_EEEEEEEPNSB_IJflEEESJ_lNS1_9__extrema9arg_max_fIflNSA_4lessIfEEEEEEJSI_SK_lN3cub18CUB_300001_SM_100013GridEvenShareIlEENSS_9GridQueueIyEESP_EEEvDpT0_ --------------------------
	.section	.text._ZN6thrust24THRUST_300001_SM_1000_NS8cuda_cub4core6detail13_kernel_agentINS1_8__reduce11ReduceAgentINS0_12zip_iteratorIN4cuda3std3__45tupleIJNS0_10device_ptrIfEENS0_17counting_iteratorIlNS0_11use_defaultESF_SF_EEEEEEEPNSB_IJflEEESJ_lNS1_9__extrema9arg_max_fIflNSA_4lessIfEEEEEEJSI_SK_lN3cub18CUB_300001_SM_100013GridEvenShareIlEENSS_9GridQueueIyEESP_EEEvDpT0_,"ax",@progbits
	.align	128
        .global         _ZN6thrust24THRUST_300001_SM_1000_NS8cuda_cub4core6detail13_kernel_agentINS1_8__reduce11ReduceAgentINS0_12zip_iteratorIN4cuda3std3__45tupleIJNS0_10device_ptrIfEENS0_17counting_iteratorIlNS0_11use_defaultESF_SF_EEEEEEEPNSB_IJflEEESJ_lNS1_9__extrema9arg_max_fIflNSA_4lessIfEEEEEEJSI_SK_lN3cub18CUB_300001_SM_100013GridEvenShareIlEENSS_9GridQueueIyEESP_EEEvDpT0_
        .type           _ZN6thrust24THRUST_300001_SM_1000_NS8cuda_cub4core6detail13_kernel_agentINS1_8__reduce11ReduceAgentINS0_12zip_iteratorIN4cuda3std3__45tupleIJNS0_10device_ptrIfEENS0_17counting_iteratorIlNS0_11use_defaultESF_SF_EEEEEEEPNSB_IJflEEESJ_lNS1_9__extrema9arg_max_fIflNSA_4lessIfEEEEEEJSI_SK_lN3cub18CUB_300001_SM_100013GridEvenShareIlEENSS_9GridQueueIyEESP_EEEvDpT0_,@function
        .size           _ZN6thrust24THRUST_300001_SM_1000_NS8cuda_cub4core6detail13_kernel_agentINS1_8__reduce11ReduceAgentINS0_12zip_iteratorIN4cuda3std3__45tupleIJNS0_10device_ptrIfEENS0_17counting_iteratorIlNS0_11use_defaultESF_SF_EEEEEEEPNSB_IJflEEESJ_lNS1_9__extrema9arg_max_fIflNSA_4lessIfEEEEEEJSI_SK_lN3cub18CUB_300001_SM_100013GridEvenShareIlEENSS_9GridQueueIyEESP_EEEvDpT0_,(.L_x_695 - _ZN6thrust24THRUST_300001_SM_1000_NS8cuda_cub4core6detail13_kernel_agentINS1_8__reduce11ReduceAgentINS0_12zip_iteratorIN4cuda3std3__45tupleIJNS0_10device_ptrIfEENS0_17counting_iteratorIlNS0_11use_defaultESF_SF_EEEEEEEPNSB_IJflEEESJ_lNS1_9__extrema9arg_max_fIflNSA_4lessIfEEEEEEJSI_SK_lN3cub18CUB_300001_SM_100013GridEvenShareIlEENSS_9GridQueueIyEESP_EEEvDpT0_)
        .other          _ZN6thrust24THRUST_300001_SM_1000_NS8cuda_cub4core6detail13_kernel_agentINS1_8__reduce11ReduceAgentINS0_12zip_iteratorIN4cuda3std3__45tupleIJNS0_10device_ptrIfEENS0_17counting_iteratorIlNS0_11use_defaultESF_SF_EEEEEEEPNSB_IJflEEESJ_lNS1_9__extrema9arg_max_fIflNSA_4lessIfEEEEEEJSI_SK_lN3cub18CUB_300001_SM_100013GridEvenShareIlEENSS_9GridQueueIyEESP_EEEvDpT0_,@"STO_CUDA_ENTRY STV_DEFAULT"
_ZN6thrust24THRUST_300001_SM_1000_NS8cuda_cub4core6detail13_kernel_agentINS1_8__reduce11ReduceAgentINS0_12zip_iteratorIN4cuda3std3__45tupleIJNS0_10device_ptrIfEENS0_17counting_iteratorIlNS0_11use_defaultESF_SF_EEEEEEEPNSB_IJflEEESJ_lNS1_9__extrema9arg_max_fIflNSA_4lessIfEEEEEEJSI_SK_lN3cub18CUB_300001_SM_100013GridEvenShareIlEENSS_9GridQueueIyEESP_EEEvDpT0_:
.text._ZN6thrust24THRUST_300001_SM_1000_NS8cuda_cub4core6detail13_kernel_agentINS1_8__reduce11ReduceAgentINS0_12zip_iteratorIN4cuda3std3__45tupleIJNS0_10device_ptrIfEENS0_17counting_iteratorIlNS0_11use_defaultESF_SF_EEEEEEEPNSB_IJflEEESJ_lNS1_9__extrema9arg_max_fIflNSA_4lessIfEEEEEEJSI_SK_lN3cub18CUB_300001_SM_100013GridEvenShareIlEENSS_9GridQueueIyEESP_EEEvDpT0_:
[----:B------:R-:W-:Y:S01]  /*0000*/  LDC R1, c[0x0][0x37c] ;  /* 0x0000df00ff017b82 */ /* 0x000fe20000000800 */
[----:B------:R-:W0:Y:S01]  /*0010*/  S2R R0, SR_CTAID.X ;  /* 0x0000000000007919 */ /* 0x000e220000002500 */
[----:B------:R-:W1:Y:S01]  /*0020*/  LDCU.64 UR4, c[0x0][0x398] ;  /* 0x00007300ff0477ac */ /* 0x000e620008000a00 */
[----:B------:R-:W-:Y:S01]  /*0030*/  BSSY.RECONVERGENT B0, `(.L_x_116) ;  /* 0x00005a5000007945 */ /* 0x000fe20003800200 */
[----:B------:R-:W2:Y:S01]  /*0040*/  LDCU UR6, c[0x0][0x370] ;  /* 0x00006e00ff0677ac */ /* 0x000ea20008000800 */
[----:B------:R-:W3:Y:S01]  /*0050*/  LDCU.64 UR10, c[0x0][0x358] ;  /* 0x00006b00ff0a77ac */ /* 0x000ee20008000a00 */
[----:B-1----:R-:W-:Y:S02]  /*0060*/  IMAD.U32 R7, RZ, RZ, UR4 ;  /* 0x00000004ff077e24 */ /* 0x002fe4000f8e00ff */
[----:B------:R-:W-:Y:S01]  /*0070*/  IMAD.U32 R18, RZ, RZ, UR5 ;  /* 0x00000005ff127e24 */ /* 0x000fe2000f8e00ff */
[----:B--2---:R-:W-:Y:S01]  /*0080*/  UIMAD UR6, UR6, 0x500, URZ ;  /* 0x00000500060678a4 */ /* 0x004fe2000f8e02ff */
[----:B0-----:R-:W-:-:S05]  /*0090*/  IMAD R6, R0, 0x500, RZ ;  /* 0x0000050000067824 */ /* 0x001fca00078e02ff */
[----:B------:R-:W-:-:S04]  /*00a0*/  IADD3 R2, P1, PT, R6, 0x500, RZ ;  /* 0x0000050006027810 */ /* 0x000fc80007f3e0ff */
[----:B------:R-:W-:Y:S01]  /*00b0*/  ISETP.GT.U32.AND P0, PT, R2, R7, PT ;  /* 0x000000070200720c */ /* 0x000fe20003f04070 */
[----:B------:R-:W-:-:S05]  /*00c0*/  IMAD.X R3, RZ, RZ, RZ, P1 ;  /* 0x000000ffff037224 */ /* 0x000fca00008e06ff */
[----:B------:R-:W-:-:S13]  /*00d0*/  ISETP.GT.AND.EX P0, PT, R3, R18, PT, P0 ;  /* 0x000000120300720c */ /* 0x000fda0003f04300 */
[----:B---3--:R-:W-:Y:S05]  /*00e0*/  @!P0 BRA `(.L_x_117) ;  /* 0x0000003000d48947 */ /* 0x008fea0003800000 */
[----:B------:R-:W0:Y:S01]  /*00f0*/  S2R R9, SR_TID.X ;  /* 0x0000000000097919 */ /* 0x000e220000002100 */
[----:B------:R-:W-:Y:S01]  /*0100*/  IMAD.IADD R10, R7, 0x1, -R6 ;  /* 0x00000001070a7824 */ /* 0x000fe200078e0a06 */
[----:B------:R-:W-:Y:S01]  /*0110*/  BSSY.RECONVERGENT B1, `(.L_x_118) ;  /* 0x0000010000017945 */ /* 0x000fe20003800200 */
[----:B------:R-:W-:Y:S02]  /*0120*/  IMAD.MOV.U32 R12, RZ, RZ, RZ ;  /* 0x000000ffff0c7224 */ /* 0x000fe400078e00ff */
[----:B------:R-:W-:Y:S02]  /*0130*/  IMAD.MOV.U32 R11, RZ, RZ, RZ ;  /* 0x000000ffff0b7224 */ /* 0x000fe400078e00ff */
[----:B------:R-:W-:Y:S01]  /*0140*/  IMAD.MOV.U32 R8, RZ, RZ, RZ ;  /* 0x000000ffff087224 */ /* 0x000fe200078e00ff */
[----:B0-----:R-:W-:Y:S01]  /*0150*/  ISETP.GE.AND P0, PT, R9, R10, PT ;  /* 0x0000000a0900720c */ /* 0x001fe20003f06270 */
[----:B------:R-:W-:-:S12]  /*0160*/  IMAD.MOV.U32 R13, RZ, RZ, R9 ;  /* 0x000000ffff0d7224 */ /* 0x000fd800078e0009 */
[----:B------:R-:W-:Y:S05]  /*0170*/  @P0 BRA `(.L_x_119) ;  /* 0x0000000000240947 */ /* 0x000fea0003800000 */
[----:B------:R-:W0:Y:S01]  /*0180*/  LDCU.128 UR4, c[0x0][0x380] ;  /* 0x00007000ff0477ac */ /* 0x000e220008000c00 */
[----:B------:R-:W-:-:S05]  /*0190*/  IADD3 R11, P0, PT, R6, R9, RZ ;  /* 0x00000009060b7210 */ /* 0x000fca0007f1e0ff */
[----:B------:R-:W-:Y:S01]  /*01a0*/  IMAD.X R8, RZ, RZ, RZ, P0 ;  /* 0x000000ffff087224 */ /* 0x000fe200000e06ff */
[----:B0-----:R-:W-:-:S04]  /*01b0*/  LEA R2, P1, R11, UR4, 0x2 ;  /* 0x000000040b027c11 */ /* 0x001fc8000f8210ff */
[----:B------:R-:W-:-:S05]  /*01c0*/  LEA.HI.X R3, R11, UR5, R8, 0x2, P1 ;  /* 0x000000050b037c11 */ /* 0x000fca00088f1408 */
[----:B------:R0:W5:Y:S01]  /*01d0*/  LDG.E R12, desc[UR10][R2.64] ;  /* 0x0000000a020c7981 */ /* 0x000162000c1e1900 */
[----:B------:R-:W-:Y:S01]  /*01e0*/  IADD3 R11, P0, PT, R11, UR6, RZ ;  /* 0x000000060b0b7c10 */ /* 0x000fe2000ff1e0ff */
[----:B------:R-:W-:-:S03]  /*01f0*/  VIADD R13, R9, 0x100 ;  /* 0x00000100090d7836 */ /* 0x000fc60000000000 */
[----:B------:R-:W-:-:S09]  /*0200*/  IADD3.X R8, PT, PT, R8, UR7, RZ, P0, !PT ;  /* 0x0000000708087c10 */ /* 0x000fd200087fe4ff */
.L_x_119:
[----:B------:R-:W-:Y:S05]  /*0210*/  BSYNC.RECONVERGENT B1 ;  /* 0x0000000000017941 */ /* 0x000fea0003800200 */
.L_x_118:
[----:B------:R-:W-:Y:S01]  /*0220*/  ISETP.GE.AND P0, PT, R13, R10, PT ;  /* 0x0000000a0d00720c */ /* 0x000fe20003f06270 */
[----:B------:R-:W-:-:S12]  /*0230*/  BSSY.RECONVERGENT B1, `(.L_x_120) ;  /* 0x0000099000017945 */ /* 0x000fd80003800200 */
[----:B------:R-:W-:Y:S05]  /*0240*/  @P0 BRA `(.L_x_121) ;  /* 0x00000008005c0947 */ /* 0x000fea0003800000 */
[----:B0-----:R-:W-:Y:S01]  /*0250*/  LOP3.LUT R2, RZ, R13, RZ, 0x33, !PT ;  /* 0x0000000dff027212 */ /* 0x001fe200078e33ff */
[----:B------:R-:W-:Y:S03]  /*0260*/  BSSY.RECONVERGENT B2, `(.L_x_122) ;  /* 0x000002e000027945 */ /* 0x000fe60003800200 */
[----:B------:R-:W-:-:S04]  /*0270*/  IADD3 R15, PT, PT, -R6, R7, R2 ;  /* 0x00000007060f7210 */ /* 0x000fc80007ffe102 */
[----:B------:R-:W-:-:S04]  /*0280*/  LOP3.LUT R2, R15, 0x300, RZ, 0xc0, !PT ;  /* 0x000003000f027812 */ /* 0x000fc800078ec0ff */
[----:B------:R-:W-:-:S13]  /*0290*/  ISETP.NE.AND P0, PT, R2, 0x300, PT ;  /* 0x000003000200780c */ /* 0x000fda0003f05270 */
[----:B------:R-:W-:Y:S05]  /*02a0*/  @!P0 BRA `(.L_x_123) ;  /* 0x0000000000a48947 */ /* 0x000fea0003800000 */
[----:B------:R-:W0:Y:S01]  /*02b0*/  LDCU.128 UR4, c[0x0][0x380] ;  /* 0x00007000ff0477ac */ /* 0x000e220008000c00 */
[----:B------:R-:W-:Y:S02]  /*02c0*/  IADD3 R3, P0, PT, R6, R13, RZ ;  /* 0x0000000d06037210 */ /* 0x000fe40007f1e0ff */
[----:B------:R-:W-:-:S03]  /*02d0*/  LEA.HI R2, R15, 0x1, RZ, 0x18 ;  /* 0x000000010f027811 */ /* 0x000fc600078fc0ff */
[----:B------:R-:W-:Y:S01]  /*02e0*/  IMAD.X R14, RZ, RZ, RZ, P0 ;  /* 0x000000ffff0e7224 */ /* 0x000fe200000e06ff */
[----:B------:R-:W-:-:S05]  /*02f0*/  LOP3.LUT R2, R2, 0x3, RZ, 0xc0, !PT ;  /* 0x0000000302027812 */ /* 0x000fca00078ec0ff */
[----:B------:R-:W-:Y:S01]  /*0300*/  IMAD.MOV R4, RZ, RZ, -R2 ;  /* 0x000000ffff047224 */ /* 0x000fe200078e0a02 */
[C---:B0-----:R-:W-:Y:S02]  /*0310*/  LEA R5, P2, R3.reuse, UR4, 0x2 ;  /* 0x0000000403057c11 */ /* 0x041fe4000f8410ff */
[C---:B------:R-:W-:Y:S02]  /*0320*/  IADD3 R7, P1, PT, R3.reuse, UR6, RZ ;  /* 0x0000000603077c10 */ /* 0x040fe4000ff3e0ff */
[----:B------:R-:W-:Y:S02]  /*0330*/  LEA.HI.X R3, R3, UR5, R14, 0x2, P2 ;  /* 0x0000000503037c11 */ /* 0x000fe400090f140e */
[----:B------:R-:W-:-:S09]  /*0340*/  IADD3.X R14, PT, PT, R14, UR7, RZ, P1, !PT ;  /* 0x000000070e0e7c10 */ /* 0x000fd20008ffe4ff */
.L_x_126:
[----:B------:R-:W-:-:S05]  /*0350*/  IMAD.MOV.U32 R2, RZ, RZ, R5 ;  /* 0x000000ffff027224 */ /* 0x000fca00078e0005 */
[----:B------:R-:W2:Y:S01]  /*0360*/  LDG.E R19, desc[UR10][R2.64] ;  /* 0x0000000a02137981 */ /* 0x000ea2000c1e1900 */
[----:B------:R-:W-:Y:S01]  /*0370*/  VIADD R4, R4, 0x1 ;  /* 0x0000000104047836 */ /* 0x000fe20000000000 */
[----:B------:R-:W-:Y:S01]  /*0380*/  BSSY.RECONVERGENT B3, `(.L_x_124) ;  /* 0x0000016000037945 */ /* 0x000fe20003800200 */
[----:B------:R-:W-:Y:S01]  /*0390*/  IMAD.MOV.U32 R18, RZ, RZ, R11 ;  /* 0x000000ffff127224 */ /* 0x000fe200078e000b */
[----:B------:R-:W-:Y:S01]  /*03a0*/  IADD3 R5, P3, PT, R5, 0x400, RZ ;  /* 0x0000040005057810 */ /* 0x000fe20007f7e0ff */
[----:B------:R-:W-:Y:S01]  /*03b0*/  IMAD.MOV.U32 R17, RZ, RZ, R8 ;  /* 0x000000ffff117224 */ /* 0x000fe200078e0008 */
[----:B------:R-:W-:Y:S01]  /*03c0*/  ISETP.NE.AND P2, PT, R4, RZ, PT ;  /* 0x000000ff0400720c */ /* 0x000fe20003f45270 */
[----:B-----5:R-:W-:Y:S02]  /*03d0*/  IMAD.MOV.U32 R16, RZ, RZ, R12 ;  /* 0x000000ffff107224 */ /* 0x020fe400078e000c */
[----:B------:R-:W-:Y:S02]  /*03e0*/  IMAD.MOV.U32 R11, RZ, RZ, R7 ;  /* 0x000000ffff0b7224 */ /* 0x000fe400078e0007 */
[----:B------:R-:W-:Y:S01]  /*03f0*/  IMAD.MOV.U32 R8, RZ, RZ, R14 ;  /* 0x000000ffff087224 */ /* 0x000fe200078e000e */
[----:B--2---:R-:W-:Y:S01]  /*0400*/  FSETP.GEU.AND P0, PT, R12, R19, PT ;  /* 0x000000130c00720b */ /* 0x004fe20003f0e000 */
[----:B------:R-:W-:-:S12]  /*0410*/  IMAD.MOV.U32 R12, RZ, RZ, R19 ;  /* 0x000000ffff0c7224 */ /* 0x000fd800078e0013 */
        /* <DEDUP_REMOVED lines=12> */
.L_x_125:
[----:B------:R-:W-:Y:S05]  /*04e0*/  BSYNC.RECONVERGENT B3 ;  /* 0x0000000000037941 */ /* 0x000fea0003800200 */
.L_x_124:
[----:B------:R-:W-:Y:S01]  /*04f0*/  IADD3 R7, P0, PT, R7, 0x100, RZ ;  /* 0x0000010007077810 */ /* 0x000fe20007f1e0ff */
[----:B------:R-:W-:Y:S02]  /*0500*/  VIADD R13, R13, 0x100 ;  /* 0x000001000d0d7836 */ /* 0x000fe40000000000 */
[----:B------:R-:W-:Y:S02]  /*0510*/  IMAD.X R3, RZ, RZ, R3, P3 ;  /* 0x000000ffff037224 */ /* 0x000fe400018e0603 */
[----:B------:R-:W-:Y:S01]  /*0520*/  IMAD.X R14, RZ, RZ, R14, P0 ;  /* 0x000000ffff0e7224 */ /* 0x000fe200000e060e */
[----:B------:R-:W-:Y:S07]  /*0530*/  @P2 BRA `(.L_x_126) ;  /* 0xfffffffc00842947 */ /* 0x000fee000383ffff */
.L_x_123:
[----:B------:R-:W-:Y:S05]  /*0540*/  BSYNC.RECONVERGENT B2 ;  /* 0x0000000000027941 */ /* 0x000fea0003800200 */
.L_x_122:
[----:B------:R-:W-:-:S13]  /*0550*/  ISETP.GE.U32.AND P0, PT, R15, 0x300, PT ;  /* 0x000003000f00780c */ /* 0x000fda0003f06070 */
[----:B------:R-:W-:Y:S05]  /*0560*/  @!P0 BRA `(.L_x_121) ;  /* 0x0000000400948947 */ /* 0x000fea0003800000 */
[----:B------:R-:W0:Y:S01]  /*0570*/  LDC.64 R4, c[0x0][0x380] ;  /* 0x0000e000ff047b82 */ /* 0x000e220000000a00 */
[----:B------:R-:W-:-:S07]  /*0580*/  VIADD R7, R13, 0x200 ;  /* 0x000002000d077836 */ /* 0x000fce0000000000 */
[----:B------:R-:W1:Y:S02]  /*0590*/  LDC.64 R2, c[0x0][0x388] ;  /* 0x0000e200ff027b82 */ /* 0x000e640000000a00 */
.L_x_135:
[----:B------:R-:W-:-:S05]  /*05a0*/  VIADD R13, R7, 0xfffffe00 ;  /* 0xfffffe00070d7836 */ /* 0x000fca0000000000 */
[----:B------:R-:W-:-:S04]  /*05b0*/  IADD3 R19, P0, PT, R6, R13, RZ ;  /* 0x0000000d06137210 */ /* 0x000fc80007f1e0ff */
[----:B------:R-:W-:Y:S02]  /*05c0*/  LEA.HI.X.SX32 R18, R13, RZ, 0x1, P0 ;  /* 0x000000ff0d127211 */ /* 0x000fe400000f0eff */
[----:B0-----:R-:W-:-:S04]  /*05d0*/  LEA R16, P0, R19, R4, 0x2 ;  /* 0x0000000413107211 */ /* 0x001fc800078010ff */
[----:B------:R-:W-:-:S05]  /*05e0*/  LEA.HI.X R17, R19, R5, R18, 0x2, P0 ;  /* 0x0000000513117211 */ /* 0x000fca00000f1412 */
[----:B------:R-:W2:Y:S04]  /*05f0*/  LDG.E R25, desc[UR10][R16.64] ;  /* 0x0000000a10197981 */ /* 0x000ea8000c1e1900 */
[----:B-----5:R0:W5:Y:S04]  /*0600*/  LDG.E R15, desc[UR10][R16.64+0x400] ;  /* 0x0004000a100f7981 */ /* 0x020168000c1e1900 */
[----:B------:R0:W5:Y:S04]  /*0610*/  LDG.E R13, desc[UR10][R16.64+0x800] ;  /* 0x0008000a100d7981 */ /* 0x000168000c1e1900 */
[----:B------:R0:W5:Y:S01]  /*0620*/  LDG.E R14, desc[UR10][R16.64+0xc00] ;  /* 0x000c000a100e7981 */ /* 0x000162000c1e1900 */
[----:B-1----:R-:W-:Y:S01]  /*0630*/  IADD3 R20, P1, PT, R19, R2, RZ ;  /* 0x0000000213147210 */ /* 0x002fe20007f3e0ff */
[----:B------:R-:W-:Y:S01]  /*0640*/  BSSY.RECONVERGENT B2, `(.L_x_127) ;  /* 0x0000013000027945 */ /* 0x000fe20003800200 */
[----:B------:R-:W-:-:S03]  /*0650*/  VIADD R19, R7, 0xffffff00 ;  /* 0xffffff0007137836 */ /* 0x000fc60000000000 */
[----:B------:R-:W-:Y:S02]  /*0660*/  IMAD.X R23, R18, 0x1, R3, P1 ;  /* 0x0000000112177824 */ /* 0x000fe400008e0603 */
[----:B------:R-:W-:Y:S02]  /*0670*/  IMAD.MOV.U32 R21, RZ, RZ, R20 ;  /* 0x000000ffff157224 */ /* 0x000fe400078e0014 */
[----:B------:R-:W-:Y:S01]  /*0680*/  IMAD.MOV.U32 R22, RZ, RZ, R23 ;  /* 0x000000ffff167224 */ /* 0x000fe200078e0017 */
[----:B--2---:R-:W-:Y:S01]  /*0690*/  FSETP.GEU.AND P0, PT, R12, R25, PT ;  /* 0x000000190c00720b */ /* 0x004fe20003f0e000 */
[----:B------:R-:W-:-:S12]  /*06a0*/  IMAD.MOV.U32 R18, RZ, RZ, R25 ;  /* 0x000000ffff127224 */ /* 0x000fd800078e0019 */
[----:B0-----:R-:W-:Y:S05]  /*06b0*/  @!P0 BRA `(.L_x_128) ;  /* 0x00000000002c8947 */ /* 0x001fea0003800000 */
        /* <DEDUP_REMOVED lines=11> */
.L_x_128:
[----:B------:R-:W-:Y:S05]  /*0770*/  BSYNC.RECONVERGENT B2 ;  /* 0x0000000000027941 */ /* 0x000fea0003800200 */
.L_x_127:
[----:B-----5:R-:W-:Y:S01]  /*0780*/  FSETP.GEU.AND P0, PT, R18, R15, PT ;  /* 0x0000000f1200720b */ /* 0x020fe20003f0e000 */
[----:B------:R-:W-:Y:S01]  /*0790*/  BSSY.RECONVERGENT B2, `(.L_x_129) ;  /* 0x0000013000027945 */ /* 0x000fe20003800200 */
[----:B------:R-:W-:Y:S02]  /*07a0*/  SHF.R.S32.HI R8, RZ, 0x1f, R19 ;  /* 0x0000001fff087819 */ /* 0x000fe40000011413 */
[----:B------:R-:W-:-:S04]  /*07b0*/  IADD3 R12, P1, P2, R19, R2, R6 ;  /* 0x00000002130c7210 */ /* 0x000fc80007a3e006 */
[----:B------:R-:W-:Y:S01]  /*07c0*/  IADD3.X R11, PT, PT, R8, R3, RZ, P1, P2 ;  /* 0x00000003080b7210 */ /* 0x000fe20000fe44ff */
[----:B------:R-:W-:Y:S02]  /*07d0*/  IMAD.MOV.U32 R19, RZ, RZ, R12 ;  /* 0x000000ffff137224 */ /* 0x000fe400078e000c */
[----:B------:R-:W-:Y:S02]  /*07e0*/  IMAD.MOV.U32 R8, RZ, RZ, R15 ;  /* 0x000000ffff087224 */ /* 0x000fe400078e000f */
[----:B------:R-:W-:Y:S01]  /*07f0*/  IMAD.MOV.U32 R20, RZ, RZ, R11 ;  /* 0x000000ffff147224 */ /* 0x000fe200078e000b */
[----:B------:R-:W-:Y:S06]  /*0800*/  @!P0 BRA `(.L_x_130) ;  /* 0x00000000002c8947 */ /* 0x000fec0003800000 */
        /* <DEDUP_REMOVED lines=11> */
.L_x_130:
[----:B------:R-:W-:Y:S05]  /*08c0*/  BSYNC.RECONVERGENT B2 ;  /* 0x0000000000027941 */ /* 0x000fea0003800200 */
.L_x_129:
[----:B------:R-:W-:Y:S01]  /*08d0*/  FSETP.GEU.AND P0, PT, R8, R13, PT ;  /* 0x0000000d0800720b */ /* 0x000fe20003f0e000 */
[C---:B------:R-:W-:Y:S01]  /*08e0*/  VIADD R11, R7.reuse, 0x100 ;  /* 0x00000100070b7836 */ /* 0x040fe20000000000 */
[----:B------:R-:W-:Y:S01]  /*08f0*/  SHF.R.S32.HI R12, RZ, 0x1f, R7 ;  /* 0x0000001fff0c7819 */ /* 0x000fe20000011407 */
[----:B------:R-:W-:Y:S01]  /*0900*/  BSSY.RECONVERGENT B2, `(.L_x_131) ;  /* 0x0000014000027945 */ /* 0x000fe20003800200 */
[-CC-:B------:R-:W-:Y:S01]  /*0910*/  IADD3 R18, P1, P4, R7, R2.reuse, R6.reuse ;  /* 0x0000000207127210 */ /* 0x180fe20007c3e006 */
[----:B------:R-:W-:Y:S01]  /*0920*/  IMAD.MOV.U32 R15, RZ, RZ, R13 ;  /* 0x000000ffff0f7224 */ /* 0x000fe200078e000d */
[----:B------:R-:W-:Y:S02]  /*0930*/  IADD3 R23, P2, P3, R11, R2, R6 ;  /* 0x000000020b177210 */ /* 0x000fe40007b5e006 */
[----:B------:R-:W-:Y:S01]  /*0940*/  IADD3.X R21, PT, PT, R12, R3, RZ, P1, P4 ;  /* 0x000000030c157210 */ /* 0x000fe20000fe84ff */
[----:B------:R-:W-:Y:S01]  /*0950*/  IMAD.MOV.U32 R16, RZ, RZ, R18 ;  /* 0x000000ffff107224 */ /* 0x000fe200078e0012 */
[----:B------:R-:W-:-:S03]  /*0960*/  SHF.R.S32.HI R12, RZ, 0x1f, R11 ;  /* 0x0000001fff0c7819 */ /* 0x000fc6000001140b */
        /* <DEDUP_REMOVED lines=13> */
.L_x_132:
[----:B------:R-:W-:Y:S05]  /*0a40*/  BSYNC.RECONVERGENT B2 ;  /* 0x0000000000027941 */ /* 0x000fea0003800200 */
.L_x_131:
[----:B------:R-:W-:Y:S01]  /*0a50*/  FSETP.GEU.AND P0, PT, R15, R14, PT ;  /* 0x0000000e0f00720b */ /* 0x000fe20003f0e000 */
[----:B------:R-:W-:Y:S01]  /*0a60*/  BSSY.RECONVERGENT B2, `(.L_x_133) ;  /* 0x0000011000027945 */ /* 0x000fe20003800200 */
[----:B------:R-:W-:Y:S01]  /*0a70*/  IADD3.X R18, PT, PT, R12, R3, RZ, P2, P3 ;  /* 0x000000030c127210 */ /* 0x000fe200017e64ff */
[----:B------:R-:W-:Y:S02]  /*0a80*/  IMAD.MOV.U32 R11, RZ, RZ, R23 ;  /* 0x000000ffff0b7224 */ /* 0x000fe400078e0017 */
[----:B------:R-:W-:Y:S02]  /*0a90*/  IMAD.MOV.U32 R12, RZ, RZ, R14 ;  /* 0x000000ffff0c7224 */ /* 0x000fe400078e000e */
[----:B------:R-:W-:-:S06]  /*0aa0*/  IMAD.MOV.U32 R8, RZ, RZ, R18 ;  /* 0x000000ffff087224 */ /* 0x000fcc00078e0012 */
        /* <DEDUP_REMOVED lines=12> */
.L_x_134:
[----:B------:R-:W-:Y:S05]  /*0b70*/  BSYNC.RECONVERGENT B2 ;  /* 0x0000000000027941 */ /* 0x000fea0003800200 */
.L_x_133:
[C---:B------:R-:W-:Y:S02]  /*0b80*/  VIADD R13, R7.reuse, 0x200 ;  /* 0x00000200070d7836 */ /* 0x040fe40000000000 */
[----:B------:R-:W-:-:S03]  /*0b90*/  VIADD R7, R7, 0x400 ;  /* 0x0000040007077836 */ /* 0x000fc60000000000 */
[----:B------:R-:W-:-:S13]  /*0ba0*/  ISETP.GE.AND P0, PT, R13, R10, PT ;  /* 0x0000000a0d00720c */ /* 0x000fda0003f06270 */
[----:B------:R-:W-:Y:S05]  /*0bb0*/  @!P0 BRA `(.L_x_135) ;  /* 0xfffffff800788947 */ /* 0x000fea000383ffff */
.L_x_121:
[----:B------:R-:W-:Y:S05]  /*0bc0*/  BSYNC.RECONVERGENT B1 ;  /* 0x0000000000017941 */ /* 0x000fea0003800200 */
.L_x_120:
[----:B------:R-:W-:-:S13]  /*0bd0*/  ISETP.GE.AND P0, PT, R10, 0x100, PT ;  /* 0x000001000a00780c */ /* 0x000fda0003f06270 */
[----:B------:R-:W-:Y:S05]  /*0be0*/  @!P0 BRA `(.L_x_136) ;  /* 0x00000010008c8947 */ /* 0x000fea0003800000 */
[----:B------:R-:W1:Y:S01]  /*0bf0*/  S2R R10, SR_LANEID ;  /* 0x00000000000a7919 */ /* 0x000e620000000000 */
[----:B------:R-:W-:Y:S01]  /*0c00*/  BSSY.RECONVERGENT B1, `(.L_x_137) ;  /* 0x000001b000017945 */ /* 0x000fe20003800200 */
[----:B------:R-:W-:Y:S01]  /*0c10*/  IMAD.MOV.U32 R6, RZ, RZ, R11 ;  /* 0x000000ffff067224 */ /* 0x000fe200078e000b */
[----:B0----5:R0:W2:Y:S01]  /*0c20*/  SHFL.DOWN PT, R3, R12, 0x1, 0x1f ;  /* 0x08201f000c037f89 */ /* 0x0210a200000e0000 */
[----:B------:R-:W-:Y:S02]  /*0c30*/  IMAD.MOV.U32 R7, RZ, RZ, R8 ;  /* 0x000000ffff077224 */ /* 0x000fe400078e0008 */
[----:B------:R-:W-:Y:S01]  /*0c40*/  IMAD.MOV.U32 R2, RZ, RZ, R12 ;  /* 0x000000ffff027224 */ /* 0x000fe200078e000c */
[----:B------:R0:W3:Y:S04]  /*0c50*/  SHFL.DOWN PT, R4, R11, 0x1, 0x1f ;  /* 0x08201f000b047f89 */ /* 0x0000e800000e0000 */
[----:B------:R0:W4:Y:S01]  /*0c60*/  SHFL.DOWN PT, R5, R8, 0x1, 0x1f ;  /* 0x08201f0008057f89 */ /* 0x00012200000e0000 */
[----:B-1----:R-:W-:-:S02]  /*0c70*/  ISETP.GT.AND P0, PT, R10, 0x1e, PT ;  /* 0x0000001e0a00780c */ /* 0x002fc40003f04270 */
[C---:B------:R-:W-:Y:S02]  /*0c80*/  ISETP.GT.AND P1, PT, R10.reuse, 0x1d, PT ;  /* 0x0000001d0a00780c */ /* 0x040fe40003f24270 */
[----:B------:R-:W-:-:S09]  /*0c90*/  ISETP.GT.AND P3, PT, R10, 0x1b, PT ;  /* 0x0000001b0a00780c */ /* 0x000fd20003f64270 */
[----:B0-234-:R-:W-:Y:S05]  /*0ca0*/  @P0 BRA `(.L_x_138) ;  /* 0x0000000000400947 */ /* 0x01dfea0003800000 */
        /* <DEDUP_REMOVED lines=16> */
.L_x_138:
[----:B------:R-:W-:Y:S05]  /*0db0*/  BSYNC.RECONVERGENT B1 ;  /* 0x0000000000017941 */ /* 0x000fea0003800200 */
.L_x_137:
        /* <DEDUP_REMOVED lines=27> */
.L_x_140:
[----:B------:R-:W-:Y:S05]  /*0f70*/  BSYNC.RECONVERGENT B1 ;  /* 0x0000000000017941 */ /* 0x000fea0003800200 */
.L_x_139:
        /* <DEDUP_REMOVED lines=9> */
[----:B0-----:R-:W-:Y:S02]  /*1010*/  IMAD.MOV.U32 R6, RZ, RZ, R11 ;  /* 0x000000ffff067224 */ /* 0x001fe400078e000b */
[----:B-1----:R-:W-:Y:S02]  /*1020*/  IMAD.MOV.U32 R7, RZ, RZ, R10 ;  /* 0x000000ffff077224 */ /* 0x002fe400078e000a */
        /* <DEDUP_REMOVED lines=13> */
.L_x_142:
[----:B------:R-:W-:Y:S05]  /*1100*/  BSYNC.RECONVERGENT B1 ;  /* 0x0000000000017941 */ /* 0x000fea0003800200 */
.L_x_141:
        /* <DEDUP_REMOVED lines=9> */
[----:B---3--:R-:W-:Y:S02]  /*11a0*/  IMAD.MOV.U32 R4, RZ, RZ, R13 ;  /* 0x000000ffff047224 */ /* 0x008fe400078e000d */
        /* <DEDUP_REMOVED lines=14> */
.L_x_144:
[----:B------:R-:W-:Y:S05]  /*1290*/  BSYNC.RECONVERGENT B1 ;  /* 0x0000000000017941 */ /* 0x000fea0003800200 */
.L_x_143:
[----:B0-----:R0:W0:Y:S01]  /*12a0*/  SHFL.DOWN PT, R2, R3, 0x10, 0x1f ;  /* 0x0a001f0003027f89 */ /* 0x00102200000e0000 */
[----:B------:R-:W-:Y:S01]  /*12b0*/  BSSY.RECONVERGENT B1, `(.L_x_145) ;  /* 0x0000017000017945 */ /* 0x000fe20003800200 */
[----:B--2---:R-:W-:Y:S02]  /*12c0*/  IMAD.MOV.U32 R7, RZ, RZ, R4 ;  /* 0x000000ffff077224 */ /* 0x004fe400078e0004 */
[----:B------:R2:W0:Y:S01]  /*12d0*/  SHFL.DOWN PT, R11, R4, 0x10, 0x1f ;  /* 0x0a001f00040b7f89 */ /* 0x00042200000e0000 */
[----:B----4-:R-:W-:Y:S02]  /*12e0*/  IMAD.MOV.U32 R8, RZ, RZ, R5 ;  /* 0x000000ffff087224 */ /* 0x010fe400078e0005 */
[----:B------:R-:W-:Y:S01]  /*12f0*/  IMAD.MOV.U32 R6, RZ, RZ, R3 ;  /* 0x000000ffff067224 */ /* 0x000fe200078e0003 */
[----:B-1----:R2:W1:Y:S01]  /*1300*/  SHFL.DOWN PT, R10, R5, 0x10, 0x1f ;  /* 0x0a001f00050a7f89 */ /* 0x00246200000e0000 */
[----:B------:R-:W-:Y:S05]  /*1310*/  @P4 BRA `(.L_x_146) ;  /* 0x0000000000404947 */ /* 0x000fea0003800000 */
[----:B0-----:R-:W-:Y:S01]  /*1320*/  FSETP.GEU.AND P0, PT, R3, R2, PT ;  /* 0x000000020300720b */ /* 0x001fe20003f0e000 */
[----:B------:R-:W-:Y:S02]  /*1330*/  IMAD.MOV.U32 R7, RZ, RZ, R11 ;  /* 0x000000ffff077224 */ /* 0x000fe400078e000b */
        /* <DEDUP_REMOVED lines=14> */
.L_x_146:
[----:B------:R-:W-:Y:S05]  /*1420*/  BSYNC.RECONVERGENT B1 ;  /* 0x0000000000017941 */ /* 0x000fea0003800200 */
.L_x_145:
[----:B------:R-:W-:Y:S04]  /*1430*/  BSSY.RECONVERGENT B1, `(.L_x_147) ;  /* 0x000000c000017945 */ /* 0x000fe80003800200 */
[----:B------:R-:W-:Y:S05]  /*1440*/  @P2 BRA `(.L_x_148) ;  /* 0x0000000000282947 */ /* 0x000fea0003800000 */
[----:B--2---:R-:W2:Y:S01]  /*1450*/  S2R R4, SR_CgaCtaId ;  /* 0x0000000000047919 */ /* 0x004ea20000008800 */
        /* <DEDUP_REMOVED lines=9> */
.L_x_148:
[----:B------:R-:W-:Y:S05]  /*14f0*/  BSYNC.RECONVERGENT B1 ;  /* 0x0000000000017941 */ /* 0x000fea0003800200 */
.L_x_147:
[----:B------:R-:W-:Y:S01]  /*1500*/  BAR.SYNC.DEFER_BLOCKING 0x0 ;  /* 0x0000000000007b1d */ /* 0x000fe20000010000 */
[----:B------:R-:W-:-:S13]  /*1510*/  ISETP.NE.AND P2, PT, R9, RZ, PT ;  /* 0x000000ff0900720c */ /* 0x000fda0003f45270 */
[----:B------:R-:W-:Y:S05]  /*1520*/  @P2 BRA `(.L_x_149) ;  /* 0x0000004400542947 */ /* 0x000fea0003800000 */
[----:B0---4-:R-:W0:Y:S01]  /*1530*/  S2R R3, SR_CgaCtaId ;  /* 0x0000000000037919 */ /* 0x011e220000008800 */
[----:B------:R-:W-:Y:S01]  /*1540*/  MOV R2, 0x400 ;  /* 0x0000040000027802 */ /* 0x000fe20000000f00 */
[----:B------:R-:W-:Y:S03]  /*1550*/  BSSY.RECONVERGENT B1, `(.L_x_150) ;  /* 0x0000016000017945 */ /* 0x000fe60003800200 */
[----:B0-----:R-:W-:-:S05]  /*1560*/  LEA R26, R3, R2, 0x18 ;  /* 0x00000002031a7211 */ /* 0x001fca00078ec0ff */
[----:B--2---:R-:W0:Y:S04]  /*1570*/  LDS R5, [R26+0x18] ;  /* 0x000018001a057984 */ /* 0x004e280000000800 */
[----:B------:R2:W4:Y:S04]  /*1580*/  LDS.64 R2, [R26+0x20] ;  /* 0x000020001a027984 */ /* 0x0005280000000a00 */
[----:B------:R2:W1:Y:S04]  /*1590*/  LDS R22, [R26+0x28] ;  /* 0x000028001a167984 */ /* 0x0004680000000800 */
[----:B------:R2:W1:Y:S01]  /*15a0*/  LDS R16, [R26+0x38] ;  /* 0x000038001a107984 */ /* 0x0004620000000800 */
[----:B0-----:R-:W-:Y:S01]  /*15b0*/  FSETP.GEU.AND P0, PT, R6, R5, PT ;  /* 0x000000050600720b */ /* 0x001fe20003f0e000 */
[----:B------:R-:W-:-:S12]  /*15c0*/  IMAD.MOV.U32 R21, RZ, RZ, R5 ;  /* 0x000000ffff157224 */ /* 0x000fd800078e0005 */
[----:B-12-4-:R-:W-:Y:S05]  /*15d0*/  @!P0 BRA `(.L_x_151) ;  /* 0x0000000000348947 */ /* 0x016fea0003800000 */
        /* <DEDUP_REMOVED lines=13> */
.L_x_151:
[----:B------:R-:W-:Y:S05]  /*16b0*/  BSYNC.RECONVERGENT B1 ;  /* 0x0000000000017941 */ /* 0x000fea0003800200 */
.L_x_150:
        /* <DEDUP_REMOVED lines=21> */
[C---:B------:R-:W-:Y:S02]  /*1810*/  @P3 ISETP.LT.U32.AND P1, PT, R2.reuse, R6, PT ;  /* 0x000000060200320c */ /* 0x040fe40003f21070 */
[CC--:B------:R-:W-:Y:S02]  /*1820*/  @P3 ISETP.GE.AND.EX P0, PT, R3.reuse, R7.reuse, PT, P0 ;  /* 0x000000070300320c */ /* 0x0c0fe40003f06300 */
[----:B------:R-:W-:Y:S02]  /*1830*/  @P3 ISETP.LT.AND.EX P1, PT, R3, R7, PT, P1 ;  /* 0x000000070300320c */ /* 0x000fe40003f21310 */
[----:B------:R-:W-:Y:S02]  /*1840*/  @P3 FSEL R23, R21, R22, !P0 ;  /* 0x0000001615173208 */ /* 0x000fe40004000000 */
[----:B------:R-:W-:-:S02]  /*1850*/  @P3 SEL R25, R2, R6, P1 ;  /* 0x0000000602193207 */ /* 0x000fc40000800000 */
[----:B------:R-:W-:-:S07]  /*1860*/  @P3 SEL R24, R3, R7, P1 ;  /* 0x0000000703183207 */ /* 0x000fce0000800000 */
.L_x_153:
[----:B------:R-:W-:Y:S05]  /*1870*/  BSYNC.RECONVERGENT B1 ;  /* 0x0000000000017941 */ /* 0x000fea0003800200 */
.L_x_152:
        /* <DEDUP_REMOVED lines=17> */
.L_x_155:
[----:B------:R-:W-:Y:S05]  /*1990*/  BSYNC.RECONVERGENT B1 ;  /* 0x0000000000017941 */ /* 0x000fea0003800200 */
.L_x_154:
        /* <DEDUP_REMOVED lines=17> */
.L_x_157:
[----:B------:R-:W-:Y:S05]  /*1ab0*/  BSYNC.RECONVERGENT B1 ;  /* 0x0000000000017941 */ /* 0x000fea0003800200 */
.L_x_156:
        /* <DEDUP_REMOVED lines=17> */
.L_x_159:
[----:B------:R-:W-:Y:S05]  /*1bd0*/  BSYNC.RECONVERGENT B1 ;  /* 0x0000000000017941 */ /* 0x000fea0003800200 */
.L_x_158:
        /* <DEDUP_REMOVED lines=17> */
.L_x_161:
[----:B------:R-:W-:Y:S05]  /*1cf0*/  BSYNC.RECONVERGENT B1 ;  /* 0x0000000000017941 */ /* 0x000fea0003800200 */
.L_x_160:
        /* <DEDUP_REMOVED lines=18> */
.L_x_136:
[----:B------:R-:W1:Y:S01]  /*1e20*/  S2R R14, SR_LANEID ;  /* 0x00000000000e7919 */ /* 0x000e620000000000 */
[----:B0-----:R-:W-:Y:S01]  /*1e30*/  LOP3.LUT R2, R9, 0x3e0, RZ, 0xc0, !PT ;  /* 0x000003e009027812 */ /* 0x001fe200078ec0ff */
[----:B------:R-:W-:Y:S01]  /*1e40*/  BSSY.RECONVERGENT B1, `(.L_x_162) ;  /* 0x0000027000017945 */ /* 0x000fe20003800200 */
[----:B------:R-:W-:Y:S02]  /*1e50*/  IMAD.MOV.U32 R16, RZ, RZ, R8 ;  /* 0x000000ffff107224 */ /* 0x000fe400078e0008 */
[----:B------:R-:W-:Y:S01]  /*1e60*/  LOP3.LUT R5, RZ, R2, RZ, 0x33, !PT ;  /* 0x00000002ff057212 */ /* 0x000fe200078e33ff */
[----:B------:R-:W-:-:S05]  /*1e70*/  VIADD R3, R2, 0x20 ;  /* 0x0000002002037836 */ /* 0x000fca0000000000 */
[----:B------:R-:W-:Y:S01]  /*1e80*/  ISETP.GT.AND P0, PT, R3, R10, PT ;  /* 0x0000000a0300720c */ /* 0x000fe20003f04270 */
[----:B------:R-:W-:-:S05]  /*1e90*/  IMAD.IADD R3, R10, 0x1, R5 ;  /* 0x000000010a037824 */ /* 0x000fca00078e0205 */
[----:B------:R-:W-:-:S05]  /*1ea0*/  SEL R3, R3, 0x1f, P0 ;  /* 0x0000001f03037807 */ /* 0x000fca0000000000 */
[----:B-----5:R0:W2:Y:S04]  /*1eb0*/  SHFL.DOWN PT, R5, R12, 0x1, R3 ;  /* 0x082000000c057989 */ /* 0x0200a800000e0003 */
[----:B------:R0:W3:Y:S01]  /*1ec0*/  SHFL.DOWN PT, R7, R8, 0x1, R3 ;  /* 0x0820000008077989 */ /* 0x0000e200000e0003 */
[CC--:B-1----:R-:W-:Y:S01]  /*1ed0*/  ISETP.GE.AND P0, PT, R14.reuse, R3.reuse, PT ;  /* 0x000000030e00720c */ /* 0x0c2fe20003f06270 */
[C---:B------:R-:W-:Y:S01]  /*1ee0*/  VIADD R4, R14.reuse, 0x4 ;  /* 0x000000040e047836 */ /* 0x040fe20000000000 */
[C---:B------:R-:W-:Y:S01]  /*1ef0*/  ISETP.NE.AND P2, PT, R14.reuse, RZ, PT ;  /* 0x000000ff0e00720c */ /* 0x040fe20003f45270 */
[C---:B------:R-:W-:Y:S02]  /*1f00*/  VIADD R2, R14.reuse, 0x2 ;  /* 0x000000020e027836 */ /* 0x040fe40000000000 */
[----:B------:R-:W-:Y:S01]  /*1f10*/  VIADD R6, R14, 0x8 ;  /* 0x000000080e067836 */ /* 0x000fe20000000000 */
[-C--:B------:R-:W-:Y:S01]  /*1f20*/  ISETP.GT.AND P5, PT, R4, R3.reuse, PT ;  /* 0x000000030400720c */ /* 0x080fe20003fa4270 */
[----:B------:R-:W-:Y:S01]  /*1f30*/  VIADD R14, R14, 0x10 ;  /* 0x000000100e0e7836 */ /* 0x000fe20000000000 */
[----:B------:R0:W1:Y:S01]  /*1f40*/  SHFL.DOWN PT, R4, R11, 0x1, R3 ;  /* 0x082000000b047989 */ /* 0x00006200000e0003 */
[-C--:B------:R-:W-:Y:S01]  /*1f50*/  ISETP.GT.AND P1, PT, R2, R3.reuse, PT ;  /* 0x000000030200720c */ /* 0x080fe20003f24270 */
[----:B------:R-:W-:Y:S01]  /*1f60*/  IMAD.MOV.U32 R2, RZ, RZ, R12 ;  /* 0x000000ffff027224 */ /* 0x000fe200078e000c */
[-C--:B------:R-:W-:Y:S01]  /*1f70*/  ISETP.GT.AND P4, PT, R6, R3.reuse, PT ;  /* 0x000000030600720c */ /* 0x080fe20003f84270 */
[----:B------:R-:W-:Y:S01]  /*1f80*/  IMAD.MOV.U32 R6, RZ, RZ, R11 ;  /* 0x000000ffff067224 */ /* 0x000fe200078e000b */
[----:B------:R-:W-:Y:S01]  /*1f90*/  ISETP.GT.AND P3, PT, R14, R3, PT ;  /* 0x000000030e00720c */ /* 0x000fe20003f64270 */
[----:B--2---:R-:W-:-:S12]  /*1fa0*/  @P0 BRA `(.L_x_163) ;  /* 0x0000000000400947 */ /* 0x004fd80003800000 */
[----:B------:R-:W-:Y:S01]  /*1fb0*/  FSETP.GEU.AND P0, PT, R12, R5, PT ;  /* 0x000000050c00720b */ /* 0x000fe20003f0e000 */
        /* <DEDUP_REMOVED lines=15> */
.L_x_163:
[----:B------:R-:W-:Y:S05]  /*20b0*/  BSYNC.RECONVERGENT B1 ;  /* 0x0000000000017941 */ /* 0x000fea0003800200 */
.L_x_162:
[----:B------:R2:W4:Y:S01]  /*20c0*/  SHFL.DOWN PT, R5, R2, 0x2, R3 ;  /* 0x0840000002057989 */ /* 0x00052200000e0003 */
[----:B------:R-:W-:Y:S01]  /*20d0*/  BSSY.RECONVERGENT B1, `(.L_x_164) ;  /* 0x0000017000017945 */ /* 0x000fe20003800200 */
[----:B-1----:R-:W-:Y:S02]  /*20e0*/  IMAD.MOV.U32 R4, RZ, RZ, R2 ;  /* 0x000000ffff047224 */ /* 0x002fe400078e0002 */
[----:B---3--:R2:W1:Y:S01]  /*20f0*/  SHFL.DOWN PT, R7, R6, 0x2, R3 ;  /* 0x0840000006077989 */ /* 0x00846200000e0003 */
[----:B0-----:R-:W-:Y:S02]  /*2100*/  IMAD.MOV.U32 R12, RZ, RZ, R6 ;  /* 0x000000ffff0c7224 */ /* 0x001fe400078e0006 */
[----:B------:R-:W-:Y:S01]  /*2110*/  IMAD.MOV.U32 R14, RZ, RZ, R16 ;  /* 0x000000ffff0e7224 */ /* 0x000fe200078e0010 */
[----:B------:R2:W0:Y:S01]  /*2120*/  SHFL.DOWN PT, R11, R16, 0x2, R3 ;  /* 0x08400000100b7989 */ /* 0x00042200000e0003 */
[----:B------:R-:W-:Y:S05]  /*2130*/  @P1 BRA `(.L_x_165) ;  /* 0x0000000000401947 */ /* 0x000fea0003800000 */
[----:B----4-:R-:W-:Y:S01]  /*2140*/  FSETP.GEU.AND P0, PT, R2, R5, PT ;  /* 0x000000050200720b */ /* 0x010fe20003f0e000 */
[----:B------:R-:W-:Y:S02]  /*2150*/  IMAD.MOV.U32 R4, RZ, RZ, R5 ;  /* 0x000000ffff047224 */ /* 0x000fe400078e0005 */
[----:B-1----:R-:W-:Y:S02]  /*2160*/  IMAD.MOV.U32 R12, RZ, RZ, R7 ;  /* 0x000000ffff0c7224 */ /* 0x002fe400078e0007 */
        /* <DEDUP_REMOVED lines=13> */
.L_x_165:
[----:B------:R-:W-:Y:S05]  /*2240*/  BSYNC.RECONVERGENT B1 ;  /* 0x0000000000017941 */ /* 0x000fea0003800200 */
.L_x_164:
[----:B----4-:R3:W4:Y:S01]  /*2250*/  SHFL.DOWN PT, R5, R4, 0x4, R3 ;  /* 0x0880000004057989 */ /* 0x01072200000e0003 */
[----:B------:R-:W-:Y:S01]  /*2260*/  BSSY.RECONVERGENT B1, `(.L_x_166) ;  /* 0x0000017000017945 */ /* 0x000fe20003800200 */
[----:B--2---:R-:W-:Y:S02]  /*2270*/  IMAD.MOV.U32 R2, RZ, RZ, R4 ;  /* 0x000000ffff027224 */ /* 0x004fe400078e0004 */
[----:B-1----:R3:W1:Y:S01]  /*2280*/  SHFL.DOWN PT, R7, R12, 0x4, R3 ;  /* 0x088000000c077989 */ /* 0x00266200000e0003 */
[----:B------:R-:W-:Y:S02]  /*2290*/  IMAD.MOV.U32 R6, RZ, RZ, R12 ;  /* 0x000000ffff067224 */ /* 0x000fe400078e000c */
[----:B------:R-:W-:Y:S01]  /*22a0*/  IMAD.MOV.U32 R8, RZ, RZ, R14 ;  /* 0x000000ffff087224 */ /* 0x000fe200078e000e */
[----:B0-----:R3:W0:Y:S01]  /*22b0*/  SHFL.DOWN PT, R11, R14, 0x4, R3 ;  /* 0x088000000e0b7989 */ /* 0x00162200000e0003 */
        /* <DEDUP_REMOVED lines=17> */
.L_x_167:
[----:B------:R-:W-:Y:S05]  /*23d0*/  BSYNC.RECONVERGENT B1 ;  /* 0x0000000000017941 */ /* 0x000fea0003800200 */
.L_x_166:
[----:B----4-:R2:W4:Y:S01]  /*23e0*/  SHFL.DOWN PT, R5, R2, 0x8, R3 ;  /* 0x0900000002057989 */ /* 0x01052200000e0003 */
[----:B------:R-:W-:Y:S01]  /*23f0*/  BSSY.RECONVERGENT B1, `(.L_x_168) ;  /* 0x0000017000017945 */ /* 0x000fe20003800200 */
[----:B---3--:R-:W-:Y:S02]  /*2400*/  IMAD.MOV.U32 R4, RZ, RZ, R2 ;  /* 0x000000ffff047224 */ /* 0x008fe400078e0002 */
        /* <DEDUP_REMOVED lines=21> */
.L_x_169:
[----:B------:R-:W-:Y:S05]  /*2560*/  BSYNC.RECONVERGENT B1 ;  /* 0x0000000000017941 */ /* 0x000fea0003800200 */
.L_x_168:
[----:B----4-:R3:W4:Y:S01]  /*2570*/  SHFL.DOWN PT, R5, R4, 0x10, R3 ;  /* 0x0a00000004057989 */ /* 0x01072200000e0003 */
[----:B------:R-:W-:Y:S01]  /*2580*/  BSSY.RECONVERGENT B1, `(.L_x_170) ;  /* 0x0000017000017945 */ /* 0x000fe20003800200 */
[----:B--2---:R-:W-:Y:S02]  /*2590*/  IMAD.MOV.U32 R6, RZ, RZ, R4 ;  /* 0x000000ffff067224 */ /* 0x004fe400078e0004 */
[----:B0-----:R3:W0:Y:S01]  /*25a0*/  SHFL.DOWN PT, R11, R12, 0x10, R3 ;  /* 0x0a0000000c0b7989 */ /* 0x00162200000e0003 */
[----:B-1----:R-:W-:Y:S02]  /*25b0*/  IMAD.MOV.U32 R7, RZ, RZ, R12 ;  /* 0x000000ffff077224 */ /* 0x002fe400078e000c */
[----:B------:R-:W-:Y:S01]  /*25c0*/  IMAD.MOV.U32 R8, RZ, RZ, R14 ;  /* 0x000000ffff087224 */ /* 0x000fe200078e000e */
[----:B------:R3:W1:Y:S01]  /*25d0*/  SHFL.DOWN PT, R13, R14, 0x10, R3 ;  /* 0x0a0000000e0d7989 */ /* 0x00066200000e0003 */
        /* <DEDUP_REMOVED lines=17> */
.L_x_171:
[----:B------:R-:W-:Y:S05]  /*26f0*/  BSYNC.RECONVERGENT B1 ;  /* 0x0000000000017941 */ /* 0x000fea0003800200 */
.L_x_170:
[----:B------:R-:W-:Y:S04]  /*2700*/  BSSY.RECONVERGENT B1, `(.L_x_172) ;  /* 0x000000c000017945 */ /* 0x000fe80003800200 */
[----:B------:R-:W-:Y:S05]  /*2710*/  @P2 BRA `(.L_x_173) ;  /* 0x0000000000282947 */ /* 0x000fea0003800000 */
[----:B---3--:R-:W2:Y:S01]  /*2720*/  S2R R4, SR_CgaCtaId ;  /* 0x0000000000047919 */ /* 0x008ea20000008800 */
[----:B------:R-:W-:Y:S02]  /*2730*/  MOV R3, 0x400 ;  /* 0x0000040000037802 */ /* 0x000fe40000000f00 */
[----:B------:R-:W-:-:S04]  /*2740*/  SHF.R.U32.HI R2, RZ, 0x1, R9 ;  /* 0x00000001ff027819 */ /* 0x000fc80000011609 */
[----:B------:R-:W-:Y:S02]  /*2750*/  LOP3.LUT R2, R2, 0x1f0, RZ, 0xc0, !PT ;  /* 0x000001f002027812 */ /* 0x000fe400078ec0ff */
[----:B--2---:R-:W-:-:S05]  /*2760*/  LEA R3, R4, R3, 0x18 ;  /* 0x0000000304037211 */ /* 0x004fca00078ec0ff */
[----:B----4-:R-:W-:Y:S02]  /*2770*/  IMAD.IADD R5, R2, 0x1, R3 ;  /* 0x0000000102057824 */ /* 0x010fe400078e0203 */
[----:B------:R-:W-:Y:S02]  /*2780*/  IMAD.MOV.U32 R2, RZ, RZ, R7 ;  /* 0x000000ffff027224 */ /* 0x000fe400078e0007 */
[----:B------:R-:W-:Y:S01]  /*2790*/  IMAD.MOV.U32 R3, RZ, RZ, R8 ;  /* 0x000000ffff037224 */ /* 0x000fe200078e0008 */
[----:B------:R2:W-:Y:S04]  /*27a0*/  STS [R5+0x8], R6 ;  /* 0x0000080605007388 */ /* 0x0005e80000000800 */
[----:B------:R2:W-:Y:S02]  /*27b0*/  STS.64 [R5+0x10], R2 ;  /* 0x0000100205007388 */ /* 0x0005e40000000a00 */
.L_x_173:
[----:B------:R-:W-:Y:S05]  /*27c0*/  BSYNC.RECONVERGENT B1 ;  /* 0x0000000000017941 */ /* 0x000fea0003800200 */
.L_x_172:
[----:B------:R-:W-:Y:S01]  /*27d0*/  BAR.SYNC.DEFER_BLOCKING 0x0 ;  /* 0x0000000000007b1d */ /* 0x000fe20000010000 */
[----:B------:R-:W-:-:S13]  /*27e0*/  ISETP.NE.AND P2, PT, R9, RZ, PT ;  /* 0x000000ff0900720c */ /* 0x000fda0003f45270 */
[----:B------:R-:W-:Y:S05]  /*27f0*/  @P2 BRA `(.L_x_149) ;  /* 0x0000003000a02947 */ /* 0x000fea0003800000 */
[C---:B------:R-:W-:Y:S01]  /*2800*/  ISETP.GE.AND P0, PT, R10.reuse, 0x21, PT ;  /* 0x000000210a00780c */ /* 0x040fe20003f06270 */
[----:B--2---:R-:W-:Y:S01]  /*2810*/  IMAD.MOV.U32 R2, RZ, RZ, R6 ;  /* 0x000000ffff027224 */ /* 0x004fe200078e0006 */
[C---:B------:R-:W-:Y:S01]  /*2820*/  ISETP.GE.AND P5, PT, R10.reuse, 0x41, PT ;  /* 0x000000410a00780c */ /* 0x040fe20003fa6270 */
[----:B0-----:R-:W-:Y:S01]  /*2830*/  IMAD.MOV.U32 R11, RZ, RZ, R7 ;  /* 0x000000ffff0b7224 */ /* 0x001fe200078e0007 */
[C---:B------:R-:W-:Y:S01]  /*2840*/  ISETP.GE.AND P4, PT, R10.reuse, 0x61, PT ;  /* 0x000000610a00780c */ /* 0x040fe20003f86270 */
[----:B---3--:R-:W-:Y:S01]  /*2850*/  IMAD.MOV.U32 R4, RZ, RZ, R8 ;  /* 0x000000ffff047224 */ /* 0x008fe200078e0008 */
[----:B------:R-:W-:-:S07]  /*2860*/  ISETP.GE.AND P3, PT, R10, 0x81, PT ;  /* 0x000000810a00780c */ /* 0x000fce0003f66270 */
[----:B------:R-:W-:Y:S06]  /*2870*/  @!P0 BRA `(.L_x_174) ;  /* 0x00000000005c8947 */ /* 0x000fec0003800000 */
[----:B------:R-:W0:Y:S01]  /*2880*/  S2UR UR5, SR_CgaCtaId ;  /* 0x00000000000579c3 */ /* 0x000e220000008800 */
[----:B------:R-:W-:Y:S01]  /*2890*/  UMOV UR4, 0x400 ;  /* 0x0000040000047882 */ /* 0x000fe20000000000 */
[----:B------:R-:W-:Y:S01]  /*28a0*/  BSSY.RECONVERGENT B1, `(.L_x_174) ;  /* 0x0000014000017945 */ /* 0x000fe20003800200 */
        /* <DEDUP_REMOVED lines=19> */
.L_x_175:
[----:B------:R-:W-:Y:S05]  /*29e0*/  BSYNC.RECONVERGENT B1 ;  /* 0x0000000000017941 */ /* 0x000fea0003800200 */
.L_x_174:
[----:B------:R-:W-:Y:S02]  /*29f0*/  IMAD.MOV.U32 R3, RZ, RZ, R2 ;  /* 0x000000ffff037224 */ /* 0x000fe400078e0002 */
[----:B------:R-:W-:Y:S02]  /*2a00*/  IMAD.MOV.U32 R9, RZ, RZ, R11 ;  /* 0x000000ffff097224 */ /* 0x000fe400078e000b */
[----:B------:R-:W-:Y:S01]  /*2a10*/  IMAD.MOV.U32 R8, RZ, RZ, R4 ;  /* 0x000000ffff087224 */ /* 0x000fe200078e0004 */
[----:B------:R-:W-:Y:S06]  /*2a20*/  @!P5 BRA `(.L_x_176) ;  /* 0x00000000005cd947 */ /* 0x000fec0003800000 */
[----:B------:R-:W0:Y:S01]  /*2a30*/  S2UR UR5, SR_CgaCtaId ;  /* 0x00000000000579c3 */ /* 0x000e220000008800 */
[----:B------:R-:W-:Y:S01]  /*2a40*/  UMOV UR4, 0x400 ;  /* 0x0000040000047882 */ /* 0x000fe20000000000 */
[----:B------:R-:W-:Y:S01]  /*2a50*/  BSSY.RECONVERGENT B1, `(.L_x_176) ;  /* 0x0000014000017945 */ /* 0x000fe20003800200 */
[----:B0-----:R-:W-:-:S09]  /*2a60*/  ULEA UR4, UR5, UR4, 0x18 ;  /* 0x0000000405047291 */ /* 0x001fd2000f8ec0ff */
[----:B----4-:R-:W0:Y:S04]  /*2a70*/  LDS R5, [UR4+0x28] ;  /* 0x00002804ff057984 */ /* 0x010e280008000800 */
        /* <DEDUP_REMOVED lines=17> */
.L_x_177:
[----:B------:R-:W-:Y:S05]  /*2b90*/  BSYNC.RECONVERGENT B1 ;  /* 0x0000000000017941 */ /* 0x000fea0003800200 */
.L_x_176:
[C---:B------:R-:W-:Y:S01]  /*2ba0*/  ISETP.GE.AND P1, PT, R10.reuse, 0xa1, PT ;  /* 0x000000a10a00780c */ /* 0x040fe20003f26270 */
[----:B------:R-:W-:Y:S01]  /*2bb0*/  IMAD.MOV.U32 R2, RZ, RZ, R3 ;  /* 0x000000ffff027224 */ /* 0x000fe200078e0003 */
[C---:B------:R-:W-:Y:S01]  /*2bc0*/  ISETP.GE.AND P5, PT, R10.reuse, 0xc1, PT ;  /* 0x000000c10a00780c */ /* 0x040fe20003fa6270 */
[----:B------:R-:W-:Y:S01]  /*2bd0*/  IMAD.MOV.U32 R7, RZ, RZ, R9 ;  /* 0x000000ffff077224 */ /* 0x000fe200078e0009 */
[----:B------:R-:W-:Y:S01]  /*2be0*/  ISETP.GE.AND P6, PT, R10, 0xe1, PT ;  /* 0x000000e10a00780c */ /* 0x000fe20003fc6270 */
[----:B------:R-:W-:Y:S01]  /*2bf0*/  IMAD.MOV.U32 R6, RZ, RZ, R8 ;  /* 0x000000ffff067224 */ /* 0x000fe200078e0008 */
[----:B------:R-:W-:Y:S11]  /*2c00*/  @!P4 BRA `(.L_x_178) ;  /* 0x00000000005cc947 */ /* 0x000ff60003800000 */
        /* <DEDUP_REMOVED lines=15> */
[----:B------:R-:W-:-:S04]  /*2d00*/  @P4 ISETP.GE.U32.AND P0, PT, R9, R10, PT ;  /* 0x0000000a0900420c */ /* 0x000fc80003f06070 */
[----:B------:R-:W-:-:S04]  /*2d10*/  @P4 ISETP.GE.AND.EX P0, PT, R8, R11, PT, P0 ;  /* 0x0000000b0800420c */ /* 0x000fc80003f06300 */
[----:B------:R-:W-:Y:S02]  /*2d20*/  @P4 FSEL R2, R3, R4, !P0 ;  /* 0x0000000403024208 */ /* 0x000fe40004000000 */
[----:B------:R-:W-:-:S04]  /*2d30*/  @P4 ISETP.LT.U32.AND P0, PT, R9, R10, PT ;  /* 0x0000000a0900420c */ /* 0x000fc80003f01070 */
[----:B------:R-:W-:-:S04]  /*2d40*/  @P4 ISETP.LT.AND.EX P0, PT, R8, R11, PT, P0 ;  /* 0x0000000b0800420c */ /* 0x000fc80003f01300 */
[----:B------:R-:W-:Y:S02]  /*2d50*/  @P4 SEL R7, R9, R10, P0 ;  /* 0x0000000a09074207 */ /* 0x000fe40000000000 */
[----:B------:R-:W-:-:S07]  /*2d60*/  @P4 SEL R6, R8, R11, P0 ;  /* 0x0000000b08064207 */ /* 0x000fce0000000000 */
.L_x_179:
[----:B------:R-:W-:Y:S05]  /*2d70*/  BSYNC.RECONVERGENT B1 ;  /* 0x0000000000017941 */ /* 0x000fea0003800200 */
.L_x_178:
        /* <DEDUP_REMOVED lines=26> */
.L_x_181:
[----:B------:R-:W-:Y:S05]  /*2f20*/  BSYNC.RECONVERGENT B1 ;  /* 0x0000000000017941 */ /* 0x000fea0003800200 */
.L_x_180:
        /* <DEDUP_REMOVED lines=26> */
.L_x_183:
[----:B------:R-:W-:Y:S05]  /*30d0*/  BSYNC.RECONVERGENT B1 ;  /* 0x0000000000017941 */ /* 0x000fea0003800200 */
.L_x_182:
        /* <DEDUP_REMOVED lines=26> */
.L_x_185:
[----:B------:R-:W-:Y:S05]  /*3280*/  BSYNC.RECONVERGENT B1 ;  /* 0x0000000000017941 */ /* 0x000fea0003800200 */
.L_x_184:
[----:B------:R-:W-:Y:S02]  /*3290*/  IMAD.MOV.U32 R6, RZ, RZ, R3 ;  /* 0x000000ffff067224 */ /* 0x000fe400078e0003 */
[----:B------:R-:W-:Y:S02]  /*32a0*/  IMAD.MOV.U32 R7, RZ, RZ, R9 ;  /* 0x000000ffff077224 */ /* 0x000fe400078e0009 */
[----:B------:R-:W-:Y:S01]  /*32b0*/  IMAD.MOV.U32 R8, RZ, RZ, R4 ;  /* 0x000000ffff087224 */ /* 0x000fe200078e0004 */
[----:B------:R-:W-:Y:S06]  /*32c0*/  @!P6 BRA `(.L_x_149) ;  /* 0x0000002400ece947 */ /* 0x000fec0003800000 */
[----:B------:R-:W0:Y:S01]  /*32d0*/  S2UR UR5, SR_CgaCtaId ;  /* 0x00000000000579c3 */ /* 0x000e220000008800 */
[----:B------:R-:W-:Y:S02]  /*32e0*/  UMOV UR4, 0x400 ;  /* 0x0000040000047882 */ /* 0x000fe40000000000 */
        /* <DEDUP_REMOVED lines=21> */
.L_x_117:
[----:B------:R-:W0:Y:S01]  /*3440*/  S2R R11, SR_TID.X ;  /* 0x00000000000b7919 */ /* 0x000e220000002100 */
[----:B------:R-:W1:Y:S02]  /*3450*/  LDCU.128 UR12, c[0x0][0x380] ;  /* 0x00007000ff0c77ac */ /* 0x000e640008000c00 */
[----:B-1----:R-:W-:Y:S02]  /*3460*/  IMAD.U32 R12, RZ, RZ, UR12 ;  /* 0x0000000cff0c7e24 */ /* 0x002fe4000f8e00ff */
[----:B------:R-:W-:Y:S01]  /*3470*/  IMAD.U32 R13, RZ, RZ, UR13 ;  /* 0x0000000dff0d7e24 */ /* 0x000fe2000f8e00ff */
[----:B0-----:R-:W-:-:S05]  /*3480*/  IADD3 R3, P0, PT, R6, R11, RZ ;  /* 0x0000000b06037210 */ /* 0x001fca0007f1e0ff */
[----:B------:R-:W-:Y:S01]  /*3490*/  IMAD.X R4, RZ, RZ, RZ, P0 ;  /* 0x000000ffff047224 */ /* 0x000fe200000e06ff */
[----:B------:R-:W-:-:S04]  /*34a0*/  LEA R2, P0, R3, R12, 0x2 ;  /* 0x0000000c03027211 */ /* 0x000fc800078010ff */
[----:B------:R-:W-:-:S05]  /*34b0*/  LEA.HI.X R3, R3, R13, R4, 0x2, P0 ;  /* 0x0000000d03037211 */ /* 0x000fca00000f1404 */
[----:B------:R-:W2:Y:S04]  /*34c0*/  LDG.E R4, desc[UR10][R2.64] ;  /* 0x0000000a02047981 */ /* 0x000ea8000c1e1900 */
[----:B------:R-:W2:Y:S04]  /*34d0*/  LDG.E R5, desc[UR10][R2.64+0x400] ;  /* 0x0004000a02057981 */ /* 0x000ea8000c1e1900 */
[----:B------:R-:W3:Y:S04]  /*34e0*/  LDG.E R8, desc[UR10][R2.64+0x800] ;  /* 0x0008000a02087981 */ /* 0x000ee8000c1e1900 */
[----:B------:R-:W4:Y:S04]  /*34f0*/  LDG.E R9, desc[UR10][R2.64+0xc00] ;  /* 0x000c000a02097981 */ /* 0x000f28000c1e1900 */
[----:B------:R0:W5:Y:S01]  /*3500*/  LDG.E R10, desc[UR10][R2.64+0x1000] ;  /* 0x0010000a020a7981 */ /* 0x000162000c1e1900 */
[----:B------:R-:W-:-:S02]  /*3510*/  IMAD.U32 R14, RZ, RZ, UR14 ;  /* 0x0000000eff0e7e24 */ /* 0x000fc4000f8e00ff */
[----:B------:R-:W-:-:S03]  /*3520*/  IMAD.U32 R15, RZ, RZ, UR15 ;  /* 0x0000000fff0f7e24 */ /* 0x000fc6000f8e00ff */
[----:B0-----:R-:W-:-:S05]  /*3530*/  IADD3 R2, P4, PT, R6, R14, RZ ;  /* 0x0000000e06027210 */ /* 0x001fca0007f9e0ff */
[----:B------:R-:W-:Y:S01]  /*3540*/  IMAD.X R3, RZ, RZ, R15, P4 ;  /* 0x000000ffff037224 */ /* 0x000fe200020e060f */
[----:B--2---:R-:W-:-:S04]  /*3550*/  FSETP.GEU.AND P0, PT, R4, R5, PT ;  /* 0x000000050400720b */ /* 0x004fc80003f0e000 */
[----:B------:R-:W-:Y:S01]  /*3560*/  FSEL R5, R4, R5, P0 ;  /* 0x0000000504057208 */ /* 0x000fe20000000000 */
[----:B------:R-:W-:-:S03]  /*3570*/  VIADD R4, R11, 0x200 ;  /* 0x000002000b047836 */ /* 0x000fc60000000000 */
[----:B---3--:R-:W-:-:S04]  /*3580*/  FSETP.GEU.AND P1, PT, R5, R8, PT ;  /* 0x000000080500720b */ /* 0x008fc80003f2e000 */
[----:B------:R-:W-:-:S04]  /*3590*/  FSEL R8, R5, R8, P1 ;  /* 0x0000000805087208 */ /* 0x000fc80000800000 */
[----:B----4-:R-:W-:-:S04]  /*35a0*/  FSETP.GEU.AND P3, PT, R8, R9, PT ;  /* 0x000000090800720b */ /* 0x010fc80003f6e000 */
[----:B------:R-:W-:Y:S01]  /*35b0*/  FSEL R5, R8, R9, P3 ;  /* 0x0000000908057208 */ /* 0x000fe20001800000 */
[C---:B------:R-:W-:Y:S01]  /*35c0*/  VIADD R8, R11.reuse, 0x100 ;  /* 0x000001000b087836 */ /* 0x040fe20000000000 */
[----:B------:R-:W-:Y:S02]  /*35d0*/  LOP3.LUT R9, R11, 0x400, RZ, 0xfc, !PT ;  /* 0x000004000b097812 */ /* 0x000fe400078efcff */
[----:B-----5:R-:W-:Y:S02]  /*35e0*/  FSETP.GEU.AND P2, PT, R5, R10, PT ;  /* 0x0000000a0500720b */ /* 0x020fe40003f4e000 */
[----:B------:R-:W-:Y:S02]  /*35f0*/  @P1 SEL R4, R11, R8, P0 ;  /* 0x000000080b041207 */ /* 0x000fe40000000000 */
[----:B------:R-:W-:Y:S01]  /*3600*/  ISETP.LE.U32.AND P1, PT, R7, UR6, PT ;  /* 0x0000000607007c0c */ /* 0x000fe2000bf23070 */
[----:B------:R-:W-:-:S03]  /*3610*/  @!P3 VIADD R4, R11, 0x300 ;  /* 0x000003000b04b836 */ /* 0x000fc60000000000 */
[----:B------:R-:W-:-:S05]  /*3620*/  ISETP.GE.U32.AND.EX P1, PT, RZ, R18, PT, P1 ;  /* 0x00000012ff00720c */ /* 0x000fca0003f26110 */
[C---:B------:R-:W-:Y:S02]  /*3630*/  @P2 ISETP.GE.U32.AND P0, PT, R4.reuse, R9, PT ;  /* 0x000000090400220c */ /* 0x040fe40003f06070 */
[-C--:B------:R-:W-:Y:S02]  /*3640*/  IADD3 R9, P3, PT, R9, R2.reuse, RZ ;  /* 0x0000000209097210 */ /* 0x080fe40007f7e0ff */
[----:B------:R-:W-:Y:S02]  /*3650*/  @P2 IADD3 R2, P4, PT, R4, R2, RZ ;  /* 0x0000000204022210 */ /* 0x000fe40007f9e0ff */
[----:B------:R-:W-:Y:S01]  /*3660*/  @P2 ISETP.GE.U32.AND.EX P0, PT, RZ, RZ, PT, P0 ;  /* 0x000000ffff00220c */ /* 0x000fe20003f06100 */
[--C-:B------:R-:W-:Y:S02]  /*3670*/  IMAD.X R8, RZ, RZ, R3.reuse, P3 ;  /* 0x000000ffff087224 */ /* 0x100fe400018e0603 */
[----:B------:R-:W-:Y:S01]  /*3680*/  @P2 IMAD.X R3, RZ, RZ, R3, P4 ;  /* 0x000000ffff032224 */ /* 0x000fe200020e0603 */
[----:B------:R-:W-:-:S04]  /*3690*/  @P2 FSETP.LT.OR P0, PT, R10, R5, !P0 ;  /* 0x000000050a00220b */ /* 0x000fc80004701400 */
[----:B------:R-:W-:Y:S02]  /*36a0*/  @P2 FSEL R10, R5, R10, P0 ;  /* 0x0000000a050a2208 */ /* 0x000fe40000000000 */
[----:B------:R-:W-:Y:S02]  /*36b0*/  @P2 SEL R9, R2, R9, P0 ;  /* 0x0000000902092207 */ /* 0x000fe40000000000 */
[----:B------:R-:W-:Y:S01]  /*36c0*/  @P2 SEL R8, R3, R8, P0 ;  /* 0x0000000803082207 */ /* 0x000fe20000000000 */
[----:B------:R-:W-:Y:S06]  /*36d0*/  @P1 BRA `(.L_x_186) ;  /* 0x0000001000641947 */ /* 0x000fec0003800000 */
[----:B------:R-:W0:Y:S01]  /*36e0*/  LDCU.64 UR8, c[0x0][0x3e8] ;  /* 0x00007d00ff0877ac */ /* 0x000e220008000a00 */
[----:B------:R-:W-:Y:S01]  /*36f0*/  ISETP.NE.AND P0, PT, R11, RZ, PT ;  /* 0x000000ff0b00720c */ /* 0x000fe20003f05270 */
[----:B------:R-:W-:Y:S01]  /*3700*/  BSSY.RECONVERGENT B1, `(.L_x_187) ;  /* 0x0000012000017945 */ /* 0x000fe20003800200 */
[----:B------:R-:W-:Y:S01]  /*3710*/  UMOV UR4, 0x8 ;  /* 0x0000000800047882 */ /* 0x000fe20000000000 */
[----:B------:R-:W-:Y:S02]  /*3720*/  UMOV UR5, 0x0 ;  /* 0x0000000000057882 */ /* 0x000fe40000000000 */
[----:B0-----:R-:W-:-:S04]  /*3730*/  UIMAD.WIDE.U32 UR4, UR8, 0x1, UR4 ;  /* 0x00000001080478a5 */ /* 0x001fc8000f8e0004 */
[----:B------:R-:W-:Y:S02]  /*3740*/  UIADD3 UR7, UPT, UPT, UR5, UR9, URZ ;  /* 0x0000000905077290 */ /* 0x000fe4000fffe0ff */
[----:B------:R-:W-:Y:S02]  /*3750*/  IMAD.U32 R3, RZ, RZ, UR5 ;  /* 0x00000005ff037e24 */ /* 0x000fe4000f8e00ff */
[----:B------:R-:W-:Y:S02]  /*3760*/  IMAD.U32 R2, RZ, RZ, UR4 ;  /* 0x00000004ff027e24 */ /* 0x000fe4000f8e00ff */
[----:B------:R-:W-:Y:S01]  /*3770*/  IMAD.U32 R3, RZ, RZ, UR7 ;  /* 0x00000007ff037e24 */ /* 0x000fe2000f8e00ff */
[----:B------:R-:W-:Y:S06]  /*3780*/  @P0 BRA `(.L_x_188) ;  /* 0x0000000000240947 */ /* 0x000fec0003800000 */
[----:B------:R-:W-:Y:S02]  /*3790*/  IMAD.MOV.U32 R16, RZ, RZ, 0x500 ;  /* 0x00000500ff107424 */ /* 0x000fe400078e00ff */
[----:B------:R-:W-:-:S05]  /*37a0*/  IMAD.MOV.U32 R17, RZ, RZ, 0x0 ;  /* 0x00000000ff117424 */ /* 0x000fca00078e00ff */
[----:B------:R-:W2:Y:S01]  /*37b0*/  ATOMG.E.ADD.64.STRONG.GPU PT, R4, desc[UR10][R2.64], R16 ;  /* 0x80000010020479a8 */ /* 0x000ea200081ef50a */
[----:B------:R-:W0:Y:S01]  /*37c0*/  S2UR UR5, SR_CgaCtaId ;  /* 0x00000000000579c3 */ /* 0x000e220000008800 */
[----:B------:R-:W-:Y:S02]  /*37d0*/  UMOV UR4, 0x400 ;  /* 0x0000040000047882 */ /* 0x000fe40000000000 */
[----:B0-----:R-:W-:Y:S01]  /*37e0*/  ULEA UR4, UR5, UR4, 0x18 ;  /* 0x0000000405047291 */ /* 0x001fe2000f8ec0ff */
[----:B--2---:R-:W-:-:S05]  /*37f0*/  IADD3 R4, P0, PT, R4, UR6, RZ ;  /* 0x0000000604047c10 */ /* 0x004fca000ff1e0ff */
[----:B------:R-:W-:-:S05]  /*3800*/  IMAD.X R5, RZ, RZ, R5, P0 ;  /* 0x000000ffff057224 */ /* 0x000fca00000e0605 */
[----:B------:R0:W-:Y:S03]  /*3810*/  STS.64 [UR4+0x98], R4 ;  /* 0x00009804ff007988 */ /* 0x0001e60008000a04 */
.L_x_188:
[----:B------:R-:W-:Y:S05]  /*3820*/  BSYNC.RECONVERGENT B1 ;  /* 0x0000000000017941 */ /* 0x000fea0003800200 */
.L_x_187:
[----:B------:R-:W1:Y:S08]  /*3830*/  S2UR UR5, SR_CgaCtaId ;  /* 0x00000000000579c3 */ /* 0x000e700000008800 */
[----:B------:R-:W-:Y:S06]  /*3840*/  BAR.SYNC.DEFER_BLOCKING 0x0 ;  /* 0x0000000000007b1d */ /* 0x000fec0000010000 */
[----:B------:R-:W-:-:S02]  /*3850*/  UMOV UR4, 0x400 ;  /* 0x0000040000047882 */ /* 0x000fc40000000000 */
[----:B-1----:R-:W-:-:S06]  /*3860*/  ULEA UR4, UR5, UR4, 0x18 ;  /* 0x0000000405047291 */ /* 0x002fcc000f8ec0ff */
[----:B------:R-:W-:-:S05]  /*3870*/  IMAD.U32 R23, RZ, RZ, UR4 ;  /* 0x00000004ff177e24 */ /* 0x000fca000f8e00ff */
[----:B0-----:R-:W0:Y:S02]  /*3880*/  LDS.64 R4, [R23+0x98] ;  /* 0x0000980017047984 */ /* 0x001e240000000a00 */
[----:B0-----:R-:W-:-:S04]  /*3890*/  IADD3 R6, P1, PT, R4, 0x500, RZ ;  /* 0x0000050004067810 */ /* 0x001fc80007f3e0ff */
[----:B------:R-:W-:Y:S01]  /*38a0*/  ISETP.GT.U32.AND P0, PT, R6, R7, PT ;  /* 0x000000070600720c */ /* 0x000fe20003f04070 */
[----:B------:R-:W-:-:S05]  /*38b0*/  IMAD.X R17, RZ, RZ, R5, P1 ;  /* 0x000000ffff117224 */ /* 0x000fca00008e0605 */
[----:B------:R-:W-:-:S13]  /*38c0*/  ISETP.GT.AND.EX P0, PT, R17, R18, PT, P0 ;  /* 0x000000121100720c */ /* 0x000fda0003f04300 */
[----:B------:R-:W-:Y:S05]  /*38d0*/  @P0 BRA `(.L_x_189) ;  /* 0x0000000400700947 */ /* 0x000fea0003800000 */
[----:B------:R-:W-:Y:S01]  /*38e0*/  BSSY.RECONVERGENT B1, `(.L_x_189) ;  /* 0x000005b000017945 */ /* 0x000fe20003800200 */
[----:B------:R-:W-:Y:S01]  /*38f0*/  IMAD.MOV.U32 R16, RZ, RZ, R10 ;  /* 0x000000ffff107224 */ /* 0x000fe200078e000a */
[----:B------:R-:W0:Y:S01]  /*3900*/  LDCU.64 UR8, c[0x0][0x398] ;  /* 0x00007300ff0877ac */ /* 0x000e220008000a00 */
[----:B------:R-:W-:Y:S02]  /*3910*/  IMAD.MOV.U32 R19, RZ, RZ, R9 ;  /* 0x000000ffff137224 */ /* 0x000fe400078e0009 */
[----:B------:R-:W-:Y:S01]  /*3920*/  IMAD.MOV.U32 R6, RZ, RZ, R8 ;  /* 0x000000ffff067224 */ /* 0x000fe200078e0008 */
[----:B------:R-:W1:Y:S06]  /*3930*/  LDCU.128 UR12, c[0x0][0x380] ;  /* 0x00007000ff0c77ac */ /* 0x000e6c0008000c00 */
.L_x_192:
[----:B------:R-:W-:Y:S01]  /*3940*/  IADD3 R9, P0, PT, R11, R4, RZ ;  /* 0x000000040b097210 */ /* 0x000fe20007f1e0ff */
[----:B-1----:R-:W-:Y:S02]  /*3950*/  IMAD.U32 R12, RZ, RZ, UR12 ;  /* 0x0000000cff0c7e24 */ /* 0x002fe4000f8e00ff */
[----:B------:R-:W-:Y:S02]  /*3960*/  IMAD.U32 R13, RZ, RZ, UR13 ;  /* 0x0000000dff0d7e24 */ /* 0x000fe4000f8e00ff */
[----:B------:R-:W-:Y:S01]  /*3970*/  IMAD.X R8, RZ, RZ, R5, P0 ;  /* 0x000000ffff087224 */ /* 0x000fe200000e0605 */
[----:B------:R-:W-:-:S04]  /*3980*/  LEA R4, P0, R9, R12, 0x2 ;  /* 0x0000000c09047211 */ /* 0x000fc800078010ff */
[----:B------:R-:W-:-:S05]  /*3990*/  LEA.HI.X R5, R9, R13, R8, 0x2, P0 ;  /* 0x0000000d09057211 */ /* 0x000fca00000f1408 */
[----:B------:R-:W2:Y:S04]  /*39a0*/  LDG.E R7, desc[UR10][R4.64] ;  /* 0x0000000a04077981 */ /* 0x000ea8000c1e1900 */
[----:B------:R-:W3:Y:S04]  /*39b0*/  LDG.E R24, desc[UR10][R4.64+0x400] ;  /* 0x0004000a04187981 */ /* 0x000ee8000c1e1900 */
[----:B------:R-:W4:Y:S04]  /*39c0*/  LDG.E R18, desc[UR10][R4.64+0x800] ;  /* 0x0008000a04127981 */ /* 0x000f28000c1e1900 */
[----:B------:R-:W4:Y:S01]  /*39d0*/  LDG.E R17, desc[UR10][R4.64+0xc00] ;  /* 0x000c000a04117981 */ /* 0x000f22000c1e1900 */
[----:B------:R-:W-:-:S02]  /*39e0*/  IMAD.U32 R14, RZ, RZ, UR14 ;  /* 0x0000000eff0e7e24 */ /* 0x000fc4000f8e00ff */
[----:B------:R-:W-:Y:S01]  /*39f0*/  IMAD.U32 R15, RZ, RZ, UR15 ;  /* 0x0000000fff0f7e24 */ /* 0x000fe2000f8e00ff */
[----:B------:R1:W5:Y:S01]  /*3a00*/  LDG.E R10, desc[UR10][R4.64+0x1000] ;  /* 0x0010000a040a7981 */ /* 0x000362000c1e1900 */
[----:B------:R-:W-:Y:S01]  /*3a10*/  BSSY.RECONVERGENT B2, `(.L_x_190) ;  /* 0x000002c000027945 */ /* 0x000fe20003800200 */
[----:B------:R-:W-:Y:S01]  /*3a20*/  BAR.SYNC.DEFER_BLOCKING 0x0 ;  /* 0x0000000000007b1d */ /* 0x000fe20000010000 */
[----:B------:R-:W-:-:S04]  /*3a30*/  IADD3 R26, P0, PT, R9, R14, RZ ;  /* 0x0000000e091a7210 */ /* 0x000fc80007f1e0ff */
[----:B------:R-:W-:Y:S01]  /*3a40*/  IADD3 R20, P3, PT, R26, 0x100, RZ ;  /* 0x000001001a147810 */ /* 0x000fe20007f7e0ff */
[----:B------:R-:W-:Y:S01]  /*3a50*/  IMAD.X R27, R8, 0x1, R15, P0 ;  /* 0x00000001081b7824 */ /* 0x000fe200000e060f */
[C---:B------:R-:W-:Y:S02]  /*3a60*/  IADD3 R21, P4, PT, R26.reuse, 0x200, RZ ;  /* 0x000002001a157810 */ /* 0x040fe40007f9e0ff */
[----:B------:R-:W-:Y:S01]  /*3a70*/  IADD3 R9, P6, PT, R26, 0x400, RZ ;  /* 0x000004001a097810 */ /* 0x000fe20007fde0ff */
[--C-:B------:R-:W-:Y:S01]  /*3a80*/  IMAD.X R25, RZ, RZ, R27.reuse, P3 ;  /* 0x000000ffff197224 */ /* 0x100fe200018e061b */
[----:B------:R-:W-:Y:S01]  /*3a90*/  ISETP.NE.AND P3, PT, R11, RZ, PT ;  /* 0x000000ff0b00720c */ /* 0x000fe20003f65270 */
[--C-:B------:R-:W-:Y:S02]  /*3aa0*/  IMAD.X R22, RZ, RZ, R27.reuse, P4 ;  /* 0x000000ffff167224 */ /* 0x100fe400020e061b */
[----:B------:R-:W-:Y:S01]  /*3ab0*/  IMAD.X R8, RZ, RZ, R27, P6 ;  /* 0x000000ffff087224 */ /* 0x000fe200030e061b */
[----:B--2---:R-:W-:-:S13]  /*3ac0*/  FSETP.GEU.AND P2, PT, R16, R7, PT ;  /* 0x000000071000720b */ /* 0x004fda0003f4e000 */
[----:B------:R-:W-:-:S04]  /*3ad0*/  @P2 ISETP.GE.U32.AND P0, PT, R19, R26, PT ;  /* 0x0000001a1300220c */ /* 0x000fc80003f06070 */
[----:B------:R-:W-:-:S04]  /*3ae0*/  @P2 ISETP.GE.AND.EX P0, PT, R6, R27, PT, P0 ;  /* 0x0000001b0600220c */ /* 0x000fc80003f06300 */
[----:B------:R-:W-:-:S04]  /*3af0*/  @P2 FSETP.LT.OR P0, PT, R7, R16, !P0 ;  /* 0x000000100700220b */ /* 0x000fc80004701400 */
[----:B------:R-:W-:Y:S02]  /*3b00*/  @P2 FSEL R7, R16, R7, P0 ;  /* 0x0000000710072208 */ /* 0x000fe40000000000 */
[----:B------:R-:W-:Y:S02]  /*3b10*/  IADD3 R16, P5, PT, R26, 0x300, RZ ;  /* 0x000003001a107810 */ /* 0x000fe40007fbe0ff */
[----:B---3--:R-:W-:Y:S02]  /*3b20*/  FSETP.GEU.AND P1, PT, R7, R24, PT ;  /* 0x000000180700720b */ /* 0x008fe40003f2e000 */
[----:B------:R-:W-:Y:S01]  /*3b30*/  @P2 SEL R26, R19, R26, P0 ;  /* 0x0000001a131a2207 */ /* 0x000fe20000000000 */
[----:B------:R-:W-:Y:S01]  /*3b40*/  IMAD.X R19, RZ, RZ, R27, P5 ;  /* 0x000000ffff137224 */ /* 0x000fe200028e061b */
[----:B------:R-:W-:-:S09]  /*3b50*/  @P2 SEL R27, R6, R27, P0 ;  /* 0x0000001b061b2207 */ /* 0x000fd20000000000 */
[----:B------:R-:W-:-:S04]  /*3b60*/  @P1 ISETP.GE.U32.AND P0, PT, R26, R20, PT ;  /* 0x000000141a00120c */ /* 0x000fc80003f06070 */
[----:B------:R-:W-:-:S04]  /*3b70*/  @P1 ISETP.GE.AND.EX P0, PT, R27, R25, PT, P0 ;  /* 0x000000191b00120c */ /* 0x000fc80003f06300 */
[----:B------:R-:W-:-:S04]  /*3b80*/  @P1 FSETP.LT.OR P0, PT, R24, R7, !P0 ;  /* 0x000000071800120b */ /* 0x000fc80004701400 */
[----:B------:R-:W-:Y:S02]  /*3b90*/  @P1 FSEL R24, R7, R24, P0 ;  /* 0x0000001807181208 */ /* 0x000fe40000000000 */
[----:B------:R-:W-:Y:S02]  /*3ba0*/  @P1 SEL R20, R26, R20, P0 ;  /* 0x000000141a141207 */ /* 0x000fe40000000000 */
[----:B----4-:R-:W-:Y:S02]  /*3bb0*/  FSETP.GEU.AND P2, PT, R24, R18, PT ;  /* 0x000000121800720b */ /* 0x010fe40003f4e000 */
[----:B------:R-:W-:-:S11]  /*3bc0*/  @P1 SEL R25, R27, R25, P0 ;  /* 0x000000191b191207 */ /* 0x000fd60000000000 */
[----:B------:R-:W-:-:S04]  /*3bd0*/  @P2 ISETP.GE.U32.AND P0, PT, R20, R21, PT ;  /* 0x000000151400220c */ /* 0x000fc80003f06070 */
[----:B------:R-:W-:-:S04]  /*3be0*/  @P2 ISETP.GE.AND.EX P0, PT, R25, R22, PT, P0 ;  /* 0x000000161900220c */ /* 0x000fc80003f06300 */
[----:B------:R-:W-:-:S04]  /*3bf0*/  @P2 FSETP.LT.OR P0, PT, R18, R24, !P0 ;  /* 0x000000181200220b */ /* 0x000fc80004701400 */
[----:B------:R-:W-:-:S04]  /*3c00*/  @P2 FSEL R18, R24, R18, P0 ;  /* 0x0000001218122208 */ /* 0x000fc80000000000 */
[----:B------:R-:W-:Y:S01]  /*3c10*/  FSETP.GEU.AND P1, PT, R18, R17, PT ;  /* 0x000000111200720b */ /* 0x000fe20003f2e000 */
[----:B-1----:R-:W-:-:S12]  /*3c20*/  @P3 BRA `(.L_x_191) ;  /* 0x0000000000283947 */ /* 0x002fd80003800000 */
[----:B------:R-:W-:Y:S02]  /*3c30*/  IMAD.MOV.U32 R4, RZ, RZ, 0x500 ;  /* 0x00000500ff047424 */ /* 0x000fe400078e00ff */
[----:B------:R-:W-:-:S06]  /*3c40*/  IMAD.MOV.U32 R5, RZ, RZ, 0x0 ;  /* 0x00000000ff057424 */ /* 0x000fcc00078e00ff */
[----:B------:R-:W2:Y:S01]  /*3c50*/  ATOMG.E.ADD.64.STRONG.GPU PT, R4, desc[UR10][R2.64], R4 ;  /* 0x80000004020479a8 */ /* 0x000ea200081ef50a */
[----:B------:R-:W1:Y:S01]  /*3c60*/  S2UR UR5, SR_CgaCtaId ;  /* 0x00000000000579c3 */ /* 0x000e620000008800 */
[----:B------:R-:W-:Y:S02]  /*3c70*/  UMOV UR4, 0x400 ;  /* 0x0000040000047882 */ /* 0x000fe40000000000 */
[----:B-1----:R-:W-:-:S06]  /*3c80*/  ULEA UR4, UR5, UR4, 0x18 ;  /* 0x0000000405047291 */ /* 0x002fcc000f8ec0ff */
[----:B------:R-:W-:Y:S01]  /*3c90*/  IMAD.U32 R23, RZ, RZ, UR4 ;  /* 0x00000004ff177e24 */ /* 0x000fe2000f8e00ff */
[----:B--2---:R-:W-:-:S05]  /*3ca0*/  IADD3 R6, P3, PT, R4, UR6, RZ ;  /* 0x0000000604067c10 */ /* 0x004fca000ff7e0ff */
[----:B------:R-:W-:-:S05]  /*3cb0*/  IMAD.X R7, RZ, RZ, R5, P3 ;  /* 0x000000ffff077224 */ /* 0x000fca00018e0605 */
[----:B------:R1:W-:Y:S03]  /*3cc0*/  STS.64 [R23+0x98], R6 ;  /* 0x0000980617007388 */ /* 0x0003e60000000a00 */
.L_x_191:
[----:B0-----:R-:W-:Y:S05]  /*3cd0*/  BSYNC.RECONVERGENT B2 ;  /* 0x0000000000027941 */ /* 0x001fea0003800200 */
.L_x_190:
[----:B------:R-:W-:Y:S01]  /*3ce0*/  BAR.SYNC.DEFER_BLOCKING 0x0 ;  /* 0x0000000000007b1d */ /* 0x000fe20000010000 */
[----:B------:R-:W-:Y:S01]  /*3cf0*/  @P2 SEL R21, R20, R21, P0 ;  /* 0x0000001514152207 */ /* 0x000fe20000000000 */
[----:B-1----:R-:W-:Y:S01]  /*3d00*/  IMAD.U32 R7, RZ, RZ, UR8 ;  /* 0x00000008ff077e24 */ /* 0x002fe2000f8e00ff */
[----:B------:R-:W-:Y:S02]  /*3d10*/  @P2 SEL R22, R25, R22, P0 ;  /* 0x0000001619162207 */ /* 0x000fe40000000000 */
[----:B------:R-:W-:-:S04]  /*3d20*/  @P1 ISETP.GE.U32.AND P0, PT, R21, R16, PT ;  /* 0x000000101500120c */ /* 0x000fc80003f06070 */
[----:B------:R-:W-:-:S04]  /*3d30*/  @P1 ISETP.GE.AND.EX P0, PT, R22, R19, PT, P0 ;  /* 0x000000131600120c */ /* 0x000fc80003f06300 */
[----:B------:R-:W-:-:S04]  /*3d40*/  @P1 FSETP.LT.OR P0, PT, R17, R18, !P0 ;  /* 0x000000121100120b */ /* 0x000fc80004701400 */
[----:B------:R-:W-:Y:S01]  /*3d50*/  @P1 FSEL R17, R18, R17, P0 ;  /* 0x0000001112111208 */ /* 0x000fe20000000000 */
[----:B------:R-:W-:Y:S01]  /*3d60*/  IMAD.U32 R18, RZ, RZ, UR9 ;  /* 0x00000009ff127e24 */ /* 0x000fe2000f8e00ff */
[----:B------:R-:W-:Y:S02]  /*3d70*/  @P1 SEL R16, R21, R16, P0 ;  /* 0x0000001015101207 */ /* 0x000fe40000000000 */
[----:B-----5:R-:W-:Y:S02]  /*3d80*/  FSETP.GEU.AND P2, PT, R17, R10, PT ;  /* 0x0000000a1100720b */ /* 0x020fe40003f4e000 */
[----:B------:R-:W-:Y:S01]  /*3d90*/  @P1 SEL R19, R22, R19, P0 ;  /* 0x0000001316131207 */ /* 0x000fe20000000000 */
[----:B------:R-:W0:Y:S10]  /*3da0*/  LDS.64 R4, [R23+0x98] ;  /* 0x0000980017047984 */ /* 0x000e340000000a00 */
[----:B------:R-:W-:-:S04]  /*3db0*/  @P2 ISETP.GE.U32.AND P0, PT, R16, R9, PT ;  /* 0x000000091000220c */ /* 0x000fc80003f06070 */
[----:B------:R-:W-:-:S04]  /*3dc0*/  @P2 ISETP.GE.AND.EX P0, PT, R19, R8, PT, P0 ;  /* 0x000000081300220c */ /* 0x000fc80003f06300 */
[----:B------:R-:W-:-:S04]  /*3dd0*/  @P2 FSETP.LT.OR P0, PT, R10, R17, !P0 ;  /* 0x000000110a00220b */ /* 0x000fc80004701400 */
[----:B------:R-:W-:Y:S02]  /*3de0*/  @P2 FSEL R10, R17, R10, P0 ;  /* 0x0000000a110a2208 */ /* 0x000fe40000000000 */
[----:B------:R-:W-:Y:S02]  /*3df0*/  @P2 SEL R9, R16, R9, P0 ;  /* 0x0000000910092207 */ /* 0x000fe40000000000 */
[----:B------:R-:W-:Y:S01]  /*3e00*/  @P2 SEL R8, R19, R8, P0 ;  /* 0x0000000813082207 */ /* 0x000fe20000000000 */
[----:B------:R-:W-:Y:S02]  /*3e10*/  IMAD.MOV.U32 R16, RZ, RZ, R10 ;  /* 0x000000ffff107224 */ /* 0x000fe400078e000a */
[----:B------:R-:W-:Y:S01]  /*3e20*/  IMAD.MOV.U32 R19, RZ, RZ, R9 ;  /* 0x000000ffff137224 */ /* 0x000fe200078e0009 */
[----:B0-----:R-:W-:-:S04]  /*3e30*/  IADD3 R6, P3, PT, R4, 0x500, RZ ;  /* 0x0000050004067810 */ /* 0x001fc80007f7e0ff */
[----:B------:R-:W-:Y:S01]  /*3e40*/  ISETP.GT.U32.AND P1, PT, R6, R7, PT ;  /* 0x000000070600720c */ /* 0x000fe20003f24070 */
[----:B------:R-:W-:Y:S02]  /*3e50*/  IMAD.X R21, RZ, RZ, R5, P3 ;  /* 0x000000ffff157224 */ /* 0x000fe400018e0605 */
[----:B------:R-:W-:-:S03]  /*3e60*/  IMAD.MOV.U32 R6, RZ, RZ, R8 ;  /* 0x000000ffff067224 */ /* 0x000fc600078e0008 */
[----:B------:R-:W-:-:S13]  /*3e70*/  ISETP.GT.AND.EX P0, PT, R21, R18, PT, P1 ;  /* 0x000000121500720c */ /* 0x000fda0003f04310 */
[----:B------:R-:W-:Y:S05]  /*3e80*/  @!P0 BRA `(.L_x_192) ;  /* 0xfffffff800ac8947 */ /* 0x000fea000383ffff */
[----:B------:R-:W-:Y:S05]  /*3e90*/  BSYNC.RECONVERGENT B1 ;  /* 0x0000000000017941 */ /* 0x000fea0003800200 */
.L_x_189:
[----:B------:R-:W-:Y:S01]  /*3ea0*/  ISETP.GE.U32.AND P0, PT, R4, R7, PT ;  /* 0x000000070400720c */ /* 0x000fe20003f06070 */
[----:B------:R-:W-:Y:S03]  /*3eb0*/  BSSY.RECONVERGENT B1, `(.L_x_186) ;  /* 0x000009b000017945 */ /* 0x000fe60003800200 */
[----:B------:R-:W-:-:S13]  /*3ec0*/  ISETP.GE.AND.EX P0, PT, R5, R18, PT, P0 ;  /* 0x000000120500720c */ /* 0x000fda0003f06300 */
[----:B------:R-:W-:Y:S05]  /*3ed0*/  @P0 BRA `(.L_x_193) ;  /* 0x0000000800600947 */ /* 0x000fea0003800000 */
[----:B------:R-:W-:-:S05]  /*3ee0*/  IMAD.IADD R16, R7, 0x1, -R4 ;  /* 0x0000000107107824 */ /* 0x000fca00078e0a04 */
[----:B------:R-:W-:-:S13]  /*3ef0*/  ISETP.GE.AND P0, PT, R11, R16, PT ;  /* 0x000000100b00720c */ /* 0x000fda0003f06270 */
[----:B------:R-:W-:Y:S05]  /*3f00*/  @P0 BRA `(.L_x_193) ;  /* 0x0000000800540947 */ /* 0x000fea0003800000 */
[----:B------:R-:W-:Y:S01]  /*3f10*/  LOP3.LUT R2, RZ, R11, RZ, 0x33, !PT ;  /* 0x0000000bff027212 */ /* 0x000fe200078e33ff */
[----:B------:R-:W-:Y:S01]  /*3f20*/  BSSY.RECONVERGENT B2, `(.L_x_194) ;  /* 0x000002f000027945 */ /* 0x000fe20003800200 */
[----:B------:R-:W-:Y:S02]  /*3f30*/  IMAD.MOV.U32 R17, RZ, RZ, R11 ;  /* 0x000000ffff117224 */ /* 0x000fe400078e000b */
[----:B------:R-:W-:-:S04]  /*3f40*/  IADD3 R7, PT, PT, -R4, R7, R2 ;  /* 0x0000000704077210 */ /* 0x000fc80007ffe102 */
[----:B------:R-:W-:-:S04]  /*3f50*/  LOP3.LUT R2, R7, 0x300, RZ, 0xc0, !PT ;  /* 0x0000030007027812 */ /* 0x000fc800078ec0ff */
[----:B------:R-:W-:-:S13]  /*3f60*/  ISETP.NE.AND P0, PT, R2, 0x300, PT ;  /* 0x000003000200780c */ /* 0x000fda0003f05270 */
[----:B------:R-:W-:Y:S05]  /*3f70*/  @!P0 BRA `(.L_x_195) ;  /* 0x0000000000a48947 */ /* 0x000fea0003800000 */
[----:B------:R-:W-:Y:S01]  /*3f80*/  IADD3 R3, P0, PT, R11, R4, RZ ;  /* 0x000000040b037210 */ /* 0x000fe20007f1e0ff */
[----:B------:R-:W-:Y:S01]  /*3f90*/  IMAD.MOV.U32 R17, RZ, RZ, R11 ;  /* 0x000000ffff117224 */ /* 0x000fe200078e000b */
[----:B------:R-:W-:Y:S02]  /*3fa0*/  LEA.HI R2, R7, 0x1, RZ, 0x18 ;  /* 0x0000000107027811 */ /* 0x000fe400078fc0ff */
[C---:B------:R-:W-:Y:S01]  /*3fb0*/  LEA R12, P1, R3.reuse, R12, 0x2 ;  /* 0x0000000c030c7211 */ /* 0x040fe200078210ff */
[----:B------:R-:W-:Y:S01]  /*3fc0*/  IMAD.X R6, RZ, RZ, R5, P0 ;  /* 0x000000ffff067224 */ /* 0x000fe200000e0605 */
[C---:B------:R-:W-:Y:S02]  /*3fd0*/  IADD3 R14, P0, PT, R3.reuse, R14, RZ ;  /* 0x0000000e030e7210 */ /* 0x040fe40007f1e0ff */
[----:B------:R-:W-:Y:S02]  /*3fe0*/  LOP3.LUT R2, R2, 0x3, RZ, 0xc0, !PT ;  /* 0x0000000302027812 */ /* 0x000fe400078ec0ff */
[----:B------:R-:W-:Y:S01]  /*3ff0*/  LEA.HI.X R3, R3, R13, R6, 0x2, P1 ;  /* 0x0000000d03037211 */ /* 0x000fe200008f1406 */
[----:B------:R-:W-:-:S02]  /*4000*/  IMAD.X R15, R6, 0x1, R15, P0 ;  /* 0x00000001060f7824 */ /* 0x000fc400000e060f */
[----:B------:R-:W-:-:S07]  /*4010*/  IMAD.MOV R6, RZ, RZ, -R2 ;  /* 0x000000ffff067224 */ /* 0x000fce00078e0a02 */
.L_x_198:
[----:B------:R-:W-:-:S06]  /*4020*/  IMAD.MOV.U32 R2, RZ, RZ, R12 ;  /* 0x000000ffff027224 */ /* 0x000fcc00078e000c */
[----:B------:R-:W2:Y:S01]  /*4030*/  LDG.E R2, desc[UR10][R2.64] ;  /* 0x0000000a02027981 */ /* 0x000ea2000c1e1900 */
[----:B------:R-:W-:Y:S01]  /*4040*/  VIADD R6, R6, 0x1 ;  /* 0x0000000106067836 */ /* 0x000fe20000000000 */
[----:B------:R-:W-:Y:S01]  /*4050*/  BSSY.RECONVERGENT B3, `(.L_x_196) ;  /* 0x0000016000037945 */ /* 0x000fe20003800200 */
[----:B------:R-:W-:Y:S01]  /*4060*/  IMAD.MOV.U32 R13, RZ, RZ, R9 ;  /* 0x000000ffff0d7224 */ /* 0x000fe200078e0009 */
[----:B------:R-:W-:Y:S01]  /*4070*/  IADD3 R12, P3, PT, R12, 0x400, RZ ;  /* 0x000004000c0c7810 */ /* 0x000fe20007f7e0ff */
[----:B------:R-:W-:Y:S01]  /*4080*/  IMAD.MOV.U32 R18, RZ, RZ, R8 ;  /* 0x000000ffff127224 */ /* 0x000fe200078e0008 */
[----:B------:R-:W-:Y:S01]  /*4090*/  ISETP.NE.AND P2, PT, R6, RZ, PT ;  /* 0x000000ff0600720c */ /* 0x000fe20003f45270 */
[----:B------:R-:W-:Y:S02]  /*40a0*/  IMAD.MOV.U32 R19, RZ, RZ, R10 ;  /* 0x000000ffff137224 */ /* 0x000fe400078e000a */
        /* <DEDUP_REMOVED lines=16> */
.L_x_197:
[----:B------:R-:W-:Y:S05]  /*41b0*/  BSYNC.RECONVERGENT B3 ;  /* 0x0000000000037941 */ /* 0x000fea0003800200 */
.L_x_196:
[----:B------:R-:W-:Y:S01]  /*41c0*/  IADD3 R14, P0, PT, R14, 0x100, RZ ;  /* 0x000001000e0e7810 */ /* 0x000fe20007f1e0ff */
[----:B------:R-:W-:Y:S02]  /*41d0*/  VIADD R17, R17, 0x100 ;  /* 0x0000010011117836 */ /* 0x000fe40000000000 */
[----:B------:R-:W-:Y:S02]  /*41e0*/  IMAD.X R3, RZ, RZ, R3, P3 ;  /* 0x000000ffff037224 */ /* 0x000fe400018e0603 */
[----:B------:R-:W-:Y:S01]  /*41f0*/  IMAD.X R15, RZ, RZ, R15, P0 ;  /* 0x000000ffff0f7224 */ /* 0x000fe200000e060f */
[----:B------:R-:W-:Y:S07]  /*4200*/  @P2 BRA `(.L_x_198) ;  /* 0xfffffffc00842947 */ /* 0x000fee000383ffff */
.L_x_195:
[----:B------:R-:W-:Y:S05]  /*4210*/  BSYNC.RECONVERGENT B2 ;  /* 0x0000000000027941 */ /* 0x000fea0003800200 */
.L_x_194:
[----:B------:R-:W-:-:S13]  /*4220*/  ISETP.GE.U32.AND P0, PT, R7, 0x300, PT ;  /* 0x000003000700780c */ /* 0x000fda0003f06070 */
[----:B------:R-:W-:Y:S05]  /*4230*/  @!P0 BRA `(.L_x_193) ;  /* 0x0000000400888947 */ /* 0x000fea0003800000 */
[----:B------:R-:W0:Y:S01]  /*4240*/  LDC.64 R6, c[0x0][0x380] ;  /* 0x0000e000ff067b82 */ /* 0x000e220000000a00 */
[----:B------:R-:W-:-:S07]  /*4250*/  VIADD R13, R17, 0x200 ;  /* 0x00000200110d7836 */ /* 0x000fce0000000000 */
[----:B------:R-:W1:Y:S02]  /*4260*/  LDC.64 R2, c[0x0][0x388] ;  /* 0x0000e200ff027b82 */ /* 0x000e640000000a00 */
.L_x_207:
[----:B------:R-:W-:-:S05]  /*4270*/  VIADD R15, R13, 0xfffffe00 ;  /* 0xfffffe000d0f7836 */ /* 0x000fca0000000000 */
[----:B------:R-:W-:-:S05]  /*4280*/  IADD3 R19, P0, PT, R15, R4, RZ ;  /* 0x000000040f137210 */ /* 0x000fca0007f1e0ff */
[----:B------:R-:W-:Y:S01]  /*4290*/  IMAD.X R20, RZ, RZ, R5, P0 ;  /* 0x000000ffff147224 */ /* 0x000fe200000e0605 */
[----:B0-----:R-:W-:-:S04]  /*42a0*/  LEA R14, P0, R19, R6, 0x2 ;  /* 0x00000006130e7211 */ /* 0x001fc800078010ff */
[----:B------:R-:W-:-:S05]  /*42b0*/  LEA.HI.X R15, R19, R7, R20, 0x2, P0 ;  /* 0x00000007130f7211 */ /* 0x000fca00000f1414 */
[----:B------:R-:W2:Y:S04]  /*42c0*/  LDG.E R25, desc[UR10][R14.64] ;  /* 0x0000000a0e197981 */ /* 0x000ea8000c1e1900 */
[----:B------:R0:W5:Y:S04]  /*42d0*/  LDG.E R18, desc[UR10][R14.64+0x400] ;  /* 0x0004000a0e127981 */ /* 0x000168000c1e1900 */
        /* <DEDUP_REMOVED lines=22> */
.L_x_200:
[----:B------:R-:W-:Y:S05]  /*4440*/  BSYNC.RECONVERGENT B2 ;  /* 0x0000000000027941 */ /* 0x000fea0003800200 */
.L_x_199:
[----:B-----5:R-:W-:Y:S01]  /*4450*/  FSETP.GEU.AND P0, PT, R19, R18, PT ;  /* 0x000000121300720b */ /* 0x020fe20003f0e000 */
[----:B------:R-:W-:Y:S01]  /*4460*/  BSSY.RECONVERGENT B2, `(.L_x_201) ;  /* 0x0000013000027945 */ /* 0x000fe20003800200 */
[----:B------:R-:W-:Y:S01]  /*4470*/  IADD3 R21, P1, P2, R4, R2, R21 ;  /* 0x0000000204157210 */ /* 0x000fe20007a3e015 */
[----:B------:R-:W-:Y:S02]  /*4480*/  VIADD R15, R13, 0x100 ;  /* 0x000001000d0f7836 */ /* 0x000fe40000000000 */
[----:B------:R-:W-:Y:S01]  /*4490*/  IMAD.MOV.U32 R9, RZ, RZ, R18 ;  /* 0x000000ffff097224 */ /* 0x000fe200078e0012 */
[----:B------:R-:W-:Y:S01]  /*44a0*/  IADD3.X R23, PT, PT, R5, R3, RZ, P1, P2 ;  /* 0x0000000305177210 */ /* 0x000fe20000fe44ff */
[----:B------:R-:W-:-:S04]  /*44b0*/  IMAD.MOV.U32 R8, RZ, RZ, R21 ;  /* 0x000000ffff087224 */ /* 0x000fc800078e0015 */
[----:B------:R-:W-:Y:S02]  /*44c0*/  IMAD.MOV.U32 R10, RZ, RZ, R23 ;  /* 0x000000ffff0a7224 */ /* 0x000fe400078e0017 */
        /* <DEDUP_REMOVED lines=12> */
.L_x_202:
[----:B------:R-:W-:Y:S05]  /*4590*/  BSYNC.RECONVERGENT B2 ;  /* 0x0000000000027941 */ /* 0x000fea0003800200 */
.L_x_201:
[----:B------:R-:W-:Y:S01]  /*45a0*/  FSETP.GEU.AND P0, PT, R9, R12, PT ;  /* 0x0000000c0900720b */ /* 0x000fe20003f0e000 */
[----:B------:R-:W-:Y:S01]  /*45b0*/  BSSY.RECONVERGENT B2, `(.L_x_203) ;  /* 0x0000013000027945 */ /* 0x000fe20003800200 */
[CC--:B------:R-:W-:Y:S01]  /*45c0*/  IADD3 R19, P1, P4, R4.reuse, R2.reuse, R13 ;  /* 0x0000000204137210 */ /* 0x0c0fe20007c3e00d */
[----:B------:R-:W-:Y:S01]  /*45d0*/  IMAD.MOV.U32 R14, RZ, RZ, R12 ;  /* 0x000000ffff0e7224 */ /* 0x000fe200078e000c */
[----:B------:R-:W-:Y:S02]  /*45e0*/  IADD3 R20, P2, P3, R4, R2, R15 ;  /* 0x0000000204147210 */ /* 0x000fe40007b5e00f */
        /* <DEDUP_REMOVED lines=15> */
.L_x_204:
[----:B------:R-:W-:Y:S05]  /*46e0*/  BSYNC.RECONVERGENT B2 ;  /* 0x0000000000027941 */ /* 0x000fea0003800200 */
.L_x_203:
        /* <DEDUP_REMOVED lines=18> */
.L_x_206:
[----:B------:R-:W-:Y:S05]  /*4810*/  BSYNC.RECONVERGENT B2 ;  /* 0x0000000000027941 */ /* 0x000fea0003800200 */
.L_x_205:
[C---:B------:R-:W-:Y:S02]  /*4820*/  VIADD R15, R13.reuse, 0x200 ;  /* 0x000002000d0f7836 */ /* 0x040fe40000000000 */
[----:B------:R-:W-:-:S03]  /*4830*/  VIADD R13, R13, 0x400 ;  /* 0x000004000d0d7836 */ /* 0x000fc60000000000 */
[----:B------:R-:W-:-:S13]  /*4840*/  ISETP.GE.AND P0, PT, R15, R16, PT ;  /* 0x000000100f00720c */ /* 0x000fda0003f06270 */
[----:B------:R-:W-:Y:S05]  /*4850*/  @!P0 BRA `(.L_x_207) ;  /* 0xfffffff800848947 */ /* 0x000fea000383ffff */
.L_x_193:
[----:B------:R-:W-:Y:S05]  /*4860*/  BSYNC.RECONVERGENT B1 ;  /* 0x0000000000017941 */ /* 0x000fea0003800200 */
.L_x_186:
        /* <DEDUP_REMOVED lines=31> */
.L_x_209:
[----:B------:R-:W-:Y:S05]  /*4a60*/  BSYNC.RECONVERGENT B1 ;  /* 0x0000000000017941 */ /* 0x000fea0003800200 */
.L_x_208:
        /* <DEDUP_REMOVED lines=24> */
.L_x_211:
[----:B------:R-:W-:Y:S05]  /*4bf0*/  BSYNC.RECONVERGENT B1 ;  /* 0x0000000000017941 */ /* 0x000fea0003800200 */
.L_x_210:
        /* <DEDUP_REMOVED lines=24> */
.L_x_213:
[----:B------:R-:W-:Y:S05]  /*4d80*/  BSYNC.RECONVERGENT B1 ;  /* 0x0000000000017941 */ /* 0x000fea0003800200 */
.L_x_212:
        /* <DEDUP_REMOVED lines=24> */
.L_x_215:
[----:B------:R-:W-:Y:S05]  /*4f10*/  BSYNC.RECONVERGENT B1 ;  /* 0x0000000000017941 */ /* 0x000fea0003800200 */
.L_x_214:
[----:B0-----:R0:W0:Y:S01]  /*4f20*/  SHFL.DOWN PT, R2, R3, 0x10, 0x1f ;  /* 0x0a001f0003027f89 */ /* 0x00102200000e0000 */
[----:B------:R-:W-:Y:S01]  /*4f30*/  BSSY.RECONVERGENT B1, `(.L_x_216) ;  /* 0x0000017000017945 */ /* 0x000fe20003800200 */
[----:B--2---:R-:W-:Y:S02]  /*4f40*/  IMAD.MOV.U32 R6, RZ, RZ, R3 ;  /* 0x000000ffff067224 */ /* 0x004fe400078e0003 */
[----:B------:R2:W0:Y:S01]  /*4f50*/  SHFL.DOWN PT, R9, R4, 0x10, 0x1f ;  /* 0x0a001f0004097f89 */ /* 0x00042200000e0000 */
[----:B------:R-:W-:Y:S02]  /*4f60*/  IMAD.MOV.U32 R7, RZ, RZ, R4 ;  /* 0x000000ffff077224 */ /* 0x000fe400078e0004 */
[----:B----4-:R-:W-:Y:S01]  /*4f70*/  IMAD.MOV.U32 R8, RZ, RZ, R5 ;  /* 0x000000ffff087224 */ /* 0x010fe200078e0005 */
        /* <DEDUP_REMOVED lines=18> */
.L_x_217:
[----:B------:R-:W-:Y:S05]  /*50a0*/  BSYNC.RECONVERGENT B1 ;  /* 0x0000000000017941 */ /* 0x000fea0003800200 */
.L_x_216:
        /* <DEDUP_REMOVED lines=12> */
.L_x_219:
[----:B------:R-:W-:Y:S05]  /*5170*/  BSYNC.RECONVERGENT B1 ;  /* 0x0000000000017941 */ /* 0x000fea0003800200 */
.L_x_218:
[----:B------:R-:W-:Y:S01]  /*5180*/  BAR.SYNC.DEFER_BLOCKING 0x0 ;  /* 0x0000000000007b1d */ /* 0x000fe20000010000 */
[----:B------:R-:W-:-:S13]  /*5190*/  ISETP.NE.AND P2, PT, R11, RZ, PT ;  /* 0x000000ff0b00720c */ /* 0x000fda0003f45270 */
[----:B------:R-:W-:Y:S05]  /*51a0*/  @P2 BRA `(.L_x_149) ;  /* 0x0000000800342947 */ /* 0x000fea0003800000 */
[----:B0---4-:R-:W0:Y:S01]  /*51b0*/  S2R R3, SR_CgaCtaId ;  /* 0x0000000000037919 */ /* 0x011e220000008800 */
[----:B------:R-:W-:Y:S01]  /*51c0*/  MOV R2, 0x400 ;  /* 0x0000040000027802 */ /* 0x000fe20000000f00 */
[----:B------:R-:W-:Y:S03]  /*51d0*/  BSSY.RECONVERGENT B1, `(.L_x_220) ;  /* 0x0000016000017945 */ /* 0x000fe60003800200 */
[----:B0-----:R-:W-:-:S05]  /*51e0*/  LEA R25, R3, R2, 0x18 ;  /* 0x0000000203197211 */ /* 0x001fca00078ec0ff */
[----:B------:R-:W0:Y:S04]  /*51f0*/  LDS R3, [R25+0x18] ;  /* 0x0000180019037984 */ /* 0x000e280000000800 */
[----:B--2---:R-:W2:Y:S04]  /*5200*/  LDS.64 R4, [R25+0x20] ;  /* 0x0000200019047984 */ /* 0x004ea80000000a00 */
        /* <DEDUP_REMOVED lines=18> */
.L_x_221:
[----:B------:R-:W-:Y:S05]  /*5330*/  BSYNC.RECONVERGENT B1 ;  /* 0x0000000000017941 */ /* 0x000fea0003800200 */
.L_x_220:
        /* <DEDUP_REMOVED lines=10> */
[----:B------:R0:W1:Y:S04]  /*53e0*/  LDS.64 R10, [R25+0x60] ;  /* 0x00006000190a7984 */ /* 0x0000680000000a00 */
[----:B---3--:R3:W1:Y:S04]  /*53f0*/  LDS.64 R12, [R25+0x70] ;  /* 0x00007000190c7984 */ /* 0x0086680000000a00 */
        /* <DEDUP_REMOVED lines=15> */
.L_x_223:
[----:B------:R-:W-:Y:S05]  /*54f0*/  BSYNC.RECONVERGENT B1 ;  /* 0x0000000000017941 */ /* 0x000fea0003800200 */
.L_x_222:
        /* <DEDUP_REMOVED lines=17> */
.L_x_225:
[----:B------:R-:W-:Y:S05]  /*5610*/  BSYNC.RECONVERGENT B1 ;  /* 0x0000000000017941 */ /* 0x000fea0003800200 */
.L_x_224:
        /* <DEDUP_REMOVED lines=17> */
.L_x_227:
[----:B------:R-:W-:Y:S05]  /*5730*/  BSYNC.RECONVERGENT B1 ;  /* 0x0000000000017941 */ /* 0x000fea0003800200 */
.L_x_226:
        /* <DEDUP_REMOVED lines=17> */
.L_x_229:
[----:B------:R-:W-:Y:S05]  /*5850*/  BSYNC.RECONVERGENT B1 ;  /* 0x0000000000017941 */ /* 0x000fea0003800200 */
.L_x_228:
        /* <DEDUP_REMOVED lines=17> */
.L_x_231:
[----:B------:R-:W-:Y:S05]  /*5970*/  BSYNC.RECONVERGENT B1 ;  /* 0x0000000000017941 */ /* 0x000fea0003800200 */
.L_x_230:
        /* <DEDUP_REMOVED lines=16> */
.L_x_149:
[----:B------:R-:W-:Y:S05]  /*5a80*/  BSYNC.RECONVERGENT B0 ;  /* 0x0000000000007941 */ /* 0x000fea0003800200 */
.L_x_116:
[----:B------:R-:W-:Y:S05]  /*5a90*/  @P2 EXIT ;  /* 0x000000000000294d */ /* 0x000fea0003800000 */
[----:B0-234-:R-:W0:Y:S01]  /*5aa0*/  LDC.64 R2, c[0x0][0x390] ;  /* 0x0000e400ff027b82 */ /* 0x01de220000000a00 */
[----:B------:R-:W-:Y:S02]  /*5ab0*/  IMAD.MOV.U32 R9, RZ, RZ, R8 ;  /* 0x000000ffff097224 */ /* 0x000fe400078e0008 */
[----:B------:R-:W-:Y:S02]  /*5ac0*/  IMAD.MOV.U32 R8, RZ, RZ, R7 ;  /* 0x000000ffff087224 */ /* 0x000fe400078e0007 */
[----:B0-----:R-:W-:-:S05]  /*5ad0*/  IMAD.WIDE.U32 R2, R0, 0x10, R2 ;  /* 0x0000001000027825 */ /* 0x001fca00078e0002 */
[----:B------:R-:W-:Y:S04]  /*5ae0*/  STG.E.64 desc[UR10][R2.64+0x8], R8 ;  /* 0x0000080802007986 */ /* 0x000fe8000c101b0a */
[----:B------:R-:W-:Y:S01]  /*5af0*/  STG.E desc[UR10][R2.64], R6 ;  /* 0x0000000602007986 */ /* 0x000fe2000c10190a */
[----:B------:R-:W-:Y:S05]  /*5b00*/  EXIT ;  /* 0x000000000000794d */ /* 0x000fea0003800000 */
.L_x_232:
        /* <DEDUP_REMOVED lines=15> */
.L_x_695:


//--------------------- .text._ZN6thrust24THRUST_300001_SM_1000_NS8cuda_cub4core6detail13_kernel_agentINS1_8__reduce11ReduceAgentINS0_12zip_iteratorIN4cuda3std3__45tupleIJNS0_10device_ptrIfEENS0_17counting_iteratorIlNS0_11use_defaultESF_SF_EEEEEEEPNSB_IJflEEESJ_lNS1_9__extrema9arg_max_fIflNSA_4lessIfEEEEEEJSI_SK_lSP_EEEvDpT0_ --------------------------
	.section	.text._ZN6thrust24THRUST_300001_SM_1000_NS8cuda_cub4core6detail13_kernel_agentINS1_8__reduce11ReduceAgentINS0_12zip_iteratorIN4cuda3std3__45tupleIJNS0_10device_ptrIfEENS0_17counting_iteratorIlNS0_11use_defaultESF_SF_EEEEEEEPNSB_IJflEEESJ_lNS1_9__extrema9arg_max_fIflNSA_4lessIfEEEEEEJSI_SK_lSP_EEEvDpT0_,"ax",@progbits
	.align	128
        .global         _ZN6thrust24THRUST_300001_SM_1000_NS8cuda_cub4core6detail13_kernel_agentINS1_8__reduce11ReduceAgentINS0_12zip_iteratorIN4cuda3std3__45tupleIJNS0_10device_ptrIfEENS0_17counting_iteratorIlNS0_11use_defaultESF_SF_EEEEEEEPNSB_IJflEEESJ_lNS1_9__extrema9arg_max_fIflNSA_4lessIfEEEEEEJSI_SK_lSP_EEEvDpT0_
        .type           _ZN6thrust24THRUST_300001_SM_1000_NS8cuda_cub4core6detail13_kernel_agentINS1_8__reduce11ReduceAgentINS0_12zip_iteratorIN4cuda3std3__45tupleIJNS0_10device_ptrIfEENS0_17counting_iteratorIlNS0_11use_defaultESF_SF_EEEEEEEPNSB_IJflEEESJ_lNS1_9__extrema9arg_max_fIflNSA_4lessIfEEEEEEJSI_SK_lSP_EEEvDpT0_,@function
        .size           _ZN6thrust24THRUST_300001_SM_1000_NS8cuda_cub4core6detail13_kernel_agentINS1_8__reduce11ReduceAgentINS0_12zip_iteratorIN4cuda3std3__45tupleIJNS0_10device_ptrIfEENS0_17counting_iteratorIlNS0_11use_defaultESF_SF_EEEEEEEPNSB_IJflEEESJ_lNS1_9__extrema9arg_max_fIflNSA_4lessIfEEEEEEJSI_SK_lSP_EEEvDpT0_,(.L_x_696 - _ZN6thrust24THRUST_300001_SM_1000_NS8cuda_cub4core6detail13_kernel_agentINS1_8__reduce11ReduceAgentINS0_12zip_iteratorIN4cuda3std3__45tupleIJNS0_10device_ptrIfEENS0_17counting_iteratorIlNS0_11use_defaultESF_SF_EEEEEEEPNSB_IJflEEESJ_lNS1_9__extrema9arg_max_fIflNSA_4lessIfEEEEEEJSI_SK_lSP_EEEvDpT0_)
        .other          _ZN6thrust24THRUST_300001_SM_1000_NS8cuda_cub4core6detail13_kernel_agentINS1_8__reduce11ReduceAgentINS0_12zip_iteratorIN4cuda3std3__45tupleIJNS0_10device_ptrIfEENS0_17counting_iteratorIlNS0_11use_defaultESF_SF_EEEEEEEPNSB_IJflEEESJ_lNS1_9__extrema9arg_max_fIflNSA_4lessIfEEEEEEJSI_SK_lSP_EEEvDpT0_,@"STO_CUDA_ENTRY STV_DEFAULT"
_ZN6thrust24THRUST_300001_SM_1000_NS8cuda_cub4core6detail13_kernel_agentINS1_8__reduce11ReduceAgentINS0_12zip_iteratorIN4cuda3std3__45tupleIJNS0_10device_ptrIfEENS0_17counting_iteratorIlNS0_11use_defaultESF_SF_EEEEEEEPNSB_IJflEEESJ_lNS1_9__extrema9arg_max_fIflNSA_4lessIfEEEEEEJSI_SK_lSP_EEEvDpT0_:
.text._ZN6thrust24THRUST_300001_SM_1000_NS8cuda_cub4core6detail13_kernel_agentINS1_8__reduce11ReduceAgentINS0_12zip_iteratorIN4cuda3std3__45tupleIJNS0_10device_ptrIfEENS0_17counting_iteratorIlNS0_11use_defaultESF_SF_EEEEEEEPNSB_IJflEEESJ_lNS1_9__extrema9arg_max_fIflNSA_4lessIfEEEEEEJSI_SK_lSP_EEEvDpT0_:
[----:B------:R-:W-:Y:S01]  /*0000*/  LDC R1, c[0x0][0x37c] ;  /* 0x0000df00ff017b82 */ /* 0x000fe20000000800 */
[----:B------:R-:W0:Y:S02]  /*0010*/  LDCU.64 UR4, c[0x0][0x398] ;  /* 0x00007300ff0477ac */ /* 0x000e240008000a00 */
[----:B0-----:R-:W-:-:S04]  /*0020*/  ISETP.NE.U32.AND P0, PT, RZ, UR4, PT ;  /* 0x00000004ff007c0c */ /* 0x001fc8000bf05070 */
[----:B------:R-:W-:-:S13]  /*0030*/  ISETP.NE.AND.EX P0, PT, RZ, UR5, PT, P0 ;  /* 0x00000005ff007c0c */ /* 0x000fda000bf05300 */
[----:B------:R-:W-:Y:S05]  /*0040*/  @!P0 EXIT ;  /* 0x000000000000894d */ /* 0x000fea0003800000 */
[----:B------:R-:W-:Y:S01]  /*0050*/  UISETP.GT.U32.AND UP0, UPT, UR4, 0x4ff, UPT ;  /* 0x000004ff0400788c */ /* 0x000fe2000bf04070 */
[----:B------:R-:W-:Y:S01]  /*0060*/  BSSY.RECONVERGENT B0, `(.L_x_233) ;  /* 0x0000558000007945 */ /* 0x000fe20003800200 */
[----:B------:R-:W0:Y:S02]  /*0070*/  LDCU.64 UR8, c[0x0][0x358] ;  /* 0x00006b00ff0877ac */ /* 0x000e240008000a00 */
[----:B------:R-:W-:-:S09]  /*0080*/  UISETP.GT.AND.EX UP0, UPT, UR5, URZ, UPT, UP0 ;  /* 0x000000ff0500728c */ /* 0x000fd2000bf04300 */
[----:B------:R-:W-:Y:S05]  /*0090*/  BRA.U UP0, `(.L_x_234) ;  /* 0x0000003100a87547 */ /* 0x000fea000b800000 */
[----:B------:R-:W1:Y:S01]  /*00a0*/  S2R R0, SR_TID.X ;  /* 0x0000000000007919 */ /* 0x000e620000002100 */
[----:B------:R-:W2:Y:S01]  /*00b0*/  LDCU UR5, c[0x0][0x398] ;  /* 0x00007300ff0577ac */ /* 0x000ea20008000800 */
[----:B------:R-:W-:Y:S01]  /*00c0*/  BSSY.RECONVERGENT B1, `(.L_x_235) ;  /* 0x000000d000017945 */ /* 0x000fe20003800200 */
[----:B------:R-:W-:Y:S01]  /*00d0*/  CS2R R6, SRZ ;  /* 0x0000000000067805 */ /* 0x000fe2000001ff00 */
[----:B------:R-:W-:Y:S01]  /*00e0*/  IMAD.MOV.U32 R8, RZ, RZ, RZ ;  /* 0x000000ffff087224 */ /* 0x000fe200078e00ff */
[----:B-1----:R-:W-:Y:S01]  /*00f0*/  ISETP.GE.AND P0, PT, R0, UR4, PT ;  /* 0x0000000400007c0c */ /* 0x002fe2000bf06270 */
[----:B------:R-:W-:-:S12]  /*0100*/  IMAD.MOV.U32 R9, RZ, RZ, R0 ;  /* 0x000000ffff097224 */ /* 0x000fd800078e0000 */
[----:B--2---:R-:W-:Y:S05]  /*0110*/  @P0 BRA `(.L_x_236) ;  /* 0x00000000001c0947 */ /* 0x004fea0003800000 */
[----:B------:R-:W1:Y:S01]  /*0120*/  LDC.64 R2, c[0x0][0x380] ;  /* 0x0000e000ff027b82 */ /* 0x000e620000000a00 */
[----:B------:R-:W2:Y:S01]  /*0130*/  LDCU.64 UR6, c[0x0][0x388] ;  /* 0x00007100ff0677ac */ /* 0x000ea20008000a00 */
[----:B-1----:R-:W-:-:S05]  /*0140*/  IMAD.WIDE.U32 R2, R0, 0x4, R2 ;  /* 0x0000000400027825 */ /* 0x002fca00078e0002 */
[----:B0-----:R1:W5:Y:S01]  /*0150*/  LDG.E R6, desc[UR8][R2.64] ;  /* 0x0000000802067981 */ /* 0x001362000c1e1900 */
[C---:B--2---:R-:W-:Y:S01]  /*0160*/  IADD3 R7, P0, PT, R0.reuse, UR6, RZ ;  /* 0x0000000600077c10 */ /* 0x044fe2000ff1e0ff */
[----:B------:R-:W-:-:S04]  /*0170*/  VIADD R9, R0, 0x100 ;  /* 0x0000010000097836 */ /* 0x000fc80000000000 */
[----:B------:R-:W-:-:S08]  /*0180*/  IMAD.X R8, RZ, RZ, UR7, P0 ;  /* 0x00000007ff087e24 */ /* 0x000fd000080e06ff */
.L_x_236:
[----:B0-----:R-:W-:Y:S05]  /*0190*/  BSYNC.RECONVERGENT B1 ;  /* 0x0000000000017941 */ /* 0x001fea0003800200 */
.L_x_235:
        /* <DEDUP_REMOVED lines=10> */
[----:B------:R-:W1:Y:S01]  /*0240*/  LDCU.64 UR6, c[0x0][0x388] ;  /* 0x00007100ff0677ac */ /* 0x000e620008000a00 */
[----:B------:R-:W-:-:S04]  /*0250*/  LEA.HI R4, R11, 0x1, RZ, 0x18 ;  /* 0x000000010b047811 */ /* 0x000fc800078fc0ff */
[----:B------:R-:W-:-:S05]  /*0260*/  LOP3.LUT R4, R4, 0x3, RZ, 0xc0, !PT ;  /* 0x0000000304047812 */ /* 0x000fca00078ec0ff */
[----:B------:R-:W-:Y:S01]  /*0270*/  IMAD.MOV R4, RZ, RZ, -R4 ;  /* 0x000000ffff047224 */ /* 0x000fe200078e0a04 */
[C---:B-1----:R-:W-:Y:S01]  /*0280*/  IADD3 R5, P0, PT, R9.reuse, UR6, RZ ;  /* 0x0000000609057c10 */ /* 0x042fe2000ff1e0ff */
[----:B0-----:R-:W-:-:S04]  /*0290*/  IMAD.WIDE.U32 R2, R9, 0x4, R2 ;  /* 0x0000000409027825 */ /* 0x001fc800078e0002 */
[----:B------:R-:W-:-:S08]  /*02a0*/  IMAD.X R10, RZ, RZ, UR7, P0 ;  /* 0x00000007ff0a7e24 */ /* 0x000fd000080e06ff */
.L_x_243:
[----:B------:R0:W2:Y:S01]  /*02b0*/  LDG.E R15, desc[UR8][R2.64] ;  /* 0x00000008020f7981 */ /* 0x0000a2000c1e1900 */
[----:B------:R-:W-:Y:S01]  /*02c0*/  VIADD R4, R4, 0x1 ;  /* 0x0000000104047836 */ /* 0x000fe20000000000 */
[----:B------:R-:W-:Y:S01]  /*02d0*/  BSSY.RECONVERGENT B3, `(.L_x_241) ;  /* 0x0000016000037945 */ /* 0x000fe20003800200 */
[----:B------:R-:W-:Y:S02]  /*02e0*/  IMAD.MOV.U32 R14, RZ, RZ, R7 ;  /* 0x000000ffff0e7224 */ /* 0x000fe400078e0007 */
[----:B------:R-:W-:Y:S01]  /*02f0*/  IMAD.MOV.U32 R13, RZ, RZ, R8 ;  /* 0x000000ffff0d7224 */ /* 0x000fe200078e0008 */
[----:B------:R-:W-:Y:S01]  /*0300*/  ISETP.NE.AND P2, PT, R4, RZ, PT ;  /* 0x000000ff0400720c */ /* 0x000fe20003f45270 */
[----:B-----5:R-:W-:Y:S02]  /*0310*/  IMAD.MOV.U32 R12, RZ, RZ, R6 ;  /* 0x000000ffff0c7224 */ /* 0x020fe400078e0006 */
[----:B------:R-:W-:Y:S01]  /*0320*/  IMAD.MOV.U32 R7, RZ, RZ, R5 ;  /* 0x000000ffff077224 */ /* 0x000fe200078e0005 */
[----:B0-----:R-:W-:Y:S01]  /*0330*/  IADD3 R2, P3, PT, R2, 0x400, RZ ;  /* 0x0000040002027810 */ /* 0x001fe20007f7e0ff */
        /* <DEDUP_REMOVED lines=15> */
.L_x_242:
[----:B------:R-:W-:Y:S05]  /*0430*/  BSYNC.RECONVERGENT B3 ;  /* 0x0000000000037941 */ /* 0x000fea0003800200 */
.L_x_241:
[----:B------:R-:W-:Y:S01]  /*0440*/  IADD3 R5, P0, PT, R5, 0x100, RZ ;  /* 0x0000010005057810 */ /* 0x000fe20007f1e0ff */
[----:B------:R-:W-:Y:S02]  /*0450*/  VIADD R9, R9, 0x100 ;  /* 0x0000010009097836 */ /* 0x000fe40000000000 */
[----:B------:R-:W-:Y:S02]  /*0460*/  IMAD.X R3, RZ, RZ, R3, P3 ;  /* 0x000000ffff037224 */ /* 0x000fe400018e0603 */
[----:B------:R-:W-:Y:S01]  /*0470*/  IMAD.X R10, RZ, RZ, R10, P0 ;  /* 0x000000ffff0a7224 */ /* 0x000fe200000e060a */
[----:B------:R-:W-:Y:S07]  /*0480*/  @P2 BRA `(.L_x_243) ;  /* 0xfffffffc00882947 */ /* 0x000fee000383ffff */
.L_x_240:
[----:B------:R-:W-:Y:S05]  /*0490*/  BSYNC.RECONVERGENT B2 ;  /* 0x0000000000027941 */ /* 0x000fea0003800200 */
.L_x_239:
[----:B------:R-:W-:-:S13]  /*04a0*/  ISETP.GE.U32.AND P0, PT, R11, 0x300, PT ;  /* 0x000003000b00780c */ /* 0x000fda0003f06070 */
[----:B------:R-:W-:Y:S05]  /*04b0*/  @!P0 BRA `(.L_x_238) ;  /* 0x00000004007c8947 */ /* 0x000fea0003800000 */
[----:B------:R-:W0:Y:S01]  /*04c0*/  LDC.64 R4, c[0x0][0x380] ;  /* 0x0000e000ff047b82 */ /* 0x000e220000000a00 */
[----:B------:R-:W-:-:S07]  /*04d0*/  VIADD R10, R9, 0x200 ;  /* 0x00000200090a7836 */ /* 0x000fce0000000000 */
[----:B------:R-:W1:Y:S02]  /*04e0*/  LDC.64 R2, c[0x0][0x388] ;  /* 0x0000e200ff027b82 */ /* 0x000e640000000a00 */
.L_x_252:
[----:B------:R-:W-:-:S04]  /*04f0*/  VIADD R15, R10, 0xfffffe00 ;  /* 0xfffffe000a0f7836 */ /* 0x000fc80000000000 */
[----:B0-----:R-:W-:-:S05]  /*0500*/  IMAD.WIDE R12, R15, 0x4, R4 ;  /* 0x000000040f0c7825 */ /* 0x001fca00078e0204 */
[----:B------:R-:W2:Y:S04]  /*0510*/  LDG.E R21, desc[UR8][R12.64] ;  /* 0x000000080c157981 */ /* 0x000ea8000c1e1900 */
[----:B-----5:R0:W5:Y:S04]  /*0520*/  LDG.E R23, desc[UR8][R12.64+0x400] ;  /* 0x000400080c177981 */ /* 0x020168000c1e1900 */
[----:B------:R0:W5:Y:S04]  /*0530*/  LDG.E R9, desc[UR8][R12.64+0x800] ;  /* 0x000800080c097981 */ /* 0x000168000c1e1900 */
[----:B------:R0:W5:Y:S01]  /*0540*/  LDG.E R11, desc[UR8][R12.64+0xc00] ;  /* 0x000c00080c0b7981 */ /* 0x000162000c1e1900 */
[C---:B-1----:R-:W-:Y:S01]  /*0550*/  IADD3 R18, P1, PT, R15.reuse, R2, RZ ;  /* 0x000000020f127210 */ /* 0x042fe20007f3e0ff */
[----:B------:R-:W-:Y:S03]  /*0560*/  BSSY.RECONVERGENT B2, `(.L_x_244) ;  /* 0x0000013000027945 */ /* 0x000fe60003800200 */
[----:B------:R-:W-:Y:S01]  /*0570*/  LEA.HI.X.SX32 R19, R15, R3, 0x1, P1 ;  /* 0x000000030f137211 */ /* 0x000fe200008f0eff */
[----:B------:R-:W-:-:S02]  /*0580*/  VIADD R15, R10, 0xffffff00 ;  /* 0xffffff000a0f7836 */ /* 0x000fc40000000000 */
        /* <DEDUP_REMOVED lines=16> */
.L_x_245:
[----:B------:R-:W-:Y:S05]  /*0690*/  BSYNC.RECONVERGENT B2 ;  /* 0x0000000000027941 */ /* 0x000fea0003800200 */
.L_x_244:
[----:B-----5:R-:W-:Y:S01]  /*06a0*/  FSETP.GEU.AND P0, PT, R14, R23, PT ;  /* 0x000000170e00720b */ /* 0x020fe20003f0e000 */
[----:B------:R-:W-:Y:S01]  /*06b0*/  BSSY.RECONVERGENT B2, `(.L_x_246) ;  /* 0x0000013000027945 */ /* 0x000fe20003800200 */
[C---:B------:R-:W-:Y:S01]  /*06c0*/  IADD3 R13, P1, PT, R15.reuse, R2, RZ ;  /* 0x000000020f0d7210 */ /* 0x040fe20007f3e0ff */
[----:B------:R-:W-:Y:S02]  /*06d0*/  VIADD R7, R10, 0x100 ;  /* 0x000001000a077836 */ /* 0x000fe40000000000 */
[----:B------:R-:W-:Y:S01]  /*06e0*/  IMAD.MOV.U32 R6, RZ, RZ, R23 ;  /* 0x000000ffff067224 */ /* 0x000fe200078e0017 */
[----:B------:R-:W-:Y:S01]  /*06f0*/  LEA.HI.X.SX32 R12, R15, R3, 0x1, P1 ;  /* 0x000000030f0c7211 */ /* 0x000fe200008f0eff */
        /* <DEDUP_REMOVED lines=14> */
.L_x_247:
[----:B------:R-:W-:Y:S05]  /*07e0*/  BSYNC.RECONVERGENT B2 ;  /* 0x0000000000027941 */ /* 0x000fea0003800200 */
.L_x_246:
[----:B------:R-:W-:Y:S01]  /*07f0*/  FSETP.GEU.AND P0, PT, R6, R9, PT ;  /* 0x000000090600720b */ /* 0x000fe20003f0e000 */
[----:B------:R-:W-:Y:S01]  /*0800*/  BSSY.RECONVERGENT B2, `(.L_x_248) ;  /* 0x0000013000027945 */ /* 0x000fe20003800200 */
[CC--:B------:R-:W-:Y:S01]  /*0810*/  IADD3 R17, P1, PT, R10.reuse, R2.reuse, RZ ;  /* 0x000000020a117210 */ /* 0x0c0fe20007f3e0ff */
[----:B------:R-:W-:Y:S01]  /*0820*/  IMAD.MOV.U32 R12, RZ, RZ, R9 ;  /* 0x000000ffff0c7224 */ /* 0x000fe200078e0009 */
[----:B------:R-:W-:Y:S02]  /*0830*/  IADD3 R18, P2, PT, R7, R2, RZ ;  /* 0x0000000207127210 */ /* 0x000fe40007f5e0ff */
        /* <DEDUP_REMOVED lines=15> */
.L_x_249:
[----:B------:R-:W-:Y:S05]  /*0930*/  BSYNC.RECONVERGENT B2 ;  /* 0x0000000000027941 */ /* 0x000fea0003800200 */
.L_x_248:
[----:B------:R-:W-:Y:S01]  /*0940*/  FSETP.GEU.AND P0, PT, R12, R11, PT ;  /* 0x0000000b0c00720b */ /* 0x000fe20003f0e000 */
[----:B------:R-:W-:Y:S01]  /*0950*/  BSSY.RECONVERGENT B2, `(.L_x_250) ;  /* 0x0000011000027945 */ /* 0x000fe20003800200 */
[----:B------:R-:W-:Y:S01]  /*0960*/  LEA.HI.X.SX32 R9, R7, R3, 0x1, P2 ;  /* 0x0000000307097211 */ /* 0x000fe200010f0eff */
        /* <DEDUP_REMOVED lines=15> */
.L_x_251:
[----:B------:R-:W-:Y:S05]  /*0a60*/  BSYNC.RECONVERGENT B2 ;  /* 0x0000000000027941 */ /* 0x000fea0003800200 */
.L_x_250:
[C---:B------:R-:W-:Y:S02]  /*0a70*/  VIADD R9, R10.reuse, 0x200 ;  /* 0x000002000a097836 */ /* 0x040fe40000000000 */
[----:B------:R-:W-:-:S03]  /*0a80*/  VIADD R10, R10, 0x400 ;  /* 0x000004000a0a7836 */ /* 0x000fc60000000000 */
[----:B------:R-:W-:-:S13]  /*0a90*/  ISETP.GE.AND P0, PT, R9, UR5, PT ;  /* 0x0000000509007c0c */ /* 0x000fda000bf06270 */
[----:B------:R-:W-:Y:S05]  /*0aa0*/  @!P0 BRA `(.L_x_252) ;  /* 0xfffffff800908947 */ /* 0x000fea000383ffff */
.L_x_238:
[----:B------:R-:W-:Y:S05]  /*0ab0*/  BSYNC.RECONVERGENT B1 ;  /* 0x0000000000017941 */ /* 0x000fea0003800200 */
.L_x_237:
[----:B------:R-:W0:Y:S02]  /*0ac0*/  LDCU UR6, c[0x0][0x398] ;  /* 0x00007300ff0677ac */ /* 0x000e240008000800 */
[----:B0-----:R-:W-:-:S09]  /*0ad0*/  UISETP.GE.AND UP0, UPT, UR6, 0x100, UPT ;  /* 0x000001000600788c */ /* 0x001fd2000bf06270 */
[----:B------:R-:W-:Y:S05]  /*0ae0*/  BRA.U !UP0, `(.L_x_253) ;  /* 0x00000011088c7547 */ /* 0x000fea000b800000 */
[----:B------:R-:W0:Y:S01]  /*0af0*/  S2R R11, SR_LANEID ;  /* 0x00000000000b7919 */ /* 0x000e220000000000 */
[----:B------:R-:W-:Y:S01]  /*0b00*/  BSSY.RECONVERGENT B1, `(.L_x_254) ;  /* 0x000001b000017945 */ /* 0x000fe20003800200 */
[----:B------:R-:W-:Y:S01]  /*0b10*/  IMAD.MOV.U32 R9, RZ, RZ, R7 ;  /* 0x000000ffff097224 */ /* 0x000fe200078e0007 */
[----:B-1---5:R1:W2:Y:S01]  /*0b20*/  SHFL.DOWN PT, R3, R6, 0x1, 0x1f ;  /* 0x08201f0006037f89 */ /* 0x0222a200000e0000 */
        /* <DEDUP_REMOVED lines=24> */
.L_x_255:
[----:B------:R-:W-:Y:S05]  /*0cb0*/  BSYNC.RECONVERGENT B1 ;  /* 0x0000000000017941 */ /* 0x000fea0003800200 */
.L_x_254:
[C---:B------:R-:W-:Y:S01]  /*0cc0*/  ISETP.GT.AND P5, PT, R11.reuse, 0x17, PT ;  /* 0x000000170b00780c */ /* 0x040fe20003fa4270 */
[----:B------:R0:W1:Y:S01]  /*0cd0*/  SHFL.DOWN PT, R7, R2, 0x2, 0x1f ;  /* 0x08401f0002077f89 */ /* 0x00006200000e0000 */
[C---:B------:R-:W-:Y:S01]  /*0ce0*/  ISETP.GT.AND P4, PT, R11.reuse, 0xf, PT ;  /* 0x0000000f0b00780c */ /* 0x040fe20003f84270 */
[----:B------:R-:W-:Y:S01]  /*0cf0*/  BSSY.RECONVERGENT B1, `(.L_x_256) ;  /* 0x0000018000017945 */ /* 0x000fe20003800200 */
[----:B------:R-:W-:Y:S01]  /*0d00*/  ISETP.NE.AND P2, PT, R11, RZ, PT ;  /* 0x000000ff0b00720c */ /* 0x000fe20003f45270 */
[----:B------:R0:W2:Y:S01]  /*0d10*/  SHFL.DOWN PT, R6, R9, 0x2, 0x1f ;  /* 0x08401f0009067f89 */ /* 0x0000a200000e0000 */
[----:B------:R-:W-:Y:S02]  /*0d20*/  IMAD.MOV.U32 R4, RZ, RZ, R9 ;  /* 0x000000ffff047224 */ /* 0x000fe400078e0009 */
[----:B------:R-:W-:Y:S01]  /*0d30*/  IMAD.MOV.U32 R5, RZ, RZ, R10 ;  /* 0x000000ffff057224 */ /* 0x000fe200078e000a */
[----:B------:R0:W3:Y:S01]  /*0d40*/  SHFL.DOWN PT, R11, R10, 0x2, 0x1f ;  /* 0x08401f000a0b7f89 */ /* 0x0000e200000e0000 */
[----:B------:R-:W-:Y:S01]  /*0d50*/  IMAD.MOV.U32 R3, RZ, RZ, R2 ;  /* 0x000000ffff037224 */ /* 0x000fe200078e0002 */
[----:B------:R-:W-:Y:S06]  /*0d60*/  @P1 BRA `(.L_x_257) ;  /* 0x0000000000401947 */ /* 0x000fec0003800000 */
        /* <DEDUP_REMOVED lines=16> */
.L_x_257:
[----:B------:R-:W-:Y:S05]  /*0e70*/  BSYNC.RECONVERGENT B1 ;  /* 0x0000000000017941 */ /* 0x000fea0003800200 */
.L_x_256:
[----:B------:R4:W3:Y:S01]  /*0e80*/  SHFL.DOWN PT, R8, R3, 0x4, 0x1f ;  /* 0x08801f0003087f89 */ /* 0x0008e200000e0000 */
[----:B------:R-:W-:Y:S01]  /*0e90*/  BSSY.RECONVERGENT B1, `(.L_x_258) ;  /* 0x0000017000017945 */ /* 0x000fe20003800200 */
[----:B--2---:R-:W-:Y:S02]  /*0ea0*/  IMAD.MOV.U32 R6, RZ, RZ, R4 ;  /* 0x000000ffff067224 */ /* 0x004fe400078e0004 */
[----:B0-----:R4:W0:Y:S01]  /*0eb0*/  SHFL.DOWN PT, R9, R4, 0x4, 0x1f ;  /* 0x08801f0004097f89 */ /* 0x00182200000e0000 */
[----:B-1----:R-:W-:Y:S02]  /*0ec0*/  IMAD.MOV.U32 R7, RZ, RZ, R5 ;  /* 0x000000ffff077224 */ /* 0x002fe400078e0005 */
[----:B------:R-:W-:Y:S01]  /*0ed0*/  IMAD.MOV.U32 R2, RZ, RZ, R3 ;  /* 0x000000ffff027224 */ /* 0x000fe200078e0003 */
[----:B------:R4:W1:Y:S01]  /*0ee0*/  SHFL.DOWN PT, R10, R5, 0x4, 0x1f ;  /* 0x08801f00050a7f89 */ /* 0x00086200000e0000 */
[----:B------:R-:W-:Y:S05]  /*0ef0*/  @P3 BRA `(.L_x_259) ;  /* 0x0000000000403947 */ /* 0x000fea0003800000 */
[----:B---3--:R-:W-:Y:S01]  /*0f00*/  FSETP.GEU.AND P0, PT, R3, R8, PT ;  /* 0x000000080300720b */ /* 0x008fe20003f0e000 */
        /* <DEDUP_REMOVED lines=15> */
.L_x_259:
[----:B------:R-:W-:Y:S05]  /*1000*/  BSYNC.RECONVERGENT B1 ;  /* 0x0000000000017941 */ /* 0x000fea0003800200 */
.L_x_258:
[----:B0-----:R0:W2:Y:S01]  /*1010*/  SHFL.DOWN PT, R9, R2, 0x8, 0x1f ;  /* 0x09001f0002097f89 */ /* 0x0010a200000e0000 */
[----:B------:R-:W-:Y:S01]  /*1020*/  BSSY.RECONVERGENT B1, `(.L_x_260) ;  /* 0x0000017000017945 */ /* 0x000fe20003800200 */
[----:B----4-:R-:W-:Y:S02]  /*1030*/  IMAD.MOV.U32 R4, RZ, RZ, R6 ;  /* 0x000000ffff047224 */ /* 0x010fe400078e0006 */
[----:B---3--:R0:W3:Y:S01]  /*1040*/  SHFL.DOWN PT, R11, R6, 0x8, 0x1f ;  /* 0x09001f00060b7f89 */ /* 0x0080e200000e0000 */
[----:B------:R-:W-:Y:S02]  /*1050*/  IMAD.MOV.U32 R5, RZ, RZ, R7 ;  /* 0x000000ffff057224 */ /* 0x000fe400078e0007 */
[----:B------:R-:W-:Y:S01]  /*1060*/  IMAD.MOV.U32 R3, RZ, RZ, R2 ;  /* 0x000000ffff037224 */ /* 0x000fe200078e0002 */
[----:B------:R0:W4:Y:S01]  /*1070*/  SHFL.DOWN PT, R8, R7, 0x8, 0x1f ;  /* 0x09001f0007087f89 */ /* 0x00012200000e0000 */
[----:B------:R-:W-:Y:S05]  /*1080*/  @P5 BRA `(.L_x_261) ;  /* 0x0000000000405947 */ /* 0x000fea0003800000 */
[----:B--2---:R-:W-:Y:S01]  /*1090*/  FSETP.GEU.AND P0, PT, R2, R9, PT ;  /* 0x000000090200720b */ /* 0x004fe20003f0e000 */
        /* <DEDUP_REMOVED lines=15> */
.L_x_261:
[----:B------:R-:W-:Y:S05]  /*1190*/  BSYNC.RECONVERGENT B1 ;  /* 0x0000000000017941 */ /* 0x000fea0003800200 */
.L_x_260:
[----:B0-----:R0:W0:Y:S01]  /*11a0*/  SHFL.DOWN PT, R2, R3, 0x10, 0x1f ;  /* 0x0a001f0003027f89 */ /* 0x00102200000e0000 */
[----:B------:R-:W-:Y:S01]  /*11b0*/  BSSY.RECONVERGENT B1, `(.L_x_262) ;  /* 0x0000017000017945 */ /* 0x000fe20003800200 */
[----:B------:R-:W-:Y:S02]  /*11c0*/  IMAD.MOV.U32 R7, RZ, RZ, R4 ;  /* 0x000000ffff077224 */ /* 0x000fe400078e0004 */
[----:B--2---:R2:W0:Y:S01]  /*11d0*/  SHFL.DOWN PT, R9, R4, 0x10, 0x1f ;  /* 0x0a001f0004097f89 */ /* 0x00442200000e0000 */
[----:B------:R-:W-:Y:S02]  /*11e0*/  IMAD.MOV.U32 R6, RZ, RZ, R5 ;  /* 0x000000ffff067224 */ /* 0x000fe400078e0005 */
[----:B----4-:R-:W-:Y:S01]  /*11f0*/  IMAD.MOV.U32 R8, RZ, RZ, R3 ;  /* 0x000000ffff087224 */ /* 0x010fe200078e0003 */
        /* <DEDUP_REMOVED lines=18> */
.L_x_263:
[----:B------:R-:W-:Y:S05]  /*1320*/  BSYNC.RECONVERGENT B1 ;  /* 0x0000000000017941 */ /* 0x000fea0003800200 */
.L_x_262:
        /* <DEDUP_REMOVED lines=12> */
.L_x_265:
[----:B------:R-:W-:Y:S05]  /*13f0*/  BSYNC.RECONVERGENT B1 ;  /* 0x0000000000017941 */ /* 0x000fea0003800200 */
.L_x_264:
        /* <DEDUP_REMOVED lines=27> */
.L_x_268:
[----:B------:R-:W-:Y:S05]  /*15b0*/  BSYNC.RECONVERGENT B1 ;  /* 0x0000000000017941 */ /* 0x000fea0003800200 */
.L_x_267:
        /* <DEDUP_REMOVED lines=9> */
[----:B---3--:R3:W1:Y:S04]  /*1650*/  LDS.64 R10, [R24+0x50] ;  /* 0x00005000180a7984 */ /* 0x0086680000000a00 */
        /* <DEDUP_REMOVED lines=17> */
.L_x_270:
[----:B------:R-:W-:Y:S05]  /*1770*/  BSYNC.RECONVERGENT B1 ;  /* 0x0000000000017941 */ /* 0x000fea0003800200 */
.L_x_269:
        /* <DEDUP_REMOVED lines=17> */
.L_x_272:
[----:B------:R-:W-:Y:S05]  /*1890*/  BSYNC.RECONVERGENT B1 ;  /* 0x0000000000017941 */ /* 0x000fea0003800200 */
.L_x_271:
        /* <DEDUP_REMOVED lines=17> */
.L_x_274:
[----:B------:R-:W-:Y:S05]  /*19b0*/  BSYNC.RECONVERGENT B1 ;  /* 0x0000000000017941 */ /* 0x000fea0003800200 */
.L_x_273:
        /* <DEDUP_REMOVED lines=17> */
.L_x_276:
[----:B------:R-:W-:Y:S05]  /*1ad0*/  BSYNC.RECONVERGENT B1 ;  /* 0x0000000000017941 */ /* 0x000fea0003800200 */
.L_x_275:
        /* <DEDUP_REMOVED lines=17> */
.L_x_278:
[----:B------:R-:W-:Y:S05]  /*1bf0*/  BSYNC.RECONVERGENT B1 ;  /* 0x0000000000017941 */ /* 0x000fea0003800200 */
.L_x_277:
        /* <DEDUP_REMOVED lines=18> */
.L_x_253:
[----:B------:R-:W0:Y:S01]  /*1d20*/  S2R R12, SR_LANEID ;  /* 0x00000000000c7919 */ /* 0x000e220000000000 */
[----:B-1----:R-:W-:Y:S01]  /*1d30*/  LOP3.LUT R2, R0, 0x3e0, RZ, 0xc0, !PT ;  /* 0x000003e000027812 */ /* 0x002fe200078ec0ff */
[----:B------:R-:W-:Y:S01]  /*1d40*/  BSSY.RECONVERGENT B1, `(.L_x_279) ;  /* 0x0000027000017945 */ /* 0x000fe20003800200 */
[----:B------:R-:W-:Y:S02]  /*1d50*/  IMAD.MOV.U32 R14, RZ, RZ, R7 ;  /* 0x000000ffff0e7224 */ /* 0x000fe400078e0007 */
[----:B------:R-:W-:Y:S02]  /*1d60*/  IMAD.MOV.U32 R16, RZ, RZ, R8 ;  /* 0x000000ffff107224 */ /* 0x000fe400078e0008 */
[----:B------:R-:W-:Y:S01]  /*1d70*/  VIADD R3, R2, 0x20 ;  /* 0x0000002002037836 */ /* 0x000fe20000000000 */
[----:B------:R-:W-:-:S04]  /*1d80*/  LOP3.LUT R2, RZ, R2, RZ, 0x33, !PT ;  /* 0x00000002ff027212 */ /* 0x000fc800078e33ff */
[----:B------:R-:W-:Y:S01]  /*1d90*/  ISETP.GT.AND P0, PT, R3, UR6, PT ;  /* 0x0000000603007c0c */ /* 0x000fe2000bf04270 */
[----:B------:R-:W-:-:S05]  /*1da0*/  VIADD R2, R2, UR6 ;  /* 0x0000000602027c36 */ /* 0x000fca0008000000 */
[----:B------:R-:W-:-:S05]  /*1db0*/  SEL R3, R2, 0x1f, P0 ;  /* 0x0000001f02037807 */ /* 0x000fca0000000000 */
[----:B-----5:R1:W2:Y:S04]  /*1dc0*/  SHFL.DOWN PT, R5, R6, 0x1, R3 ;  /* 0x0820000006057989 */ /* 0x0202a800000e0003 */
[----:B------:R1:W3:Y:S01]  /*1dd0*/  SHFL.DOWN PT, R9, R8, 0x1, R3 ;  /* 0x0820000008097989 */ /* 0x0002e200000e0003 */
[CC--:B0-----:R-:W-:Y:S01]  /*1de0*/  ISETP.GE.AND P0, PT, R12.reuse, R3.reuse, PT ;  /* 0x000000030c00720c */ /* 0x0c1fe20003f06270 */
[C---:B------:R-:W-:Y:S01]  /*1df0*/  VIADD R4, R12.reuse, 0x4 ;  /* 0x000000040c047836 */ /* 0x040fe20000000000 */
[C---:B------:R-:W-:Y:S01]  /*1e00*/  ISETP.NE.AND P2, PT, R12.reuse, RZ, PT ;  /* 0x000000ff0c00720c */ /* 0x040fe20003f45270 */
[C---:B------:R-:W-:Y:S02]  /*1e10*/  VIADD R2, R12.reuse, 0x2 ;  /* 0x000000020c027836 */ /* 0x040fe40000000000 */
[----:B------:R-:W-:Y:S01]  /*1e20*/  VIADD R10, R12, 0x8 ;  /* 0x000000080c0a7836 */ /* 0x000fe20000000000 */
[-C--:B------:R-:W-:Y:S01]  /*1e30*/  ISETP.GT.AND P5, PT, R4, R3.reuse, PT ;  /* 0x000000030400720c */ /* 0x080fe20003fa4270 */
[----:B------:R-:W-:Y:S01]  /*1e40*/  VIADD R12, R12, 0x10 ;  /* 0x000000100c0c7836 */ /* 0x000fe20000000000 */
[----:B------:R1:W0:Y:S01]  /*1e50*/  SHFL.DOWN PT, R4, R7, 0x1, R3 ;  /* 0x0820000007047989 */ /* 0x00022200000e0003 */
[-C--:B------:R-:W-:Y:S01]  /*1e60*/  ISETP.GT.AND P1, PT, R2, R3.reuse, PT ;  /* 0x000000030200720c */ /* 0x080fe20003f24270 */
[----:B------:R-:W-:Y:S01]  /*1e70*/  IMAD.MOV.U32 R2, RZ, RZ, R6 ;  /* 0x000000ffff027224 */ /* 0x000fe200078e0006 */
[----:B------:R-:W-:-:S02]  /*1e80*/  ISETP.GT.AND P4, PT, R10, R3, PT ;  /* 0x000000030a00720c */ /* 0x000fc40003f84270 */
[----:B------:R-:W-:Y:S01]  /*1e90*/  ISETP.GT.AND P3, PT, R12, R3, PT ;  /* 0x000000030c00720c */ /* 0x000fe20003f64270 */
[----:B------:R-:W-:-:S12]  /*1ea0*/  @P0 BRA `(.L_x_280) ;  /* 0x0000000000400947 */ /* 0x000fd80003800000 */
[----:B--2---:R-:W-:Y:S01]  /*1eb0*/  FSETP.GEU.AND P0, PT, R6, R5, PT ;  /* 0x000000050600720b */ /* 0x004fe20003f0e000 */
[----:B------:R-:W-:Y:S02]  /*1ec0*/  IMAD.MOV.U32 R2, RZ, RZ, R5 ;  /* 0x000000ffff027224 */ /* 0x000fe400078e0005 */
[----:B0-----:R-:W-:Y:S02]  /*1ed0*/  IMAD.MOV.U32 R14, RZ, RZ, R4 ;  /* 0x000000ffff0e7224 */ /* 0x001fe400078e0004 */
        /* <DEDUP_REMOVED lines=13> */
.L_x_280:
[----:B------:R-:W-:Y:S05]  /*1fb0*/  BSYNC.RECONVERGENT B1 ;  /* 0x0000000000017941 */ /* 0x000fea0003800200 */
.L_x_279:
[----:B--2---:R2:W4:Y:S01]  /*1fc0*/  SHFL.DOWN PT, R5, R2, 0x2, R3 ;  /* 0x0840000002057989 */ /* 0x00452200000e0003 */
[----:B------:R-:W-:Y:S01]  /*1fd0*/  BSSY.RECONVERGENT B1, `(.L_x_281) ;  /* 0x0000017000017945 */ /* 0x000fe20003800200 */
[----:B0-----:R-:W-:Y:S02]  /*1fe0*/  IMAD.MOV.U32 R4, RZ, RZ, R2 ;  /* 0x000000ffff047224 */ /* 0x001fe400078e0002 */
[----:B-1----:R2:W0:Y:S01]  /*1ff0*/  SHFL.DOWN PT, R7, R14, 0x2, R3 ;  /* 0x084000000e077989 */ /* 0x00242200000e0003 */
[----:B------:R-:W-:Y:S02]  /*2000*/  IMAD.MOV.U32 R10, RZ, RZ, R14 ;  /* 0x000000ffff0a7224 */ /* 0x000fe400078e000e */
[----:B------:R-:W-:Y:S01]  /*2010*/  IMAD.MOV.U32 R12, RZ, RZ, R16 ;  /* 0x000000ffff0c7224 */ /* 0x000fe200078e0010 */
[----:B---3--:R2:W1:Y:S01]  /*2020*/  SHFL.DOWN PT, R9, R16, 0x2, R3 ;  /* 0x0840000010097989 */ /* 0x00846200000e0003 */
        /* <DEDUP_REMOVED lines=17> */
.L_x_282:
[----:B------:R-:W-:Y:S05]  /*2140*/  BSYNC.RECONVERGENT B1 ;  /* 0x0000000000017941 */ /* 0x000fea0003800200 */
.L_x_281:
[----:B----4-:R3:W4:Y:S01]  /*2150*/  SHFL.DOWN PT, R5, R4, 0x4, R3 ;  /* 0x0880000004057989 */ /* 0x01072200000e0003 */
[----:B------:R-:W-:Y:S01]  /*2160*/  BSSY.RECONVERGENT B1, `(.L_x_283) ;  /* 0x0000017000017945 */ /* 0x000fe20003800200 */
[----:B--2---:R-:W-:Y:S02]  /*2170*/  IMAD.MOV.U32 R2, RZ, RZ, R4 ;  /* 0x000000ffff027224 */ /* 0x004fe400078e0004 */
[----:B0-----:R3:W0:Y:S01]  /*2180*/  SHFL.DOWN PT, R7, R10, 0x4, R3 ;  /* 0x088000000a077989 */ /* 0x00162200000e0003 */
[----:B------:R-:W-:Y:S02]  /*2190*/  IMAD.MOV.U32 R6, RZ, RZ, R10 ;  /* 0x000000ffff067224 */ /* 0x000fe400078e000a */
[----:B------:R-:W-:Y:S01]  /*21a0*/  IMAD.MOV.U32 R8, RZ, RZ, R12 ;  /* 0x000000ffff087224 */ /* 0x000fe200078e000c */
[----:B-1----:R3:W1:Y:S01]  /*21b0*/  SHFL.DOWN PT, R9, R12, 0x4, R3 ;  /* 0x088000000c097989 */ /* 0x00266200000e0003 */
        /* <DEDUP_REMOVED lines=17> */
.L_x_284:
[----:B------:R-:W-:Y:S05]  /*22d0*/  BSYNC.RECONVERGENT B1 ;  /* 0x0000000000017941 */ /* 0x000fea0003800200 */
.L_x_283:
[----:B----4-:R2:W4:Y:S01]  /*22e0*/  SHFL.DOWN PT, R5, R2, 0x8, R3 ;  /* 0x0900000002057989 */ /* 0x01052200000e0003 */
[----:B------:R-:W-:Y:S01]  /*22f0*/  BSSY.RECONVERGENT B1, `(.L_x_285) ;  /* 0x0000017000017945 */ /* 0x000fe20003800200 */
[----:B---3--:R-:W-:Y:S02]  /*2300*/  IMAD.MOV.U32 R4, RZ, RZ, R2 ;  /* 0x000000ffff047224 */ /* 0x008fe400078e0002 */
        /* <DEDUP_REMOVED lines=21> */
.L_x_286:
[----:B------:R-:W-:Y:S05]  /*2460*/  BSYNC.RECONVERGENT B1 ;  /* 0x0000000000017941 */ /* 0x000fea0003800200 */
.L_x_285:
[----:B----4-:R3:W4:Y:S01]  /*2470*/  SHFL.DOWN PT, R5, R4, 0x10, R3 ;  /* 0x0a00000004057989 */ /* 0x01072200000e0003 */
[----:B------:R-:W-:Y:S01]  /*2480*/  BSSY.RECONVERGENT B1, `(.L_x_287) ;  /* 0x0000017000017945 */ /* 0x000fe20003800200 */
[----:B--2---:R-:W-:Y:S02]  /*2490*/  IMAD.MOV.U32 R8, RZ, RZ, R4 ;  /* 0x000000ffff087224 */ /* 0x004fe400078e0004 */
[----:B-1----:R3:W1:Y:S01]  /*24a0*/  SHFL.DOWN PT, R9, R10, 0x10, R3 ;  /* 0x0a0000000a097989 */ /* 0x00266200000e0003 */
        /* <DEDUP_REMOVED lines=20> */
.L_x_288:
[----:B------:R-:W-:Y:S05]  /*25f0*/  BSYNC.RECONVERGENT B1 ;  /* 0x0000000000017941 */ /* 0x000fea0003800200 */
.L_x_287:
        /* <DEDUP_REMOVED lines=12> */
.L_x_290:
[----:B------:R-:W-:Y:S05]  /*26c0*/  BSYNC.RECONVERGENT B1 ;  /* 0x0000000000017941 */ /* 0x000fea0003800200 */
.L_x_289:
[----:B------:R-:W-:Y:S01]  /*26d0*/  BAR.SYNC.DEFER_BLOCKING 0x0 ;  /* 0x0000000000007b1d */ /* 0x000fe20000010000 */
[----:B------:R-:W-:-:S13]  /*26e0*/  ISETP.NE.AND P1, PT, R0, RZ, PT ;  /* 0x000000ff0000720c */ /* 0x000fda0003f25270 */
[----:B------:R-:W-:Y:S05]  /*26f0*/  @P1 BRA `(.L_x_266) ;  /* 0x0000002c00b81947 */ /* 0x000fea0003800000 */
[----:B------:R-:W-:Y:S01]  /*2700*/  UISETP.GE.AND UP0, UPT, UR6, 0x21, UPT ;  /* 0x000000210600788c */ /* 0x000fe2000bf06270 */
[----:B------:R-:W-:Y:S02]  /*2710*/  IMAD.MOV.U32 R0, RZ, RZ, R8 ;  /* 0x000000ffff007224 */ /* 0x000fe400078e0008 */
[----:B-1----:R-:W-:Y:S02]  /*2720*/  IMAD.MOV.U32 R9, RZ, RZ, R7 ;  /* 0x000000ffff097224 */ /* 0x002fe400078e0007 */
[----:B---3--:R-:W-:-:S04]  /*2730*/  IMAD.MOV.U32 R10, RZ, RZ, R6 ;  /* 0x000000ffff0a7224 */ /* 0x008fc800078e0006 */
[----:B------:R-:W-:Y:S05]  /*2740*/  BRA.U !UP0, `(.L_x_291) ;  /* 0x00000001085c7547 */ /* 0x000fea000b800000 */
[----:B------:R-:W1:Y:S01]  /*2750*/  S2UR UR5, SR_CgaCtaId ;  /* 0x00000000000579c3 */ /* 0x000e620000008800 */
[----:B------:R-:W-:Y:S01]  /*2760*/  UMOV UR4, 0x400 ;  /* 0x0000040000047882 */ /* 0x000fe20000000000 */
[----:B------:R-:W-:Y:S01]  /*2770*/  BSSY.RECONVERGENT B1, `(.L_x_291) ;  /* 0x0000014000017945 */ /* 0x000fe20003800200 */
[----:B-1----:R-:W-:-:S09]  /*2780*/  ULEA UR4, UR5, UR4, 0x18 ;  /* 0x0000000405047291 */ /* 0x002fd2000f8ec0ff */
[----:B--2---:R-:W1:Y:S04]  /*2790*/  LDS R3, [UR4+0x18] ;  /* 0x00001804ff037984 */ /* 0x004e680008000800 */
[----:B----4-:R-:W2:Y:S01]  /*27a0*/  LDS.64 R4, [UR4+0x20] ;  /* 0x00002004ff047984 */ /* 0x010ea20008000a00 */
[----:B-1----:R-:W-:Y:S01]  /*27b0*/  FSETP.GEU.AND P0, PT, R8, R3, PT ;  /* 0x000000030800720b */ /* 0x002fe20003f0e000 */
        /* <DEDUP_REMOVED lines=15> */
.L_x_292:
[----:B------:R-:W-:Y:S05]  /*28b0*/  BSYNC.RECONVERGENT B1 ;  /* 0x0000000000017941 */ /* 0x000fea0003800200 */
.L_x_291:
[----:B------:R-:W-:Y:S01]  /*28c0*/  UISETP.GE.AND UP0, UPT, UR6, 0x41, UPT ;  /* 0x000000410600788c */ /* 0x000fe2000bf06270 */
[----:B--2---:R-:W-:Y:S02]  /*28d0*/  IMAD.MOV.U32 R2, RZ, RZ, R0 ;  /* 0x000000ffff027224 */ /* 0x004fe400078e0000 */
[----:B----4-:R-:W-:Y:S02]  /*28e0*/  IMAD.MOV.U32 R5, RZ, RZ, R9 ;  /* 0x000000ffff057224 */ /* 0x010fe400078e0009 */
[----:B------:R-:W-:-:S04]  /*28f0*/  IMAD.MOV.U32 R4, RZ, RZ, R10 ;  /* 0x000000ffff047224 */ /* 0x000fc800078e000a */
[----:B------:R-:W-:Y:S05]  /*2900*/  BRA.U !UP0, `(.L_x_293) ;  /* 0x00000001085c7547 */ /* 0x000fea000b800000 */
[----:B------:R-:W1:Y:S01]  /*2910*/  S2UR UR5, SR_CgaCtaId ;  /* 0x00000000000579c3 */ /* 0x000e620000008800 */
[----:B------:R-:W-:Y:S01]  /*2920*/  UMOV UR4, 0x400 ;  /* 0x0000040000047882 */ /* 0x000fe20000000000 */
[----:B------:R-:W-:Y:S01]  /*2930*/  BSSY.RECONVERGENT B1, `(.L_x_293) ;  /* 0x0000014000017945 */ /* 0x000fe20003800200 */
[----:B-1----:R-:W-:-:S09]  /*2940*/  ULEA UR4, UR5, UR4, 0x18 ;  /* 0x0000000405047291 */ /* 0x002fd2000f8ec0ff */
[----:B------:R-:W1:Y:S04]  /*2950*/  LDS R3, [UR4+0x28] ;  /* 0x00002804ff037984 */ /* 0x000e680008000800 */
[----:B------:R-:W2:Y:S01]  /*2960*/  LDS.64 R6, [UR4+0x30] ;  /* 0x00003004ff067984 */ /* 0x000ea20008000a00 */
        /* <DEDUP_REMOVED lines=16> */
.L_x_294:
[----:B------:R-:W-:Y:S05]  /*2a70*/  BSYNC.RECONVERGENT B1 ;  /* 0x0000000000017941 */ /* 0x000fea0003800200 */
.L_x_293:
[----:B------:R-:W-:Y:S01]  /*2a80*/  UISETP.GE.AND UP0, UPT, UR6, 0x61, UPT ;  /* 0x000000610600788c */ /* 0x000fe2000bf06270 */
[----:B------:R-:W-:Y:S02]  /*2a90*/  IMAD.MOV.U32 R0, RZ, RZ, R2 ;  /* 0x000000ffff007224 */ /* 0x000fe400078e0002 */
[----:B------:R-:W-:Y:S02]  /*2aa0*/  IMAD.MOV.U32 R7, RZ, RZ, R5 ;  /* 0x000000ffff077224 */ /* 0x000fe400078e0005 */
        /* <DEDUP_REMOVED lines=24> */
.L_x_296:
[----:B------:R-:W-:Y:S05]  /*2c30*/  BSYNC.RECONVERGENT B1 ;  /* 0x0000000000017941 */ /* 0x000fea0003800200 */
.L_x_295:
        /* <DEDUP_REMOVED lines=27> */
.L_x_298:
[----:B------:R-:W-:Y:S05]  /*2df0*/  BSYNC.RECONVERGENT B1 ;  /* 0x0000000000017941 */ /* 0x000fea0003800200 */
.L_x_297:
        /* <DEDUP_REMOVED lines=27> */
.L_x_300:
[----:B------:R-:W-:Y:S05]  /*2fb0*/  BSYNC.RECONVERGENT B1 ;  /* 0x0000000000017941 */ /* 0x000fea0003800200 */
.L_x_299:
        /* <DEDUP_REMOVED lines=27> */
.L_x_302:
[----:B------:R-:W-:Y:S05]  /*3170*/  BSYNC.RECONVERGENT B1 ;  /* 0x0000000000017941 */ /* 0x000fea0003800200 */
.L_x_301:
[----:B------:R-:W-:Y:S01]  /*3180*/  UISETP.GE.AND UP0, UPT, UR6, 0xe1, UPT ;  /* 0x000000e10600788c */ /* 0x000fe2000bf06270 */
[----:B------:R-:W-:Y:S02]  /*3190*/  IMAD.MOV.U32 R8, RZ, RZ, R2 ;  /* 0x000000ffff087224 */ /* 0x000fe400078e0002 */
[----:B------:R-:W-:Y:S02]  /*31a0*/  IMAD.MOV.U32 R7, RZ, RZ, R5 ;  /* 0x000000ffff077224 */ /* 0x000fe400078e0005 */
[----:B------:R-:W-:-:S04]  /*31b0*/  IMAD.MOV.U32 R6, RZ, RZ, R4 ;  /* 0x000000ffff067224 */ /* 0x000fc800078e0004 */
[----:B------:R-:W-:Y:S05]  /*31c0*/  BRA.U !UP0, `(.L_x_266) ;  /* 0x0000002508047547 */ /* 0x000fea000b800000 */
[----:B------:R-:W1:Y:S01]  /*31d0*/  S2UR UR5, SR_CgaCtaId ;  /* 0x00000000000579c3 */ /* 0x000e620000008800 */
[----:B------:R-:W-:Y:S02]  /*31e0*/  UMOV UR4, 0x400 ;  /* 0x0000040000047882 */ /* 0x000fe40000000000 */
[----:B-1----:R-:W-:-:S09]  /*31f0*/  ULEA UR4, UR5, UR4, 0x18 ;  /* 0x0000000405047291 */ /* 0x002fd2000f8ec0ff */
[----:B------:R-:W1:Y:S04]  /*3200*/  LDS R3, [UR4+0x78] ;  /* 0x00007804ff037984 */ /* 0x000e680008000800 */
[----:B0-----:R-:W0:Y:S01]  /*3210*/  LDS.64 R10, [UR4+0x80] ;  /* 0x00008004ff0a7984 */ /* 0x001e220008000a00 */
[----:B-1----:R-:W-:Y:S01]  /*3220*/  FSETP.GEU.AND P0, PT, R2, R3, PT ;  /* 0x000000030200720b */ /* 0x002fe20003f0e000 */
[----:B------:R-:W-:Y:S02]  /*3230*/  IMAD.MOV.U32 R8, RZ, RZ, R3 ;  /* 0x000000ffff087224 */ /* 0x000fe400078e0003 */
[----:B0-----:R-:W-:Y:S02]  /*3240*/  IMAD.MOV.U32 R7, RZ, RZ, R10 ;  /* 0x000000ffff077224 */ /* 0x001fe400078e000a */
        /* <DEDUP_REMOVED lines=15> */
.L_x_234:
[----:B------:R-:W1:Y:S01]  /*3340*/  S2R R0, SR_TID.X ;  /* 0x0000000000007919 */ /* 0x000e620000002100 */
[----:B------:R-:W1:Y:S01]  /*3350*/  LDC.64 R2, c[0x0][0x380] ;  /* 0x0000e000ff027b82 */ /* 0x000e620000000a00 */
[----:B------:R-:W2:Y:S01]  /*3360*/  LDCU.64 UR6, c[0x0][0x388] ;  /* 0x00007100ff0677ac */ /* 0x000ea20008000a00 */
[----:B-1----:R-:W-:-:S05]  /*3370*/  IMAD.WIDE.U32 R2, R0, 0x4, R2 ;  /* 0x0000000400027825 */ /* 0x002fca00078e0002 */
[----:B0-----:R-:W3:Y:S04]  /*3380*/  LDG.E R5, desc[UR8][R2.64] ;  /* 0x0000000802057981 */ /* 0x001ee8000c1e1900 */
[----:B------:R-:W3:Y:S04]  /*3390*/  LDG.E R6, desc[UR8][R2.64+0x400] ;  /* 0x0004000802067981 */ /* 0x000ee8000c1e1900 */
[----:B------:R-:W4:Y:S04]  /*33a0*/  LDG.E R7, desc[UR8][R2.64+0x800] ;  /* 0x0008000802077981 */ /* 0x000f28000c1e1900 */
[----:B------:R-:W5:Y:S04]  /*33b0*/  LDG.E R8, desc[UR8][R2.64+0xc00] ;  /* 0x000c000802087981 */ /* 0x000f68000c1e1900 */
[----:B------:R-:W2:Y:S01]  /*33c0*/  LDG.E R4, desc[UR8][R2.64+0x1000] ;  /* 0x0010000802047981 */ /* 0x000ea2000c1e1900 */
[----:B------:R-:W-:Y:S01]  /*33d0*/  UISETP.GE.U32.AND UP0, UPT, UR4, 0xa00, UPT ;  /* 0x00000a000400788c */ /* 0x000fe2000bf06070 */
[----:B------:R-:W-:-:S03]  /*33e0*/  IMAD.MOV.U32 R10, RZ, RZ, RZ ;  /* 0x000000ffff0a7224 */ /* 0x000fc600078e00ff */
[----:B------:R-:W-:Y:S01]  /*33f0*/  UISETP.GE.U32.AND.EX UP0, UPT, UR5, URZ, UPT, UP0 ;  /* 0x000000ff0500728c */ /* 0x000fe2000bf06100 */
[----:B---3--:R-:W-:-:S04]  /*3400*/  FSETP.GEU.AND P0, PT, R5, R6, PT ;  /* 0x000000060500720b */ /* 0x008fc80003f0e000 */
[----:B------:R-:W-:Y:S01]  /*3410*/  FSEL R6, R5, R6, P0 ;  /* 0x0000000605067208 */ /* 0x000fe20000000000 */
[----:B------:R-:W-:-:S03]  /*3420*/  VIADD R5, R0, 0x100 ;  /* 0x0000010000057836 */ /* 0x000fc60000000000 */
[----:B----4-:R-:W-:-:S04]  /*3430*/  FSETP.GEU.AND P2, PT, R6, R7, PT ;  /* 0x000000070600720b */ /* 0x010fc80003f4e000 */
[----:B------:R-:W-:-:S04]  /*3440*/  FSEL R7, R6, R7, P2 ;  /* 0x0000000706077208 */ /* 0x000fc80001000000 */
[----:B-----5:R-:W-:-:S04]  /*3450*/  FSETP.GEU.AND P3, PT, R7, R8, PT ;  /* 0x000000080700720b */ /* 0x020fc80003f6e000 */
[----:B------:R-:W-:Y:S01]  /*3460*/  FSEL R7, R7, R8, P3 ;  /* 0x0000000807077208 */ /* 0x000fe20001800000 */
[C---:B------:R-:W-:Y:S01]  /*3470*/  VIADD R8, R0.reuse, 0x200 ;  /* 0x0000020000087836 */ /* 0x040fe20000000000 */
[C---:B------:R-:W-:Y:S02]  /*3480*/  @P2 SEL R8, R0.reuse, R5, P0 ;  /* 0x0000000500082207 */ /* 0x040fe40000000000 */
[----:B--2---:R-:W-:Y:S02]  /*3490*/  FSETP.GEU.AND P1, PT, R7, R4, PT ;  /* 0x000000040700720b */ /* 0x004fe40003f2e000 */
[----:B------:R-:W-:-:S03]  /*34a0*/  LOP3.LUT R5, R0, 0x400, RZ, 0xfc, !PT ;  /* 0x0000040000057812 */ /* 0x000fc600078efcff */
[----:B------:R-:W-:-:S08]  /*34b0*/  @!P3 VIADD R8, R0, 0x300 ;  /* 0x000003000008b836 */ /* 0x000fd00000000000 */
[C---:B------:R-:W-:Y:S02]  /*34c0*/  @P1 ISETP.GE.U32.AND P0, PT, R8.reuse, R5, PT ;  /* 0x000000050800120c */ /* 0x040fe40003f06070 */
[----:B------:R-:W-:Y:S02]  /*34d0*/  IADD3 R5, P2, PT, R5, UR6, RZ ;  /* 0x0000000605057c10 */ /* 0x000fe4000ff5e0ff */
[----:B------:R-:W-:Y:S02]  /*34e0*/  @P1 IADD3 R8, P3, PT, R8, UR6, RZ ;  /* 0x0000000608081c10 */ /* 0x000fe4000ff7e0ff */
[----:B------:R-:W-:Y:S01]  /*34f0*/  @P1 ISETP.GE.U32.AND.EX P0, PT, RZ, RZ, PT, P0 ;  /* 0x000000ffff00120c */ /* 0x000fe20003f06100 */
[----:B------:R-:W-:Y:S02]  /*3500*/  IMAD.X R6, RZ, RZ, UR7, P2 ;  /* 0x00000007ff067e24 */ /* 0x000fe400090e06ff */
[----:B------:R-:W-:Y:S01]  /*3510*/  @P1 IMAD.X R9, RZ, RZ, UR7, P3 ;  /* 0x00000007ff091e24 */ /* 0x000fe200098e06ff */
[----:B------:R-:W-:-:S04]  /*3520*/  @P1 FSETP.LT.OR P0, PT, R4, R7, !P0 ;  /* 0x000000070400120b */ /* 0x000fc80004701400 */
[----:B------:R-:W-:Y:S01]  /*3530*/  @P1 FSEL R4, R7, R4, P0 ;  /* 0x0000000407041208 */ /* 0x000fe20000000000 */
[----:B------:R-:W-:Y:S01]  /*3540*/  IMAD.MOV.U32 R7, RZ, RZ, 0x500 ;  /* 0x00000500ff077424 */ /* 0x000fe200078e00ff */
[----:B------:R-:W-:Y:S02]  /*3550*/  @P1 SEL R5, R8, R5, P0 ;  /* 0x0000000508051207 */ /* 0x000fe40000000000 */
[----:B------:R-:W-:Y:S01]  /*3560*/  @P1 SEL R6, R9, R6, P0 ;  /* 0x0000000609061207 */ /* 0x000fe20000000000 */
[----:B------:R-:W-:Y:S06]  /*3570*/  BRA.U !UP0, `(.L_x_303) ;  /* 0x00000005081c7547 */ /* 0x000fec000b800000 */
[----:B------:R-:W-:Y:S01]  /*3580*/  IMAD.MOV.U32 R7, RZ, RZ, R4 ;  /* 0x000000ffff077224 */ /* 0x000fe200078e0004 */
[----:B------:R-:W0:Y:S01]  /*3590*/  LDCU.64 UR6, c[0x0][0x388] ;  /* 0x00007100ff0677ac */ /* 0x000e220008000a00 */
[----:B------:R-:W-:Y:S02]  /*35a0*/  IMAD.MOV.U32 R15, RZ, RZ, 0x500 ;  /* 0x00000500ff0f7424 */ /* 0x000fe400078e00ff */
[----:B------:R-:W-:Y:S01]  /*35b0*/  IMAD.MOV.U32 R16, RZ, RZ, RZ ;  /* 0x000000ffff107224 */ /* 0x000fe200078e00ff */
[----:B------:R-:W1:Y:S01]  /*35c0*/  LDCU.64 UR4, c[0x0][0x398] ;  /* 0x00007300ff0477ac */ /* 0x000e620008000a00 */
[----:B------:R-:W-:-:S05]  /*35d0*/  NOP ;  /* 0x0000000000007918 */ /* 0x000fca0000000000 */
.L_x_304:
[----:B------:R-:W-:-:S04]  /*35e0*/  LEA R8, P0, R15, R2, 0x2 ;  /* 0x000000020f087211 */ /* 0x000fc800078010ff */
[----:B------:R-:W-:-:S05]  /*35f0*/  LEA.HI.X R9, R15, R3, R16, 0x2, P0 ;  /* 0x000000030f097211 */ /* 0x000fca00000f1410 */
[----:B------:R-:W2:Y:S04]  /*3600*/  LDG.E R10, desc[UR8][R8.64] ;  /* 0x00000008080a7981 */ /* 0x000ea8000c1e1900 */
[----:B------:R-:W3:Y:S04]  /*3610*/  LDG.E R11, desc[UR8][R8.64+0x400] ;  /* 0x00040008080b7981 */ /* 0x000ee8000c1e1900 */
[----:B------:R-:W4:Y:S04]  /*3620*/  LDG.E R12, desc[UR8][R8.64+0x800] ;  /* 0x00080008080c7981 */ /* 0x000f28000c1e1900 */
[----:B------:R-:W5:Y:S04]  /*3630*/  LDG.E R13, desc[UR8][R8.64+0xc00] ;  /* 0x000c0008080d7981 */ /* 0x000f68000c1e1900 */
[----:B------:R1:W5:Y:S01]  /*3640*/  LDG.E R4, desc[UR8][R8.64+0x1000] ;  /* 0x0010000808047981 */ /* 0x000362000c1e1900 */
[----:B0-----:R-:W-:-:S04]  /*3650*/  IADD3 R18, P0, P2, R15, UR6, R0 ;  /* 0x000000060f127c10 */ /* 0x001fc8000fa1e000 */
[----:B------:R-:W-:Y:S01]  /*3660*/  IADD3.X R17, PT, PT, R16, UR7, RZ, P0, P2 ;  /* 0x0000000710117c10 */ /* 0x000fe200087e44ff */
[----:B-1----:R-:W-:Y:S01]  /*3670*/  IMAD.MOV.U32 R8, RZ, RZ, R18 ;  /* 0x000000ffff087224 */ /* 0x002fe200078e0012 */
[----:B------:R-:W-:-:S03]  /*3680*/  IADD3 R9, P4, PT, R15, 0xa00, RZ ;  /* 0x00000a000f097810 */ /* 0x000fc60007f9e0ff */
[----:B------:R-:W-:Y:S01]  /*3690*/  IMAD.MOV.U32 R14, RZ, RZ, R17 ;  /* 0x000000ffff0e7224 */ /* 0x000fe200078e0011 */
        /* <DEDUP_REMOVED lines=9> */
[----:B------:R-:W-:Y:S02]  /*3730*/  @P1 SEL R14, R6, R17, P0 ;  /* 0x00000011060e1207 */ /* 0x000fe40000000000 */
[----:B------:R-:W-:-:S07]  /*3740*/  IADD3 R6, P3, PT, R18, 0x200, RZ ;  /* 0x0000020012067810 */ /* 0x000fce0007f7e0ff */
[----:B------:R-:W-:-:S04]  /*3750*/  @P2 ISETP.GE.U32.AND P0, PT, R8, R7, PT ;  /* 0x000000070800220c */ /* 0x000fc80003f06070 */
[----:B------:R-:W-:-:S04]  /*3760*/  @P2 ISETP.GE.AND.EX P0, PT, R14, R5, PT, P0 ;  /* 0x000000050e00220c */ /* 0x000fc80003f06300 */
[----:B------:R-:W-:-:S04]  /*3770*/  @P2 FSETP.LT.OR P0, PT, R11, R10, !P0 ;  /* 0x0000000a0b00220b */ /* 0x000fc80004701400 */
[----:B------:R-:W-:Y:S02]  /*3780*/  @P2 FSEL R11, R10, R11, P0 ;  /* 0x0000000b0a0b2208 */ /* 0x000fe40000000000 */
[----:B------:R-:W-:Y:S01]  /*3790*/  @P2 SEL R7, R8, R7, P0 ;  /* 0x0000000708072207 */ /* 0x000fe20000000000 */
[----:B------:R-:W-:Y:S01]  /*37a0*/  IMAD.X R8, RZ, RZ, R17, P3 ;  /* 0x000000ffff087224 */ /* 0x000fe200018e0611 */
[----:B----4-:R-:W-:Y:S02]  /*37b0*/  FSETP.GEU.AND P1, PT, R11, R12, PT ;  /* 0x0000000c0b00720b */ /* 0x010fe40003f2e000 */
[----:B------:R-:W-:Y:S02]  /*37c0*/  @P2 SEL R5, R14, R5, P0 ;  /* 0x000000050e052207 */ /* 0x000fe40000000000 */
[----:B------:R-:W-:-:S09]  /*37d0*/  IADD3 R14, P2, PT, R18, 0x300, RZ ;  /* 0x00000300120e7810 */ /* 0x000fd20007f5e0ff */
[----:B------:R-:W-:-:S04]  /*37e0*/  @P1 ISETP.GE.U32.AND P0, PT, R7, R6, PT ;  /* 0x000000060700120c */ /* 0x000fc80003f06070 */
[----:B------:R-:W-:-:S04]  /*37f0*/  @P1 ISETP.GE.AND.EX P0, PT, R5, R8, PT, P0 ;  /* 0x000000080500120c */ /* 0x000fc80003f06300 */
[----:B------:R-:W-:-:S04]  /*3800*/  @P1 FSETP.LT.OR P0, PT, R12, R11, !P0 ;  /* 0x0000000b0c00120b */ /* 0x000fc80004701400 */
[----:B------:R-:W-:Y:S02]  /*3810*/  @P1 FSEL R12, R11, R12, P0 ;  /* 0x0000000c0b0c1208 */ /* 0x000fe40000000000 */
[----:B------:R-:W-:Y:S01]  /*3820*/  @P1 SEL R6, R7, R6, P0 ;  /* 0x0000000607061207 */ /* 0x000fe20000000000 */
[----:B------:R-:W-:Y:S01]  /*3830*/  IMAD.X R7, RZ, RZ, R17, P2 ;  /* 0x000000ffff077224 */ /* 0x000fe200010e0611 */
[----:B-----5:R-:W-:Y:S02]  /*3840*/  FSETP.GEU.AND P3, PT, R12, R13, PT ;  /* 0x0000000d0c00720b */ /* 0x020fe40003f6e000 */
        /* <DEDUP_REMOVED lines=8> */
[----:B------:R-:W-:Y:S02]  /*38d0*/  FSETP.GEU.AND P2, PT, R13, R4, PT ;  /* 0x000000040d00720b */ /* 0x000fe40003f4e000 */
[----:B------:R-:W-:Y:S01]  /*38e0*/  ISETP.GT.U32.AND P1, PT, R9, UR4, PT ;  /* 0x0000000409007c0c */ /* 0x000fe2000bf24070 */
[----:B------:R-:W-:Y:S01]  /*38f0*/  IMAD.X R9, RZ, RZ, R16, P4 ;  /* 0x000000ffff097224 */ /* 0x000fe200020e0610 */
[----:B------:R-:W-:Y:S02]  /*3900*/  @P3 SEL R7, R8, R7, P0 ;  /* 0x0000000708073207 */ /* 0x000fe40000000000 */
[----:B------:R-:W-:-:S02]  /*3910*/  IADD3 R8, P3, PT, R15, 0x500, RZ ;  /* 0x000005000f087810 */ /* 0x000fc40007f7e0ff */
[----:B------:R-:W-:-:S03]  /*3920*/  ISETP.GT.AND.EX P1, PT, R9, UR5, PT, P1 ;  /* 0x0000000509007c0c */ /* 0x000fc6000bf24310 */
[----:B------:R-:W-:Y:S02]  /*3930*/  IMAD.X R10, RZ, RZ, R16, P3 ;  /* 0x000000ffff0a7224 */ /* 0x000fe400018e0610 */
[----:B------:R-:W-:Y:S01]  /*3940*/  @P2 ISETP.GE.U32.AND P0, PT, R14, R5, PT ;  /* 0x000000050e00220c */ /* 0x000fe20003f06070 */
[----:B------:R-:W-:Y:S02]  /*3950*/  IMAD.MOV.U32 R15, RZ, RZ, R8 ;  /* 0x000000ffff0f7224 */ /* 0x000fe400078e0008 */
[----:B------:R-:W-:Y:S01]  /*3960*/  IMAD.MOV.U32 R16, RZ, RZ, R10 ;  /* 0x000000ffff107224 */ /* 0x000fe200078e000a */
[----:B------:R-:W-:-:S04]  /*3970*/  @P2 ISETP.GE.AND.EX P0, PT, R7, R6, PT, P0 ;  /* 0x000000060700220c */ /* 0x000fc80003f06300 */
[----:B------:R-:W-:-:S04]  /*3980*/  @P2 FSETP.LT.OR P0, PT, R4, R13, !P0 ;  /* 0x0000000d0400220b */ /* 0x000fc80004701400 */
[----:B------:R-:W-:Y:S02]  /*3990*/  @P2 FSEL R4, R13, R4, P0 ;  /* 0x000000040d042208 */ /* 0x000fe40000000000 */
[----:B------:R-:W-:Y:S02]  /*39a0*/  @P2 SEL R6, R7, R6, P0 ;  /* 0x0000000607062207 */ /* 0x000fe40000000000 */
[----:B------:R-:W-:Y:S01]  /*39b0*/  @P2 SEL R5, R14, R5, P0 ;  /* 0x000000050e052207 */ /* 0x000fe20000000000 */
[----:B------:R-:W-:Y:S01]  /*39c0*/  IMAD.MOV.U32 R7, RZ, RZ, R4 ;  /* 0x000000ffff077224 */ /* 0x000fe200078e0004 */
[----:B------:R-:W-:Y:S06]  /*39d0*/  @!P1 BRA `(.L_x_304) ;  /* 0xfffffffc00009947 */ /* 0x000fec000383ffff */
[----:B------:R-:W-:-:S07]  /*39e0*/  IMAD.MOV.U32 R7, RZ, RZ, R8 ;  /* 0x000000ffff077224 */ /* 0x000fce00078e0008 */
.L_x_303:
        /* <DEDUP_REMOVED lines=8> */
[----:B------:R-:W-:Y:S01]  /*3a70*/  BSSY.RECONVERGENT B2, `(.L_x_307) ;  /* 0x0000030000027945 */ /* 0x000fe20003800200 */
[----:B------:R-:W-:Y:S02]  /*3a80*/  IMAD.MOV.U32 R12, RZ, RZ, R0 ;  /* 0x000000ffff0c7224 */ /* 0x000fe400078e0000 */
[----:B------:R-:W-:-:S04]  /*3a90*/  IADD3 R15, PT, PT, -R7, UR4, R2 ;  /* 0x00000004070f7c10 */ /* 0x000fc8000fffe102 */
[----:B------:R-:W-:-:S04]  /*3aa0*/  LOP3.LUT R2, R15, 0x300, RZ, 0xc0, !PT ;  /* 0x000003000f027812 */ /* 0x000fc800078ec0ff */
[----:B------:R-:W-:-:S13]  /*3ab0*/  ISETP.NE.AND P0, PT, R2, 0x300, PT ;  /* 0x000003000200780c */ /* 0x000fda0003f05270 */
[----:B------:R-:W-:Y:S05]  /*3ac0*/  @!P0 BRA `(.L_x_308) ;  /* 0x0000000000a88947 */ /* 0x000fea0003800000 */
[----:B------:R-:W0:Y:S01]  /*3ad0*/  LDCU.64 UR10, c[0x0][0x380] ;  /* 0x00007000ff0a77ac */ /* 0x000e220008000a00 */
[----:B------:R-:W-:Y:S01]  /*3ae0*/  IADD3 R3, P0, PT, R0, R7, RZ ;  /* 0x0000000700037210 */ /* 0x000fe20007f1e0ff */
[----:B------:R-:W-:Y:S01]  /*3af0*/  IMAD.MOV.U32 R12, RZ, RZ, R0 ;  /* 0x000000ffff0c7224 */ /* 0x000fe200078e0000 */
[----:B------:R-:W-:-:S03]  /*3b00*/  LEA.HI R2, R15, 0x1, RZ, 0x18 ;  /* 0x000000010f027811 */ /* 0x000fc600078fc0ff */
[----:B------:R-:W-:Y:S01]  /*3b10*/  IMAD.X R14, RZ, RZ, R10, P0 ;  /* 0x000000ffff0e7224 */ /* 0x000fe200000e060a */
[----:B------:R-:W-:Y:S02]  /*3b20*/  LOP3.LUT R2, R2, 0x3, RZ, 0xc0, !PT ;  /* 0x0000000302027812 */ /* 0x000fe400078ec0ff */
[----:B------:R-:W-:-:S03]  /*3b30*/  IADD3 R13, P0, PT, R3, UR6, RZ ;  /* 0x00000006030d7c10 */ /* 0x000fc6000ff1e0ff */
[----:B------:R-:W-:Y:S01]  /*3b40*/  IMAD.MOV R8, RZ, RZ, -R2 ;  /* 0x000000ffff087224 */ /* 0x000fe200078e0a02 */
[----:B0-----:R-:W-:-:S04]  /*3b50*/  LEA R9, P1, R3, UR10, 0x2 ;  /* 0x0000000a03097c11 */ /* 0x001fc8000f8210ff */
[----:B------:R-:W-:Y:S02]  /*3b60*/  LEA.HI.X R3, R3, UR11, R14, 0x2, P1 ;  /* 0x0000000b03037c11 */ /* 0x000fe400088f140e */
[----:B------:R-:W-:-:S07]  /*3b70*/  IADD3.X R14, PT, PT, R14, UR7, RZ, P0, !PT ;  /* 0x000000070e0e7c10 */ /* 0x000fce00087fe4ff */
.L_x_311:
        /* <DEDUP_REMOVED lines=25> */
.L_x_310:
[----:B------:R-:W-:Y:S05]  /*3d10*/  BSYNC.RECONVERGENT B3 ;  /* 0x0000000000037941 */ /* 0x000fea0003800200 */
.L_x_309:
[----:B------:R-:W-:Y:S01]  /*3d20*/  IADD3 R13, P0, PT, R13, 0x100, RZ ;  /* 0x000001000d0d7810 */ /* 0x000fe20007f1e0ff */
[----:B------:R-:W-:Y:S02]  /*3d30*/  VIADD R12, R12, 0x100 ;  /* 0x000001000c0c7836 */ /* 0x000fe40000000000 */
[----:B------:R-:W-:Y:S02]  /*3d40*/  IMAD.X R3, RZ, RZ, R3, P3 ;  /* 0x000000ffff037224 */ /* 0x000fe400018e0603 */
[----:B------:R-:W-:Y:S01]  /*3d50*/  IMAD.X R14, RZ, RZ, R14, P0 ;  /* 0x000000ffff0e7224 */ /* 0x000fe200000e060e */
[----:B------:R-:W-:Y:S07]  /*3d60*/  @P2 BRA `(.L_x_311) ;  /* 0xfffffffc00842947 */ /* 0x000fee000383ffff */
.L_x_308:
[----:B------:R-:W-:Y:S05]  /*3d70*/  BSYNC.RECONVERGENT B2 ;  /* 0x0000000000027941 */ /* 0x000fea0003800200 */
.L_x_307:
[----:B------:R-:W-:-:S13]  /*3d80*/  ISETP.GE.U32.AND P0, PT, R15, 0x300, PT ;  /* 0x000003000f00780c */ /* 0x000fda0003f06070 */
[----:B------:R-:W-:Y:S05]  /*3d90*/  @!P0 BRA `(.L_x_306) ;  /* 0x0000000400888947 */ /* 0x000fea0003800000 */
[----:B------:R-:W0:Y:S01]  /*3da0*/  LDC.64 R2, c[0x0][0x380] ;  /* 0x0000e000ff027b82 */ /* 0x000e220000000a00 */
[----:B------:R-:W-:-:S07]  /*3db0*/  VIADD R12, R12, 0x200 ;  /* 0x000002000c0c7836 */ /* 0x000fce0000000000 */
[----:B------:R-:W1:Y:S02]  /*3dc0*/  LDC.64 R8, c[0x0][0x388] ;  /* 0x0000e200ff087b82 */ /* 0x000e640000000a00 */
.L_x_320:
        /* <DEDUP_REMOVED lines=29> */
.L_x_313:
[----:B------:R-:W-:Y:S05]  /*3fa0*/  BSYNC.RECONVERGENT B2 ;  /* 0x0000000000027941 */ /* 0x000fea0003800200 */
.L_x_312:
        /* <DEDUP_REMOVED lines=20> */
.L_x_315:
[----:B------:R-:W-:Y:S05]  /*40f0*/  BSYNC.RECONVERGENT B2 ;  /* 0x0000000000027941 */ /* 0x000fea0003800200 */
.L_x_314:
        /* <DEDUP_REMOVED lines=20> */
.L_x_317:
[----:B------:R-:W-:Y:S05]  /*4240*/  BSYNC.RECONVERGENT B2 ;  /* 0x0000000000027941 */ /* 0x000fea0003800200 */
.L_x_316:
        /* <DEDUP_REMOVED lines=18> */
.L_x_319:
[----:B------:R-:W-:Y:S05]  /*4370*/  BSYNC.RECONVERGENT B2 ;  /* 0x0000000000027941 */ /* 0x000fea0003800200 */
.L_x_318:
[C---:B------:R-:W-:Y:S02]  /*4380*/  VIADD R14, R12.reuse, 0x200 ;  /* 0x000002000c0e7836 */ /* 0x040fe40000000000 */
[----:B------:R-:W-:-:S03]  /*4390*/  VIADD R12, R12, 0x400 ;  /* 0x000004000c0c7836 */ /* 0x000fc60000000000 */
[----:B------:R-:W-:-:S13]  /*43a0*/  ISETP.GE.AND P0, PT, R14, R11, PT ;  /* 0x0000000b0e00720c */ /* 0x000fda0003f06270 */
[----:B------:R-:W-:Y:S05]  /*43b0*/  @!P0 BRA `(.L_x_320) ;  /* 0xfffffff800848947 */ /* 0x000fea000383ffff */
.L_x_306:
[----:B------:R-:W-:Y:S05]  /*43c0*/  BSYNC.RECONVERGENT B1 ;  /* 0x0000000000017941 */ /* 0x000fea0003800200 */
.L_x_305:
        /* <DEDUP_REMOVED lines=31> */
.L_x_322:
[----:B------:R-:W-:Y:S05]  /*45c0*/  BSYNC.RECONVERGENT B1 ;  /* 0x0000000000017941 */ /* 0x000fea0003800200 */
.L_x_321:
        /* <DEDUP_REMOVED lines=24> */
.L_x_324:
[----:B------:R-:W-:Y:S05]  /*4750*/  BSYNC.RECONVERGENT B1 ;  /* 0x0000000000017941 */ /* 0x000fea0003800200 */
.L_x_323:
[----:B0-----:R0:W4:Y:S01]  /*4760*/  SHFL.DOWN PT, R8, R3, 0x4, 0x1f ;  /* 0x08801f0003087f89 */ /* 0x00112200000e0000 */
[----:B------:R-:W-:Y:S01]  /*4770*/  BSSY.RECONVERGENT B1, `(.L_x_325) ;  /* 0x0000017000017945 */ /* 0x000fe20003800200 */
[----:B------:R-:W-:Y:S02]  /*4780*/  IMAD.MOV.U32 R2, RZ, RZ, R3 ;  /* 0x000000ffff027224 */ /* 0x000fe400078e0003 */
[----:B-1----:R0:W1:Y:S01]  /*4790*/  SHFL.DOWN PT, R9, R4, 0x4, 0x1f ;  /* 0x08801f0004097f89 */ /* 0x00206200000e0000 */
[----:B--2---:R-:W-:Y:S02]  /*47a0*/  IMAD.MOV.U32 R6, RZ, RZ, R4 ;  /* 0x000000ffff067224 */ /* 0x004fe400078e0004 */
[----:B------:R-:W-:Y:S01]  /*47b0*/  IMAD.MOV.U32 R7, RZ, RZ, R5 ;  /* 0x000000ffff077224 */ /* 0x000fe200078e0005 */
[----:B------:R0:W2:Y:S01]  /*47c0*/  SHFL.DOWN PT, R10, R5, 0x4, 0x1f ;  /* 0x08801f00050a7f89 */ /* 0x0000a200000e0000 */
[----:B------:R-:W-:Y:S05]  /*47d0*/  @P5 BRA `(.L_x_326) ;  /* 0x0000000000405947 */ /* 0x000fea0003800000 */
[----:B----4-:R-:W-:Y:S01]  /*47e0*/  FSETP.GEU.AND P0, PT, R3, R8, PT ;  /* 0x000000080300720b */ /* 0x010fe20003f0e000 */
[----:B------:R-:W-:Y:S02]  /*47f0*/  IMAD.MOV.U32 R2, RZ, RZ, R8 ;  /* 0x000000ffff027224 */ /* 0x000fe400078e0008 */
[----:B-1----:R-:W-:Y:S02]  /*4800*/  IMAD.MOV.U32 R6, RZ, RZ, R9 ;  /* 0x000000ffff067224 */ /* 0x002fe400078e0009 */
[----:B--2---:R-:W-:-:S08]  /*4810*/  IMAD.MOV.U32 R7, RZ, RZ, R10 ;  /* 0x000000ffff077224 */ /* 0x004fd000078e000a */
        /* <DEDUP_REMOVED lines=12> */
.L_x_326:
[----:B------:R-:W-:Y:S05]  /*48e0*/  BSYNC.RECONVERGENT B1 ;  /* 0x0000000000017941 */ /* 0x000fea0003800200 */
.L_x_325:
[----:B-1----:R1:W1:Y:S01]  /*48f0*/  SHFL.DOWN PT, R9, R2, 0x8, 0x1f ;  /* 0x09001f0002097f89 */ /* 0x00226200000e0000 */
[----:B------:R-:W-:Y:S01]  /*4900*/  BSSY.RECONVERGENT B1, `(.L_x_327) ;  /* 0x0000017000017945 */ /* 0x000fe20003800200 */
[----:B0-----:R-:W-:Y:S02]  /*4910*/  IMAD.MOV.U32 R3, RZ, RZ, R2 ;  /* 0x000000ffff037224 */ /* 0x001fe400078e0002 */
[----:B---3--:R0:W3:Y:S01]  /*4920*/  SHFL.DOWN PT, R11, R6, 0x8, 0x1f ;  /* 0x09001f00060b7f89 */ /* 0x0080e200000e0000 */
[----:B------:R-:W-:Y:S02]  /*4930*/  IMAD.MOV.U32 R4, RZ, RZ, R6 ;  /* 0x000000ffff047224 */ /* 0x000fe400078e0006 */
[----:B------:R-:W-:Y:S01]  /*4940*/  IMAD.MOV.U32 R5, RZ, RZ, R7 ;  /* 0x000000ffff057224 */ /* 0x000fe200078e0007 */
[----:B----4-:R0:W4:Y:S01]  /*4950*/  SHFL.DOWN PT, R8, R7, 0x8, 0x1f ;  /* 0x09001f0007087f89 */ /* 0x01012200000e0000 */
[----:B------:R-:W-:Y:S05]  /*4960*/  @P4 BRA `(.L_x_328) ;  /* 0x0000000000404947 */ /* 0x000fea0003800000 */
[----:B-1----:R-:W-:Y:S01]  /*4970*/  FSETP.GEU.AND P0, PT, R2, R9, PT ;  /* 0x000000090200720b */ /* 0x002fe20003f0e000 */
        /* <DEDUP_REMOVED lines=15> */
.L_x_328:
[----:B------:R-:W-:Y:S05]  /*4a70*/  BSYNC.RECONVERGENT B1 ;  /* 0x0000000000017941 */ /* 0x000fea0003800200 */
.L_x_327:
[----:B-1----:R1:W1:Y:S01]  /*4a80*/  SHFL.DOWN PT, R2, R3, 0x10, 0x1f ;  /* 0x0a001f0003027f89 */ /* 0x00226200000e0000 */
[----:B------:R-:W-:Y:S01]  /*4a90*/  BSSY.RECONVERGENT B1, `(.L_x_329) ;  /* 0x0000017000017945 */ /* 0x000fe20003800200 */
[----:B----4-:R-:W-:Y:S02]  /*4aa0*/  IMAD.MOV.U32 R8, RZ, RZ, R3 ;  /* 0x000000ffff087224 */ /* 0x010fe400078e0003 */
[----:B------:R4:W1:Y:S01]  /*4ab0*/  SHFL.DOWN PT, R9, R4, 0x10, 0x1f ;  /* 0x0a001f0004097f89 */ /* 0x00086200000e0000 */
[----:B0-----:R-:W-:Y:S02]  /*4ac0*/  IMAD.MOV.U32 R7, RZ, RZ, R4 ;  /* 0x000000ffff077224 */ /* 0x001fe400078e0004 */
[----:B------:R-:W-:Y:S01]  /*4ad0*/  IMAD.MOV.U32 R6, RZ, RZ, R5 ;  /* 0x000000ffff067224 */ /* 0x000fe200078e0005 */
[----:B--2---:R4:W0:Y:S01]  /*4ae0*/  SHFL.DOWN PT, R10, R5, 0x10, 0x1f ;  /* 0x0a001f00050a7f89 */ /* 0x00482200000e0000 */
[----:B------:R-:W-:Y:S05]  /*4af0*/  @P3 BRA `(.L_x_330) ;  /* 0x0000000000403947 */ /* 0x000fea0003800000 */
[----:B-1----:R-:W-:Y:S01]  /*4b00*/  FSETP.GEU.AND P0, PT, R3, R2, PT ;  /* 0x000000020300720b */ /* 0x002fe20003f0e000 */
        /* <DEDUP_REMOVED lines=15> */
.L_x_330:
[----:B------:R-:W-:Y:S05]  /*4c00*/  BSYNC.RECONVERGENT B1 ;  /* 0x0000000000017941 */ /* 0x000fea0003800200 */
.L_x_329:
[----:B------:R-:W-:Y:S04]  /*4c10*/  BSSY.RECONVERGENT B1, `(.L_x_331) ;  /* 0x000000c000017945 */ /* 0x000fe80003800200 */
[----:B------:R-:W-:Y:S05]  /*4c20*/  @P2 BRA `(.L_x_332) ;  /* 0x0000000000282947 */ /* 0x000fea0003800000 */
[----:B----4-:R-:W2:Y:S01]  /*4c30*/  S2R R4, SR_CgaCtaId ;  /* 0x0000000000047919 */ /* 0x010ea20000008800 */
[----:B-1----:R-:W-:Y:S02]  /*4c40*/  MOV R3, 0x400 ;  /* 0x0000040000037802 */ /* 0x002fe40000000f00 */
        /* <DEDUP_REMOVED lines=8> */
.L_x_332:
[----:B------:R-:W-:Y:S05]  /*4cd0*/  BSYNC.RECONVERGENT B1 ;  /* 0x0000000000017941 */ /* 0x000fea0003800200 */
.L_x_331:
[----:B------:R-:W-:Y:S01]  /*4ce0*/  BAR.SYNC.DEFER_BLOCKING 0x0 ;  /* 0x0000000000007b1d */ /* 0x000fe20000010000 */
[----:B------:R-:W-:-:S13]  /*4cf0*/  ISETP.NE.AND P1, PT, R0, RZ, PT ;  /* 0x000000ff0000720c */ /* 0x000fda0003f25270 */
[----:B------:R-:W-:Y:S05]  /*4d00*/  @P1 BRA `(.L_x_266) ;  /* 0x0000000800341947 */ /* 0x000fea0003800000 */
[----:B-12---:R-:W1:Y:S01]  /*4d10*/  S2R R3, SR_CgaCtaId ;  /* 0x0000000000037919 */ /* 0x006e620000008800 */
[----:B------:R-:W-:Y:S01]  /*4d20*/  MOV R0, 0x400 ;  /* 0x0000040000007802 */ /* 0x000fe20000000f00 */
[----:B------:R-:W-:Y:S03]  /*4d30*/  BSSY.RECONVERGENT B1, `(.L_x_333) ;  /* 0x0000016000017945 */ /* 0x000fe60003800200 */
[----:B-1----:R-:W-:-:S05]  /*4d40*/  LEA R24, R3, R0, 0x18 ;  /* 0x0000000003187211 */ /* 0x002fca00078ec0ff */
[----:B------:R-:W1:Y:S04]  /*4d50*/  LDS R3, [R24+0x18] ;  /* 0x0000180018037984 */ /* 0x000e680000000800 */
[----:B----4-:R-:W2:Y:S04]  /*4d60*/  LDS.64 R4, [R24+0x20] ;  /* 0x0000200018047984 */ /* 0x010ea80000000a00 */
[----:B------:R4:W0:Y:S04]  /*4d70*/  LDS R18, [R24+0x28] ;  /* 0x0000280018127984 */ /* 0x0008280000000800 */
[----:B------:R4:W0:Y:S01]  /*4d80*/  LDS R16, [R24+0x38] ;  /* 0x0000380018107984 */ /* 0x0008220000000800 */
[----:B-1----:R-:W-:Y:S01]  /*4d90*/  FSETP.GEU.AND P0, PT, R8, R3, PT ;  /* 0x000000030800720b */ /* 0x002fe20003f0e000 */
[----:B------:R-:W-:-:S02]  /*4da0*/  IMAD.MOV.U32 R19, RZ, RZ, R3 ;  /* 0x000000ffff137224 */ /* 0x000fc400078e0003 */
[----:B--2---:R-:W-:Y:S02]  /*4db0*/  IMAD.MOV.U32 R21, RZ, RZ, R4 ;  /* 0x000000ffff157224 */ /* 0x004fe400078e0004 */
[----:B------:R-:W-:-:S08]  /*4dc0*/  IMAD.MOV.U32 R20, RZ, RZ, R5 ;  /* 0x000000ffff147224 */ /* 0x000fd000078e0005 */
[----:B0---4-:R-:W-:Y:S05]  /*4dd0*/  @!P0 BRA `(.L_x_334) ;  /* 0x00000000002c8947 */ /* 0x011fea0003800000 */
        /* <DEDUP_REMOVED lines=11> */
.L_x_334:
[----:B------:R-:W-:Y:S05]  /*4e90*/  BSYNC.RECONVERGENT B1 ;  /* 0x0000000000017941 */ /* 0x000fea0003800200 */
.L_x_333:
        /* <DEDUP_REMOVED lines=27> */
.L_x_336:
[----:B------:R-:W-:Y:S05]  /*5050*/  BSYNC.RECONVERGENT B1 ;  /* 0x0000000000017941 */ /* 0x000fea0003800200 */
.L_x_335:
        /* <DEDUP_REMOVED lines=17> */
.L_x_338:
[----:B------:R-:W-:Y:S05]  /*5170*/  BSYNC.RECONVERGENT B1 ;  /* 0x0000000000017941 */ /* 0x000fea0003800200 */
.L_x_337:
        /* <DEDUP_REMOVED lines=17> */
.L_x_340:
[----:B------:R-:W-:Y:S05]  /*5290*/  BSYNC.RECONVERGENT B1 ;  /* 0x0000000000017941 */ /* 0x000fea0003800200 */
.L_x_339:
        /* <DEDUP_REMOVED lines=17> */
.L_x_342:
[----:B------:R-:W-:Y:S05]  /*53b0*/  BSYNC.RECONVERGENT B1 ;  /* 0x0000000000017941 */ /* 0x000fea0003800200 */
.L_x_341:
        /* <DEDUP_REMOVED lines=17> */
.L_x_344:
[----:B------:R-:W-:Y:S05]  /*54d0*/  BSYNC.RECONVERGENT B1 ;  /* 0x0000000000017941 */ /* 0x000fea0003800200 */
.L_x_343:
        /* <DEDUP_REMOVED lines=16> */
.L_x_266:
[----:B------:R-:W-:Y:S05]  /*55e0*/  BSYNC.RECONVERGENT B0 ;  /* 0x0000000000007941 */ /* 0x000fea0003800200 */
.L_x_233:
[----:B------:R-:W-:Y:S05]  /*55f0*/  @P1 EXIT ;  /* 0x000000000000194d */ /* 0x000fea0003800000 */
[----:B01234-:R-:W0:Y:S01]  /*5600*/  LDC.64 R2, c[0x0][0x390] ;  /* 0x0000e400ff027b82 */ /* 0x01fe220000000a00 */
[----:B------:R-:W-:-:S04]  /*5610*/  LOP3.LUT R7, R7, R6, RZ, 0x3c, !PT ;  /* 0x0000000607077212 */ /* 0x000fc800078e3cff */
[----:B------:R-:W-:-:S04]  /*5620*/  LOP3.LUT R6, R7, R6, RZ, 0x3c, !PT ;  /* 0x0000000607067212 */ /* 0x000fc800078e3cff */
[----:B------:R-:W-:-:S05]  /*5630*/  LOP3.LUT R7, R7, R6, RZ, 0x3c, !PT ;  /* 0x0000000607077212 */ /* 0x000fca00078e3cff */
[----:B0-----:R-:W-:Y:S04]  /*5640*/  STG.E.64 desc[UR8][R2.64+0x8], R6 ;  /* 0x0000080602007986 */ /* 0x001fe8000c101b08 */
[----:B------:R-:W-:Y:S01]  /*5650*/  STG.E desc[UR8][R2.64], R8 ;  /* 0x0000000802007986 */ /* 0x000fe2000c101908 */
[----:B------:R-:W-:Y:S05]  /*5660*/  EXIT ;  /* 0x000000000000794d */ /* 0x000fea0003800000 */
.L_x_345:
        /* <DEDUP_REMOVED lines=9> */
.L_x_696:


//--------------------- .text._ZN6thrust24THRUST_300001_SM_1000_NS8cuda_cub4core6detail13_kernel_agentINS1_8__reduce11ReduceAgentIPN4cuda3std3__45tupleIJflEEESC_SB_iNS1_9__extrema9arg_max_fIflNS9_4lessIfEEEEEEJSC_SC_iSH_EEEvDpT0_ --------------------------
	.section	.text._ZN6thrust24THRUST_300001_SM_1000_NS8cuda_cub4core6detail13_kernel_agentINS1_8__reduce11ReduceAgentIPN4cuda3std3__45tupleIJflEEESC_SB_iNS1_9__extrema9arg_max_fIflNS9_4lessIfEEEEEEJSC_SC_iSH_EEEvDpT0_,"ax",@progbits
	.align	128
        .global         _ZN6thrust24THRUST_300001_SM_1000_NS8cuda_cub4core6detail13_kernel_agentINS1_8__reduce11ReduceAgentIPN4cuda3std3__45tupleIJflEEESC_SB_iNS1_9__extrema9arg_max_fIflNS9_4lessIfEEEEEEJSC_SC_iSH_EEEvDpT0_
        .type           _ZN6thrust24THRUST_300001_SM_1000_NS8cuda_cub4core6detail13_kernel_agentINS1_8__reduce11ReduceAgentIPN4cuda3std3__45tupleIJflEEESC_SB_iNS1_9__extrema9arg_max_fIflNS9_4lessIfEEEEEEJSC_SC_iSH_EEEvDpT0_,@function
        .size           _ZN6thrust24THRUST_300001_SM_1000_NS8cuda_cub4core6detail13_kernel_agentINS1_8__reduce11ReduceAgentIPN4cuda3std3__45tupleIJflEEESC_SB_iNS1_9__extrema9arg_max_fIflNS9_4lessIfEEEEEEJSC_SC_iSH_EEEvDpT0_,(.L_x_697 - _ZN6thrust24THRUST_300001_SM_1000_NS8cuda_cub4core6detail13_kernel_agentINS1_8__reduce11ReduceAgentIPN4cuda3std3__45tupleIJflEEESC_SB_iNS1_9__extrema9arg_max_fIflNS9_4lessIfEEEEEEJSC_SC_iSH_EEEvDpT0_)
        .other          _ZN6thrust24THRUST_300001_SM_1000_NS8cuda_cub4core6detail13_kernel_agentINS1_8__reduce11ReduceAgentIPN4cuda3std3__45tupleIJflEEESC_SB_iNS1_9__extrema9arg_max_fIflNS9_4lessIfEEEEEEJSC_SC_iSH_EEEvDpT0_,@"STO_CUDA_ENTRY STV_DEFAULT"
_ZN6thrust24THRUST_300001_SM_1000_NS8cuda_cub4core6detail13_kernel_agentINS1_8__reduce11ReduceAgentIPN4cuda3std3__45tupleIJflEEESC_SB_iNS1_9__extrema9arg_max_fIflNS9_4lessIfEEEEEEJSC_SC_iSH_EEEvDpT0_:
.text._ZN6thrust24THRUST_300001_SM_1000_NS8cuda_cub4core6detail13_kernel_agentINS1_8__reduce11ReduceAgentIPN4cuda3std3__45tupleIJflEEESC_SB_iNS1_9__extrema9arg_max_fIflNS9_4lessIfEEEEEEJSC_SC_iSH_EEEvDpT0_:
        /* <DEDUP_REMOVED lines=21> */
.L_x_349:
[----:B0-----:R-:W-:Y:S05]  /*0150*/  BSYNC.RECONVERGENT B1 ;  /* 0x0000000000017941 */ /* 0x001fea0003800200 */
.L_x_348:
        /* <DEDUP_REMOVED lines=15> */
.L_x_356:
        /* <DEDUP_REMOVED lines=28> */
.L_x_355:
[----:B------:R-:W-:Y:S05]  /*0410*/  BSYNC.RECONVERGENT B3 ;  /* 0x0000000000037941 */ /* 0x000fea0003800200 */
.L_x_354:
[----:B------:R-:W-:Y:S02]  /*0420*/  IMAD.X R7, RZ, RZ, R7, P3 ;  /* 0x000000ffff077224 */ /* 0x000fe400018e0607 */
[----:B------:R-:W-:Y:S01]  /*0430*/  VIADD R5, R5, 0x100 ;  /* 0x0000010005057836 */ /* 0x000fe20000000000 */
[----:B------:R-:W-:Y:S06]  /*0440*/  @P2 BRA `(.L_x_356) ;  /* 0xfffffffc00802947 */ /* 0x000fec000383ffff */
.L_x_353:
[----:B------:R-:W-:Y:S05]  /*0450*/  BSYNC.RECONVERGENT B2 ;  /* 0x0000000000027941 */ /* 0x000fea0003800200 */
.L_x_352:
[----:B------:R-:W0:Y:S01]  /*0460*/  LDC.64 R8, c[0x0][0x380] ;  /* 0x0000e000ff087b82 */ /* 0x000e220000000a00 */
[----:B------:R-:W-:-:S13]  /*0470*/  ISETP.GE.U32.AND P0, PT, R12, 0x300, PT ;  /* 0x000003000c00780c */ /* 0x000fda0003f06070 */
[----:B------:R-:W-:Y:S05]  /*0480*/  @!P0 BRA `(.L_x_351) ;  /* 0x0000000400588947 */ /* 0x000fea0003800000 */
.L_x_365:
        /* <DEDUP_REMOVED lines=26> */
.L_x_358:
[----:B------:R-:W-:Y:S05]  /*0630*/  BSYNC.RECONVERGENT B2 ;  /* 0x0000000000027941 */ /* 0x000fea0003800200 */
.L_x_357:
        /* <DEDUP_REMOVED lines=17> */
.L_x_360:
[----:B------:R-:W-:Y:S05]  /*0750*/  BSYNC.RECONVERGENT B2 ;  /* 0x0000000000027941 */ /* 0x000fea0003800200 */
.L_x_359:
        /* <DEDUP_REMOVED lines=17> */
.L_x_362:
[----:B------:R-:W-:Y:S05]  /*0870*/  BSYNC.RECONVERGENT B2 ;  /* 0x0000000000027941 */ /* 0x000fea0003800200 */
.L_x_361:
        /* <DEDUP_REMOVED lines=19> */
.L_x_364:
[----:B------:R-:W-:Y:S05]  /*09b0*/  BSYNC.RECONVERGENT B2 ;  /* 0x0000000000027941 */ /* 0x000fea0003800200 */
.L_x_363:
[----:B------:R-:W-:-:S05]  /*09c0*/  VIADD R5, R5, 0x400 ;  /* 0x0000040005057836 */ /* 0x000fca0000000000 */
[----:B------:R-:W-:-:S13]  /*09d0*/  ISETP.GE.AND P0, PT, R5, UR5, PT ;  /* 0x0000000505007c0c */ /* 0x000fda000bf06270 */
[----:B------:R-:W-:Y:S05]  /*09e0*/  @!P0 BRA `(.L_x_365) ;  /* 0xfffffff800a88947 */ /* 0x000fea000383ffff */
.L_x_351:
[----:B------:R-:W-:Y:S05]  /*09f0*/  BSYNC.RECONVERGENT B1 ;  /* 0x0000000000017941 */ /* 0x000fea0003800200 */
.L_x_350:
        /* <DEDUP_REMOVED lines=31> */
.L_x_368:
[----:B------:R-:W-:Y:S05]  /*0bf0*/  BSYNC.RECONVERGENT B1 ;  /* 0x0000000000017941 */ /* 0x000fea0003800200 */
.L_x_367:
        /* <DEDUP_REMOVED lines=27> */
.L_x_370:
[----:B------:R-:W-:Y:S05]  /*0db0*/  BSYNC.RECONVERGENT B1 ;  /* 0x0000000000017941 */ /* 0x000fea0003800200 */
.L_x_369:
        /* <DEDUP_REMOVED lines=24> */
.L_x_372:
[----:B------:R-:W-:Y:S05]  /*0f40*/  BSYNC.RECONVERGENT B1 ;  /* 0x0000000000017941 */ /* 0x000fea0003800200 */
.L_x_371:
        /* <DEDUP_REMOVED lines=24> */
.L_x_374:
[----:B------:R-:W-:Y:S05]  /*10d0*/  BSYNC.RECONVERGENT B1 ;  /* 0x0000000000017941 */ /* 0x000fea0003800200 */
.L_x_373:
        /* <DEDUP_REMOVED lines=24> */
.L_x_376:
[----:B------:R-:W-:Y:S05]  /*1260*/  BSYNC.RECONVERGENT B1 ;  /* 0x0000000000017941 */ /* 0x000fea0003800200 */
.L_x_375:
        /* <DEDUP_REMOVED lines=12> */
.L_x_378:
[----:B------:R-:W-:Y:S05]  /*1330*/  BSYNC.RECONVERGENT B1 ;  /* 0x0000000000017941 */ /* 0x000fea0003800200 */
.L_x_377:
        /* <DEDUP_REMOVED lines=27> */
.L_x_381:
[----:B------:R-:W-:Y:S05]  /*14f0*/  BSYNC.RECONVERGENT B1 ;  /* 0x0000000000017941 */ /* 0x000fea0003800200 */
.L_x_380:
        /* <DEDUP_REMOVED lines=27> */
.L_x_383:
[----:B------:R-:W-:Y:S05]  /*16b0*/  BSYNC.RECONVERGENT B1 ;  /* 0x0000000000017941 */ /* 0x000fea0003800200 */
.L_x_382:
        /* <DEDUP_REMOVED lines=17> */
.L_x_385:
[----:B------:R-:W-:Y:S05]  /*17d0*/  BSYNC.RECONVERGENT B1 ;  /* 0x0000000000017941 */ /* 0x000fea0003800200 */
.L_x_384:
        /* <DEDUP_REMOVED lines=17> */
.L_x_387:
[----:B------:R-:W-:Y:S05]  /*18f0*/  BSYNC.RECONVERGENT B1 ;  /* 0x0000000000017941 */ /* 0x000fea0003800200 */
.L_x_386:
        /* <DEDUP_REMOVED lines=17> */
.L_x_389:
[----:B------:R-:W-:Y:S05]  /*1a10*/  BSYNC.RECONVERGENT B1 ;  /* 0x0000000000017941 */ /* 0x000fea0003800200 */
.L_x_388:
        /* <DEDUP_REMOVED lines=17> */
.L_x_391:
[----:B------:R-:W-:Y:S05]  /*1b30*/  BSYNC.RECONVERGENT B1 ;  /* 0x0000000000017941 */ /* 0x000fea0003800200 */
.L_x_390:
        /* <DEDUP_REMOVED lines=18> */
.L_x_366:
        /* <DEDUP_REMOVED lines=40> */
.L_x_393:
[----:B------:R-:W-:Y:S05]  /*1ee0*/  BSYNC.RECONVERGENT B1 ;  /* 0x0000000000017941 */ /* 0x000fea0003800200 */
.L_x_392:
        /* <DEDUP_REMOVED lines=25> */
.L_x_395:
[----:B------:R-:W-:Y:S05]  /*2080*/  BSYNC.RECONVERGENT B1 ;  /* 0x0000000000017941 */ /* 0x000fea0003800200 */
.L_x_394:
        /* <DEDUP_REMOVED lines=24> */
.L_x_397:
[----:B------:R-:W-:Y:S05]  /*2210*/  BSYNC.RECONVERGENT B1 ;  /* 0x0000000000017941 */ /* 0x000fea0003800200 */
.L_x_396:
        /* <DEDUP_REMOVED lines=24> */
.L_x_399:
[----:B------:R-:W-:Y:S05]  /*23a0*/  BSYNC.RECONVERGENT B1 ;  /* 0x0000000000017941 */ /* 0x000fea0003800200 */
.L_x_398:
        /* <DEDUP_REMOVED lines=24> */
.L_x_401:
[----:B------:R-:W-:Y:S05]  /*2530*/  BSYNC.RECONVERGENT B1 ;  /* 0x0000000000017941 */ /* 0x000fea0003800200 */
.L_x_400:
        /* <DEDUP_REMOVED lines=12> */
.L_x_403:
[----:B------:R-:W-:Y:S05]  /*2600*/  BSYNC.RECONVERGENT B1 ;  /* 0x0000000000017941 */ /* 0x000fea0003800200 */
.L_x_402:
        /* <DEDUP_REMOVED lines=30> */
.L_x_405:
[----:B------:R-:W-:Y:S05]  /*27f0*/  BSYNC.RECONVERGENT B1 ;  /* 0x0000000000017941 */ /* 0x000fea0003800200 */
.L_x_404:
        /* <DEDUP_REMOVED lines=27> */
.L_x_407:
[----:B------:R-:W-:Y:S05]  /*29b0*/  BSYNC.RECONVERGENT B1 ;  /* 0x0000000000017941 */ /* 0x000fea0003800200 */
.L_x_406:
        /* <DEDUP_REMOVED lines=27> */
.L_x_409:
[----:B------:R-:W-:Y:S05]  /*2b70*/  BSYNC.RECONVERGENT B1 ;  /* 0x0000000000017941 */ /* 0x000fea0003800200 */
.L_x_408:
        /* <DEDUP_REMOVED lines=27> */
.L_x_411:
[----:B------:R-:W-:Y:S05]  /*2d30*/  BSYNC.RECONVERGENT B1 ;  /* 0x0000000000017941 */ /* 0x000fea0003800200 */
.L_x_410:
        /* <DEDUP_REMOVED lines=27> */
.L_x_413:
[----:B------:R-:W-:Y:S05]  /*2ef0*/  BSYNC.RECONVERGENT B1 ;  /* 0x0000000000017941 */ /* 0x000fea0003800200 */
.L_x_412:
        /* <DEDUP_REMOVED lines=27> */
.L_x_415:
[----:B------:R-:W-:Y:S05]  /*30b0*/  BSYNC.RECONVERGENT B1 ;  /* 0x0000000000017941 */ /* 0x000fea0003800200 */
.L_x_414:
        /* <DEDUP_REMOVED lines=28> */
.L_x_347:
        /* <DEDUP_REMOVED lines=12> */
[----:B------:R-:W5:Y:S01]  /*3340*/  LDG.E.64.CONSTANT R2, desc[UR6][R6.64+0x4008] ;  /* 0x0040080606027981 */ /* 0x000f62000c1e9b00 */
[----:B------:R-:W-:Y:S01]  /*3350*/  UISETP.GE.U32.AND UP0, UPT, UR4, 0xa00, UPT ;  /* 0x00000a000400788c */ /* 0x000fe2000bf06070 */
[----:B------:R-:W-:Y:S01]  /*3360*/  IMAD.MOV.U32 R19, RZ, RZ, 0x500 ;  /* 0x00000500ff137424 */ /* 0x000fe200078e00ff */
        /* <DEDUP_REMOVED lines=29> */
[----:B------:R-:W0:Y:S01]  /*3540*/  LDC.64 R6, c[0x0][0x380] ;  /* 0x0000e000ff067b82 */ /* 0x000e220000000a00 */
[----:B------:R-:W-:Y:S01]  /*3550*/  IMAD.MOV.U32 R23, RZ, RZ, R2 ;  /* 0x000000ffff177224 */ /* 0x000fe200078e0002 */
[----:B------:R-:W1:Y:S01]  /*3560*/  LDCU UR4, c[0x0][0x390] ;  /* 0x00007200ff0477ac */ /* 0x000e620008000800 */
[----:B------:R-:W-:Y:S02]  /*3570*/  IMAD.MOV.U32 R24, RZ, RZ, R3 ;  /* 0x000000ffff187224 */ /* 0x000fe400078e0003 */
[----:B------:R-:W-:Y:S02]  /*3580*/  IMAD.MOV.U32 R18, RZ, RZ, R4 ;  /* 0x000000ffff127224 */ /* 0x000fe400078e0004 */
[----:B------:R-:W-:-:S07]  /*3590*/  IMAD.MOV.U32 R5, RZ, RZ, 0x500 ;  /* 0x00000500ff057424 */ /* 0x000fce00078e00ff */
.L_x_417:
[----:B------:R-:W-:-:S04]  /*35a0*/  IMAD.IADD R17, R0, 0x1, R5 ;  /* 0x0000000100117824 */ /* 0x000fc800078e0205 */
[----:B0-----:R-:W-:-:S05]  /*35b0*/  IMAD.WIDE.U32 R16, R17, 0x10, R6 ;  /* 0x0000001011107825 */ /* 0x001fca00078e0006 */
        /* <DEDUP_REMOVED lines=36> */
[----:B------:R-:W-:Y:S01]  /*3800*/  @P2 SEL R14, R8, R14, P0 ;  /* 0x0000000e080e2207 */ /* 0x000fe20000000000 */
[C---:B------:R-:W-:Y:S01]  /*3810*/  VIADD R8, R5.reuse, 0xa00 ;  /* 0x00000a0005087836 */ /* 0x040fe20000000000 */
[----:B------:R-:W-:Y:S01]  /*3820*/  FSETP.GEU.AND P1, PT, R22, R4, PT ;  /* 0x000000041600720b */ /* 0x000fe20003f2e000 */
[----:B------:R-:W-:Y:S01]  /*3830*/  VIADD R5, R5, 0x500 ;  /* 0x0000050005057836 */ /* 0x000fe20000000000 */
[----:B------:R-:W-:Y:S02]  /*3840*/  @P2 SEL R15, R9, R15, P0 ;  /* 0x0000000f090f2207 */ /* 0x000fe40000000000 */
[----:B-1----:R-:W-:-:S09]  /*3850*/  ISETP.GT.AND P2, PT, R8, UR4, PT ;  /* 0x0000000408007c0c */ /* 0x002fd2000bf44270 */
[----:B------:R-:W-:-:S04]  /*3860*/  @P1 ISETP.GE.U32.AND P0, PT, R14, R2, PT ;  /* 0x000000020e00120c */ /* 0x000fc80003f06070 */
[----:B------:R-:W-:-:S04]  /*3870*/  @P1 ISETP.GE.AND.EX P0, PT, R15, R3, PT, P0 ;  /* 0x000000030f00120c */ /* 0x000fc80003f06300 */
[----:B------:R-:W-:-:S04]  /*3880*/  @P1 FSETP.LT.OR P0, PT, R4, R22, !P0 ;  /* 0x000000160400120b */ /* 0x000fc80004701400 */
[----:B------:R-:W-:Y:S02]  /*3890*/  @P1 FSEL R4, R22, R4, P0 ;  /* 0x0000000416041208 */ /* 0x000fe40000000000 */
[----:B------:R-:W-:Y:S02]  /*38a0*/  @P1 SEL R2, R14, R2, P0 ;  /* 0x000000020e021207 */ /* 0x000fe40000000000 */
[----:B------:R-:W-:Y:S01]  /*38b0*/  @P1 SEL R3, R15, R3, P0 ;  /* 0x000000030f031207 */ /* 0x000fe20000000000 */
[----:B------:R-:W-:Y:S02]  /*38c0*/  IMAD.MOV.U32 R18, RZ, RZ, R4 ;  /* 0x000000ffff127224 */ /* 0x000fe400078e0004 */
[----:B------:R-:W-:Y:S02]  /*38d0*/  IMAD.MOV.U32 R23, RZ, RZ, R2 ;  /* 0x000000ffff177224 */ /* 0x000fe400078e0002 */
[----:B------:R-:W-:Y:S01]  /*38e0*/  IMAD.MOV.U32 R24, RZ, RZ, R3 ;  /* 0x000000ffff187224 */ /* 0x000fe200078e0003 */
[----:B------:R-:W-:Y:S06]  /*38f0*/  @!P2 BRA `(.L_x_417) ;  /* 0xfffffffc0028a947 */ /* 0x000fec000383ffff */
[----:B------:R-:W-:-:S07]  /*3900*/  IMAD.MOV.U32 R19, RZ, RZ, R5 ;  /* 0x000000ffff137224 */ /* 0x000fce00078e0005 */
.L_x_416:
[----:B------:R-:W-:-:S13]  /*3910*/  ISETP.GE.AND P0, PT, R19, UR4, PT ;  /* 0x0000000413007c0c */ /* 0x000fda000bf06270 */
        /* <DEDUP_REMOVED lines=12> */
[----:B------:R-:W0:Y:S01]  /*39e0*/  LDC.64 R6, c[0x0][0x380] ;  /* 0x0000e000ff067b82 */ /* 0x000e220000000a00 */
[----:B------:R-:W-:Y:S01]  /*39f0*/  LEA.HI R8, R14, 0x1, RZ, 0x18 ;  /* 0x000000010e087811 */ /* 0x000fe200078fc0ff */
[----:B------:R-:W-:Y:S02]  /*3a00*/  IMAD.IADD R13, R0, 0x1, R19 ;  /* 0x00000001000d7824 */ /* 0x000fe400078e0213 */
[----:B------:R-:W-:Y:S01]  /*3a10*/  IMAD.MOV.U32 R18, RZ, RZ, R0 ;  /* 0x000000ffff127224 */ /* 0x000fe200078e0000 */
[----:B------:R-:W-:-:S05]  /*3a20*/  LOP3.LUT R8, R8, 0x3, RZ, 0xc0, !PT ;  /* 0x0000000308087812 */ /* 0x000fca00078ec0ff */
[----:B------:R-:W-:-:S07]  /*3a30*/  IMAD.MOV R12, RZ, RZ, -R8 ;  /* 0x000000ffff0c7224 */ /* 0x000fce00078e0a08 */
.L_x_424:
[----:B0-----:R-:W-:-:S05]  /*3a40*/  IMAD.WIDE.U32 R10, R13, 0x10, R6 ;  /* 0x000000100d0a7825 */ /* 0x001fca00078e0006 */
[----:B------:R-:W2:Y:S04]  /*3a50*/  LDG.E.CONSTANT R16, desc[UR6][R10.64] ;  /* 0x000000060a107981 */ /* 0x000ea8000c1e9900 */
[----:B------:R-:W3:Y:S01]  /*3a60*/  LDG.E.64.CONSTANT R8, desc[UR6][R10.64+0x8] ;  /* 0x000008060a087981 */ /* 0x000ee2000c1e9b00 */
[----:B------:R-:W-:Y:S01]  /*3a70*/  VIADD R12, R12, 0x1 ;  /* 0x000000010c0c7836 */ /* 0x000fe20000000000 */
[----:B------:R-:W-:Y:S01]  /*3a80*/  BSSY.RECONVERGENT B3, `(.L_x_422) ;  /* 0x0000015000037945 */ /* 0x000fe20003800200 */
[----:B------:R-:W-:Y:S02]  /*3a90*/  IMAD.MOV.U32 R17, RZ, RZ, R2 ;  /* 0x000000ffff117224 */ /* 0x000fe400078e0002 */
        /* <DEDUP_REMOVED lines=19> */
.L_x_423:
[----:B------:R-:W-:Y:S05]  /*3bd0*/  BSYNC.RECONVERGENT B3 ;  /* 0x0000000000037941 */ /* 0x000fea0003800200 */
.L_x_422:
[----:B------:R-:W-:Y:S02]  /*3be0*/  VIADD R18, R18, 0x100 ;  /* 0x0000010012127836 */ /* 0x000fe40000000000 */
[----:B------:R-:W-:Y:S01]  /*3bf0*/  VIADD R13, R13, 0x100 ;  /* 0x000001000d0d7836 */ /* 0x000fe20000000000 */
[----:B------:R-:W-:Y:S06]  /*3c00*/  @P3 BRA `(.L_x_424) ;  /* 0xfffffffc008c3947 */ /* 0x000fec000383ffff */
.L_x_421:
[----:B------:R-:W-:Y:S05]  /*3c10*/  BSYNC.RECONVERGENT B2 ;  /* 0x0000000000027941 */ /* 0x000fea0003800200 */
.L_x_420:
[----:B------:R-:W-:-:S13]  /*3c20*/  ISETP.GE.U32.AND P0, PT, R14, 0x300, PT ;  /* 0x000003000e00780c */ /* 0x000fda0003f06070 */
[----:B------:R-:W-:Y:S05]  /*3c30*/  @!P0 BRA `(.L_x_419) ;  /* 0x0000000400888947 */ /* 0x000fea0003800000 */
[----:B------:R-:W0:Y:S01]  /*3c40*/  LDCU.64 UR8, c[0x0][0x380] ;  /* 0x00007000ff0877ac */ /* 0x000e220008000a00 */
[----:B------:R-:W1:Y:S01]  /*3c50*/  LDC.64 R6, c[0x0][0x380] ;  /* 0x0000e000ff067b82 */ /* 0x000e620000000a00 */
[C---:B------:R-:W-:Y:S01]  /*3c60*/  IADD3 R13, P0, PT, R18.reuse, R19, RZ ;  /* 0x00000013120d7210 */ /* 0x040fe20007f1e0ff */
[----:B------:R-:W-:-:S04]  /*3c70*/  IMAD.IADD R19, R18, 0x1, R19 ;  /* 0x0000000112137824 */ /* 0x000fc800078e0213 */
[----:B------:R-:W-:Y:S01]  /*3c80*/  IMAD.X R8, RZ, RZ, RZ, P0 ;  /* 0x000000ffff087224 */ /* 0x000fe200000e06ff */
[----:B0-----:R-:W-:-:S04]  /*3c90*/  LEA R12, P1, R13, UR8, 0x4 ;  /* 0x000000080d0c7c11 */ /* 0x001fc8000f8220ff */
[----:B------:R-:W-:Y:S02]  /*3ca0*/  IADD3 R12, P0, PT, R12, 0x3008, RZ ;  /* 0x000030080c0c7810 */ /* 0x000fe40007f1e0ff */
[----:B------:R-:W-:-:S05]  /*3cb0*/  LEA.HI.X R13, R13, UR9, R8, 0x4, P1 ;  /* 0x000000090d0d7c11 */ /* 0x000fca00088f2408 */
[----:B------:R-:W-:-:S07]  /*3cc0*/  IMAD.X R13, RZ, RZ, R13, P0 ;  /* 0x000000ffff0d7224 */ /* 0x000fce00000e060d */
.L_x_433:
[----:B-1----:R-:W-:-:S05]  /*3cd0*/  IMAD.WIDE.U32 R10, R19, 0x10, R6 ;  /* 0x00000010130a7825 */ /* 0x002fca00078e0006 */
[----:B------:R-:W2:Y:S04]  /*3ce0*/  LDG.E.CONSTANT R23, desc[UR6][R10.64] ;  /* 0x000000060a177981 */ /* 0x000ea8000c1e9900 */
[----:B------:R0:W3:Y:S02]  /*3cf0*/  LDG.E.64.CONSTANT R8, desc[UR6][R10.64+0x8] ;  /* 0x000008060a087981 */ /* 0x0000e4000c1e9b00 */
[----:B0-----:R-:W-:Y:S02]  /*3d00*/  IMAD.MOV.U32 R10, RZ, RZ, R12 ;  /* 0x000000ffff0a7224 */ /* 0x001fe400078e000c */
[----:B------:R-:W-:-:S05]  /*3d10*/  IMAD.MOV.U32 R11, RZ, RZ, R13 ;  /* 0x000000ffff0b7224 */ /* 0x000fca00078e000d */
        /* <DEDUP_REMOVED lines=16> */
[CC--:B------:R-:W-:Y:S02]  /*3e20*/  @P2 ISETP.LT.U32.AND P1, PT, R2.reuse, R8.reuse, PT ;  /* 0x000000080200220c */ /* 0x0c0fe40003f21070 */
[CC--:B------:R-:W-:Y:S02]  /*3e30*/  @P2 ISETP.GE.U32.AND P0, PT, R2.reuse, R8.reuse, PT ;  /* 0x000000080200220c */ /* 0x0c0fe40003f06070 */
[CC--:B------:R-:W-:Y:S02]  /*3e40*/  @P2 ISETP.LT.AND.EX P1, PT, R3.reuse, R9.reuse, PT, P1 ;  /* 0x000000090300220c */ /* 0x0c0fe40003f21310 */
[CC--:B------:R-:W-:Y:S02]  /*3e50*/  @P2 ISETP.GE.AND.EX P0, PT, R3.reuse, R9.reuse, PT, P0 ;  /* 0x000000090300220c */ /* 0x0c0fe40003f06300 */
[----:B------:R-:W-:Y:S02]  /*3e60*/  @P2 SEL R27, R2, R8, P1 ;  /* 0x00000008021b2207 */ /* 0x000fe40000800000 */
[----:B------:R-:W-:-:S02]  /*3e70*/  @P2 SEL R29, R3, R9, P1 ;  /* 0x00000009031d2207 */ /* 0x000fc40000800000 */
[----:B------:R-:W-:-:S07]  /*3e80*/  @P2 FSEL R22, R4, R23, !P0 ;  /* 0x0000001704162208 */ /* 0x000fce0004000000 */
.L_x_426:
[----:B------:R-:W-:Y:S05]  /*3e90*/  BSYNC.RECONVERGENT B2 ;  /* 0x0000000000027941 */ /* 0x000fea0003800200 */
.L_x_425:
        /* <DEDUP_REMOVED lines=17> */
.L_x_428:
[----:B------:R-:W-:Y:S05]  /*3fb0*/  BSYNC.RECONVERGENT B2 ;  /* 0x0000000000027941 */ /* 0x000fea0003800200 */
.L_x_427:
        /* <DEDUP_REMOVED lines=17> */
.L_x_430:
[----:B------:R-:W-:Y:S05]  /*40d0*/  BSYNC.RECONVERGENT B2 ;  /* 0x0000000000027941 */ /* 0x000fea0003800200 */
.L_x_429:
        /* <DEDUP_REMOVED lines=17> */
.L_x_432:
[----:B------:R-:W-:Y:S05]  /*41f0*/  BSYNC.RECONVERGENT B2 ;  /* 0x0000000000027941 */ /* 0x000fea0003800200 */
.L_x_431:
[----:B------:R-:W-:Y:S01]  /*4200*/  VIADD R18, R18, 0x400 ;  /* 0x0000040012127836 */ /* 0x000fe20000000000 */
[----:B------:R-:W-:Y:S01]  /*4210*/  IADD3 R12, P1, PT, R10, 0x4000, RZ ;  /* 0x000040000a0c7810 */ /* 0x000fe20007f3e0ff */
[----:B------:R-:W-:-:S03]  /*4220*/  VIADD R19, R19, 0x400 ;  /* 0x0000040013137836 */ /* 0x000fc60000000000 */
[----:B------:R-:W-:Y:S01]  /*4230*/  ISETP.GE.AND P0, PT, R18, R5, PT ;  /* 0x000000051200720c */ /* 0x000fe20003f06270 */
[----:B------:R-:W-:-:S12]  /*4240*/  IMAD.X R13, RZ, RZ, R11, P1 ;  /* 0x000000ffff0d7224 */ /* 0x000fd800008e060b */
[----:B------:R-:W-:Y:S05]  /*4250*/  @!P0 BRA `(.L_x_433) ;  /* 0xfffffff8009c8947 */ /* 0x000fea000383ffff */
.L_x_419:
[----:B------:R-:W-:Y:S05]  /*4260*/  BSYNC.RECONVERGENT B1 ;  /* 0x0000000000017941 */ /* 0x000fea0003800200 */
.L_x_418:
        /* <DEDUP_REMOVED lines=31> */
.L_x_435:
[----:B------:R-:W-:Y:S05]  /*4460*/  BSYNC.RECONVERGENT B1 ;  /* 0x0000000000017941 */ /* 0x000fea0003800200 */
.L_x_434:
        /* <DEDUP_REMOVED lines=24> */
.L_x_437:
[----:B------:R-:W-:Y:S05]  /*45f0*/  BSYNC.RECONVERGENT B1 ;  /* 0x0000000000017941 */ /* 0x000fea0003800200 */
.L_x_436:
[----:B0-----:R0:W4:Y:S01]  /*4600*/  SHFL.DOWN PT, R5, R2, 0x4, 0x1f ;  /* 0x08801f0002057f89 */ /* 0x00112200000e0000 */
[----:B------:R-:W-:Y:S01]  /*4610*/  BSSY.RECONVERGENT B1, `(.L_x_438) ;  /* 0x0000017000017945 */ /* 0x000fe20003800200 */
[----:B--2---:R-:W-:Y:S02]  /*4620*/  IMAD.MOV.U32 R3, RZ, RZ, R2 ;  /* 0x000000ffff037224 */ /* 0x004fe400078e0002 */
[----:B------:R0:W2:Y:S01]  /*4630*/  SHFL.DOWN PT, R9, R4, 0x4, 0x1f ;  /* 0x08801f0004097f89 */ /* 0x0000a200000e0000 */
[----:B------:R-:W-:Y:S02]  /*4640*/  IMAD.MOV.U32 R6, RZ, RZ, R4 ;  /* 0x000000ffff067224 */ /* 0x000fe400078e0004 */
[----:B------:R-:W-:Y:S01]  /*4650*/  IMAD.MOV.U32 R7, RZ, RZ, R8 ;  /* 0x000000ffff077224 */ /* 0x000fe200078e0008 */
[----:B------:R0:W0:Y:S01]  /*4660*/  SHFL.DOWN PT, R11, R8, 0x4, 0x1f ;  /* 0x08801f00080b7f89 */ /* 0x00002200000e0000 */
[----:B------:R-:W-:Y:S05]  /*4670*/  @P5 BRA `(.L_x_439) ;  /* 0x0000000000405947 */ /* 0x000fea0003800000 */
[----:B----4-:R-:W-:Y:S01]  /*4680*/  FSETP.GEU.AND P0, PT, R2, R5, PT ;  /* 0x000000050200720b */ /* 0x010fe20003f0e000 */
[----:B------:R-:W-:Y:S02]  /*4690*/  IMAD.MOV.U32 R3, RZ, RZ, R5 ;  /* 0x000000ffff037224 */ /* 0x000fe400078e0005 */
[----:B--2---:R-:W-:Y:S02]  /*46a0*/  IMAD.MOV.U32 R6, RZ, RZ, R9 ;  /* 0x000000ffff067224 */ /* 0x004fe400078e0009 */
        /* <DEDUP_REMOVED lines=13> */
.L_x_439:
[----:B------:R-:W-:Y:S05]  /*4780*/  BSYNC.RECONVERGENT B1 ;  /* 0x0000000000017941 */ /* 0x000fea0003800200 */
.L_x_438:
        /* <DEDUP_REMOVED lines=24> */
.L_x_441:
[----:B------:R-:W-:Y:S05]  /*4910*/  BSYNC.RECONVERGENT B1 ;  /* 0x0000000000017941 */ /* 0x000fea0003800200 */
.L_x_440:
[----:B0-----:R0:W4:Y:S01]  /*4920*/  SHFL.DOWN PT, R3, R2, 0x10, 0x1f ;  /* 0x0a001f0002037f89 */ /* 0x00112200000e0000 */
[----:B------:R-:W-:Y:S01]  /*4930*/  BSSY.RECONVERGENT B1, `(.L_x_442) ;  /* 0x0000017000017945 */ /* 0x000fe20003800200 */
[----:B------:R-:W-:Y:S02]  /*4940*/  IMAD.MOV.U32 R8, RZ, RZ, R2 ;  /* 0x000000ffff087224 */ /* 0x000fe400078e0002 */
[----:B------:R0:W0:Y:S01]  /*4950*/  SHFL.DOWN PT, R9, R4, 0x10, 0x1f ;  /* 0x0a001f0004097f89 */ /* 0x00002200000e0000 */
[----:B--2---:R-:W-:Y:S02]  /*4960*/  IMAD.MOV.U32 R7, RZ, RZ, R4 ;  /* 0x000000ffff077224 */ /* 0x004fe400078e0004 */
[----:B------:R-:W-:Y:S01]  /*4970*/  IMAD.MOV.U32 R6, RZ, RZ, R5 ;  /* 0x000000ffff067224 */ /* 0x000fe200078e0005 */
[----:B-1----:R1:W2:Y:S01]  /*4980*/  SHFL.DOWN PT, R10, R5, 0x10, 0x1f ;  /* 0x0a001f00050a7f89 */ /* 0x0022a200000e0000 */
[----:B------:R-:W-:Y:S05]  /*4990*/  @P3 BRA `(.L_x_443) ;  /* 0x0000000000403947 */ /* 0x000fea0003800000 */
[----:B----4-:R-:W-:Y:S01]  /*49a0*/  FSETP.GEU.AND P0, PT, R2, R3, PT ;  /* 0x000000030200720b */ /* 0x010fe20003f0e000 */
[----:B------:R-:W-:Y:S02]  /*49b0*/  IMAD.MOV.U32 R8, RZ, RZ, R3 ;  /* 0x000000ffff087224 */ /* 0x000fe400078e0003 */
[----:B0-----:R-:W-:Y:S02]  /*49c0*/  IMAD.MOV.U32 R7, RZ, RZ, R9 ;  /* 0x000000ffff077224 */ /* 0x001fe400078e0009 */
[----:B--2---:R-:W-:-:S08]  /*49d0*/  IMAD.MOV.U32 R6, RZ, RZ, R10 ;  /* 0x000000ffff067224 */ /* 0x004fd000078e000a */
        /* <DEDUP_REMOVED lines=12> */
.L_x_443:
[----:B------:R-:W-:Y:S05]  /*4aa0*/  BSYNC.RECONVERGENT B1 ;  /* 0x0000000000017941 */ /* 0x000fea0003800200 */
.L_x_442:
[----:B------:R-:W-:Y:S04]  /*4ab0*/  BSSY.RECONVERGENT B1, `(.L_x_444) ;  /* 0x000000c000017945 */ /* 0x000fe80003800200 */
[----:B------:R-:W-:Y:S05]  /*4ac0*/  @P2 BRA `(.L_x_445) ;  /* 0x0000000000282947 */ /* 0x000fea0003800000 */
[----:B0-----:R-:W0:Y:S01]  /*4ad0*/  S2R R4, SR_CgaCtaId ;  /* 0x0000000000047919 */ /* 0x001e220000008800 */
[----:B----4-:R-:W-:Y:S02]  /*4ae0*/  MOV R3, 0x400 ;  /* 0x0000040000037802 */ /* 0x010fe40000000f00 */
[----:B------:R-:W-:-:S04]  /*4af0*/  SHF.R.U32.HI R2, RZ, 0x1, R0 ;  /* 0x00000001ff027819 */ /* 0x000fc80000011600 */
[----:B------:R-:W-:Y:S02]  /*4b00*/  LOP3.LUT R2, R2, 0x1f0, RZ, 0xc0, !PT ;  /* 0x000001f002027812 */ /* 0x000fe400078ec0ff */
[----:B0-----:R-:W-:-:S05]  /*4b10*/  LEA R3, R4, R3, 0x18 ;  /* 0x0000000304037211 */ /* 0x001fca00078ec0ff */
[----:B-1----:R-:W-:Y:S02]  /*4b20*/  IMAD.IADD R5, R2, 0x1, R3 ;  /* 0x0000000102057824 */ /* 0x002fe400078e0203 */
[----:B------:R-:W-:Y:S02]  /*4b30*/  IMAD.MOV.U32 R2, RZ, RZ, R7 ;  /* 0x000000ffff027224 */ /* 0x000fe400078e0007 */
[----:B------:R-:W-:Y:S01]  /*4b40*/  IMAD.MOV.U32 R3, RZ, RZ, R6 ;  /* 0x000000ffff037224 */ /* 0x000fe200078e0006 */
[----:B------:R0:W-:Y:S04]  /*4b50*/  STS [R5+0x8], R8 ;  /* 0x0000080805007388 */ /* 0x0001e80000000800 */
[----:B------:R0:W-:Y:S02]  /*4b60*/  STS.64 [R5+0x10], R2 ;  /* 0x0000100205007388 */ /* 0x0001e40000000a00 */
.L_x_445:
[----:B------:R-:W-:Y:S05]  /*4b70*/  BSYNC.RECONVERGENT B1 ;  /* 0x0000000000017941 */ /* 0x000fea0003800200 */
.L_x_444:
        /* <DEDUP_REMOVED lines=8> */
[----:B-1----:R-:W1:Y:S04]  /*4c00*/  LDS.64 R4, [R24+0x20] ;  /* 0x0000200018047984 */ /* 0x002e680000000a00 */
[----:B------:R4:W2:Y:S04]  /*4c10*/  LDS R18, [R24+0x28] ;  /* 0x0000280018127984 */ /* 0x0008a80000000800 */
[----:B------:R4:W2:Y:S01]  /*4c20*/  LDS R16, [R24+0x38] ;  /* 0x0000380018107984 */ /* 0x0008a20000000800 */
[----:B0-----:R-:W-:Y:S01]  /*4c30*/  FSETP.GEU.AND P0, PT, R8, R3, PT ;  /* 0x000000030800720b */ /* 0x001fe20003f0e000 */
[----:B------:R-:W-:-:S02]  /*4c40*/  IMAD.MOV.U32 R19, RZ, RZ, R3 ;  /* 0x000000ffff137224 */ /* 0x000fc400078e0003 */
[----:B-1----:R-:W-:Y:S02]  /*4c50*/  IMAD.MOV.U32 R21, RZ, RZ, R4 ;  /* 0x000000ffff157224 */ /* 0x002fe400078e0004 */
[----:B------:R-:W-:-:S08]  /*4c60*/  IMAD.MOV.U32 R20, RZ, RZ, R5 ;  /* 0x000000ffff147224 */ /* 0x000fd000078e0005 */
[----:B--2-4-:R-:W-:Y:S05]  /*4c70*/  @!P0 BRA `(.L_x_447) ;  /* 0x00000000002c8947 */ /* 0x014fea0003800000 */
        /* <DEDUP_REMOVED lines=11> */
.L_x_447:
[----:B------:R-:W-:Y:S05]  /*4d30*/  BSYNC.RECONVERGENT B1 ;  /* 0x0000000000017941 */ /* 0x000fea0003800200 */
.L_x_446:
        /* <DEDUP_REMOVED lines=27> */
.L_x_449:
[----:B------:R-:W-:Y:S05]  /*4ef0*/  BSYNC.RECONVERGENT B1 ;  /* 0x0000000000017941 */ /* 0x000fea0003800200 */
.L_x_448:
        /* <DEDUP_REMOVED lines=17> */
.L_x_451:
[----:B------:R-:W-:Y:S05]  /*5010*/  BSYNC.RECONVERGENT B1 ;  /* 0x0000000000017941 */ /* 0x000fea0003800200 */
.L_x_450:
        /* <DEDUP_REMOVED lines=17> */
.L_x_453:
[----:B------:R-:W-:Y:S05]  /*5130*/  BSYNC.RECONVERGENT B1 ;  /* 0x0000000000017941 */ /* 0x000fea0003800200 */
.L_x_452:
        /* <DEDUP_REMOVED lines=17> */
.L_x_455:
[----:B------:R-:W-:Y:S05]  /*5250*/  BSYNC.RECONVERGENT B1 ;  /* 0x0000000000017941 */ /* 0x000fea0003800200 */
.L_x_454:
        /* <DEDUP_REMOVED lines=17> */
.L_x_457:
[----:B------:R-:W-:Y:S05]  /*5370*/  BSYNC.RECONVERGENT B1 ;  /* 0x0000000000017941 */ /* 0x000fea0003800200 */
.L_x_456:
        /* <DEDUP_REMOVED lines=16> */
.L_x_379:
[----:B------:R-:W-:Y:S05]  /*5480*/  BSYNC.RECONVERGENT B0 ;  /* 0x0000000000007941 */ /* 0x000fea0003800200 */
.L_x_346:
        /* <DEDUP_REMOVED lines=8> */
.L_x_458:
        /* <DEDUP_REMOVED lines=15> */
.L_x_697:


//--------------------- .text._ZN6thrust24THRUST_300001_SM_1000_NS8cuda_cub4core6detail13_kernel_agentINS1_8__reduce10DrainAgentIiEEJN3cub18CUB_300001_SM_10009GridQueueIjEEiEEEvDpT0_ --------------------------
	.section	.text._ZN6thrust24THRUST_300001_SM_1000_NS8cuda_cub4core6detail13_kernel_agentINS1_8__reduce10DrainAgentIiEEJN3cub18CUB_300001_SM_10009GridQueueIjEEiEEEvDpT0_,"ax",@progbits
	.align	128
        .global         _ZN6thrust24THRUST_300001_SM_1000_NS8cuda_cub4core6detail13_kernel_agentINS1_8__reduce10DrainAgentIiEEJN3cub18CUB_300001_SM_10009GridQueueIjEEiEEEvDpT0_
        .type           _ZN6thrust24THRUST_300001_SM_1000_NS8cuda_cub4core6detail13_kernel_agentINS1_8__reduce10DrainAgentIiEEJN3cub18CUB_300001_SM_10009GridQueueIjEEiEEEvDpT0_,@function
        .size           _ZN6thrust24THRUST_300001_SM_1000_NS8cuda_cub4core6detail13_kernel_agentINS1_8__reduce10DrainAgentIiEEJN3cub18CUB_300001_SM_10009GridQueueIjEEiEEEvDpT0_,(.L_x_698 - _ZN6thrust24THRUST_300001_SM_1000_NS8cuda_cub4core6detail13_kernel_agentINS1_8__reduce10DrainAgentIiEEJN3cub18CUB_300001_SM_10009GridQueueIjEEiEEEvDpT0_)
        .other          _ZN6thrust24THRUST_300001_SM_1000_NS8cuda_cub4core6detail13_kernel_agentINS1_8__reduce10DrainAgentIiEEJN3cub18CUB_300001_SM_10009GridQueueIjEEiEEEvDpT0_,@"STO_CUDA_ENTRY STV_DEFAULT"
_ZN6thrust24THRUST_300001_SM_1000_NS8cuda_cub4core6detail13_kernel_agentINS1_8__reduce10DrainAgentIiEEJN3cub18CUB_300001_SM_10009GridQueueIjEEiEEEvDpT0_:
.text._ZN6thrust24THRUST_300001_SM_1000_NS8cuda_cub4core6detail13_kernel_agentINS1_8__reduce10DrainAgentIiEEJN3cub18CUB_300001_SM_10009GridQueueIjEEiEEEvDpT0_:
[----:B------:R-:W-:Y:S08]  /*0000*/  LDC R1, c[0x0][0x37c] ;  /* 0x0000df00ff017b82 */ /* 0x000ff00000000800 */
[----:B------:R-:W0:Y:S01]  /*0010*/  LDC.64 R2, c[0x0][0x380] ;  /* 0x0000e000ff027b82 */ /* 0x000e220000000a00 */
[----:B------:R-:W0:Y:S07]  /*0020*/  LDCU.64 UR4, c[0x0][0x358] ;  /* 0x00006b00ff0477ac */ /* 0x000e2e0008000a00 */
[----:B------:R-:W1:Y:S01]  /*0030*/  LDC R5, c[0x0][0x388] ;  /* 0x0000e200ff057b82 */ /* 0x000e620000000800 */
[----:B0-----:R-:W-:Y:S04]  /*0040*/  STG.E desc[UR4][R2.64+0x4], RZ ;  /* 0x000004ff02007986 */ /* 0x001fe8000c101904 */
[----:B-1----:R-:W-:Y:S01]  /*0050*/  STG.E desc[UR4][R2.64], R5 ;  /* 0x0000000502007986 */ /* 0x002fe2000c101904 */
[----:B------:R-:W-:Y:S05]  /*0060*/  EXIT ;  /* 0x000000000000794d */ /* 0x000fea0003800000 */
.L_x_459:
        /* <DEDUP_REMOVED lines=9> */
.L_x_698:


//--------------------- .text._ZN6thrust24THRUST_300001_SM_1000_NS8cuda_cub4core6detail13_kernel_agentINS1_8__reduce11ReduceAgentINS0_12zip_iteratorIN4cuda3std3__45tupleIJNS0_10device_ptrIfEENS0_17counting_iteratorIlNS0_11use_defaultESF_SF_EEEEEEEPNSB_IJflEEESJ_iNS1_9__extrema9arg_max_fIflNSA_4lessIfEEEEEEJSI_SK_iN3cub18CUB_300001_SM_100013GridEvenShareIiEENSS_9GridQueueIjEESP_EEEvDpT0_ --------------------------
	.section	.text._ZN6thrust24THRUST_300001_SM_1000_NS8cuda_cub4core6detail13_kernel_agentINS1_8__reduce11ReduceAgentINS0_12zip_iteratorIN4cuda3std3__45tupleIJNS0_10device_ptrIfEENS0_17counting_iteratorIlNS0_11use_defaultESF_SF_EEEEEEEPNSB_IJflEEESJ_iNS1_9__extrema9arg_max_fIflNSA_4lessIfEEEEEEJSI_SK_iN3cub18CUB_300001_SM_100013GridEvenShareIiEENSS_9GridQueueIjEESP_EEEvDpT0_,"ax",@progbits
	.align	128
        .global         _ZN6thrust24THRUST_300001_SM_1000_NS8cuda_cub4core6detail13_kernel_agentINS1_8__reduce11ReduceAgentINS0_12zip_iteratorIN4cuda3std3__45tupleIJNS0_10device_ptrIfEENS0_17counting_iteratorIlNS0_11use_defaultESF_SF_EEEEEEEPNSB_IJflEEESJ_iNS1_9__extrema9arg_max_fIflNSA_4lessIfEEEEEEJSI_SK_iN3cub18CUB_300001_SM_100013GridEvenShareIiEENSS_9GridQueueIjEESP_EEEvDpT0_
        .type           _ZN6thrust24THRUST_300001_SM_1000_NS8cuda_cub4core6detail13_kernel_agentINS1_8__reduce11ReduceAgentINS0_12zip_iteratorIN4cuda3std3__45tupleIJNS0_10device_ptrIfEENS0_17counting_iteratorIlNS0_11use_defaultESF_SF_EEEEEEEPNSB_IJflEEESJ_iNS1_9__extrema9arg_max_fIflNSA_4lessIfEEEEEEJSI_SK_iN3cub18CUB_300001_SM_100013GridEvenShareIiEENSS_9GridQueueIjEESP_EEEvDpT0_,@function
        .size           _ZN6thrust24THRUST_300001_SM_1000_NS8cuda_cub4core6detail13_kernel_agentINS1_8__reduce11ReduceAgentINS0_12zip_iteratorIN4cuda3std3__45tupleIJNS0_10device_ptrIfEENS0_17counting_iteratorIlNS0_11use_defaultESF_SF_EEEEEEEPNSB_IJflEEESJ_iNS1_9__extrema9arg_max_fIflNSA_4lessIfEEEEEEJSI_SK_iN3cub18CUB_300001_SM_100013GridEvenShareIiEENSS_9GridQueueIjEESP_EEEvDpT0_,(.L_x_699 - _ZN6thrust24THRUST_300001_SM_1000_NS8cuda_cub4core6detail13_kernel_agentINS1_8__reduce11ReduceAgentINS0_12zip_iteratorIN4cuda3std3__45tupleIJNS0_10device_ptrIfEENS0_17counting_iteratorIlNS0_11use_defaultESF_SF_EEEEEEEPNSB_IJflEEESJ_iNS1_9__extrema9arg_max_fIflNSA_4lessIfEEEEEEJSI_SK_iN3cub18CUB_300001_SM_100013GridEvenShareIiEENSS_9GridQueueIjEESP_EEEvDpT0_)
        .other          _ZN6thrust24THRUST_300001_SM_1000_NS8cuda_cub4core6detail13_kernel_agentINS1_8__reduce11ReduceAgentINS0_12zip_iteratorIN4cuda3std3__45tupleIJNS0_10device_ptrIfEENS0_17counting_iteratorIlNS0_11use_defaultESF_SF_EEEEEEEPNSB_IJflEEESJ_iNS1_9__extrema9arg_max_fIflNSA_4lessIfEEEEEEJSI_SK_iN3cub18CUB_300001_SM_100013GridEvenShareIiEENSS_9GridQueueIjEESP_EEEvDpT0_,@"STO_CUDA_ENTRY STV_DEFAULT"
_ZN6thrust24THRUST_300001_SM_1000_NS8cuda_cub4core6detail13_kernel_agentINS1_8__reduce11ReduceAgentINS0_12zip_iteratorIN4cuda3std3__45tupleIJNS0_10device_ptrIfEENS0_17counting_iteratorIlNS0_11use_defaultESF_SF_EEEEEEEPNSB_IJflEEESJ_iNS1_9__extrema9arg_max_fIflNSA_4lessIfEEEEEEJSI_SK_iN3cub18CUB_300001_SM_100013GridEvenShareIiEENSS_9GridQueueIjEESP_EEEvDpT0_:
.text._ZN6thrust24THRUST_300001_SM_1000_NS8cuda_cub4core6detail13_kernel_agentINS1_8__reduce11ReduceAgentINS0_12zip_iteratorIN4cuda3std3__45tupleIJNS0_10device_ptrIfEENS0_17counting_iteratorIlNS0_11use_defaultESF_SF_EEEEEEEPNSB_IJflEEESJ_iNS1_9__extrema9arg_max_fIflNSA_4lessIfEEEEEEJSI_SK_iN3cub18CUB_300001_SM_100013GridEvenShareIiEENSS_9GridQueueIjEESP_EEEvDpT0_:
[----:B------:R-:W-:Y:S01]  /*0000*/  LDC R1, c[0x0][0x37c] ;  /* 0x0000df00ff017b82 */ /* 0x000fe20000000800 */
[----:B------:R-:W0:Y:S01]  /*0010*/  S2R R0, SR_CTAID.X ;  /* 0x0000000000007919 */ /* 0x000e220000002500 */
[----:B------:R-:W1:Y:S01]  /*0020*/  LDCU UR4, c[0x0][0x398] ;  /* 0x00007300ff0477ac */ /* 0x000e620008000800 */
[----:B------:R-:W-:Y:S01]  /*0030*/  BSSY.RECONVERGENT B0, `(.L_x_460) ;  /* 0x0000586000007945 */ /* 0x000fe20003800200 */
[----:B------:R-:W2:Y:S01]  /*0040*/  LDCU UR6, c[0x0][0x370] ;  /* 0x00006e00ff0677ac */ /* 0x000ea20008000800 */
[----:B------:R-:W3:Y:S01]  /*0050*/  LDCU.64 UR10, c[0x0][0x358] ;  /* 0x00006b00ff0a77ac */ /* 0x000ee20008000a00 */
[----:B-1----:R-:W-:Y:S01]  /*0060*/  IMAD.U32 R4, RZ, RZ, UR4 ;  /* 0x00000004ff047e24 */ /* 0x002fe2000f8e00ff */
[----:B--2---:R-:W-:Y:S01]  /*0070*/  UIMAD UR6, UR6, 0x500, URZ ;  /* 0x00000500060678a4 */ /* 0x004fe2000f8e02ff */
[----:B0-----:R-:W-:-:S04]  /*0080*/  IMAD R5, R0, 0x500, RZ ;  /* 0x0000050000057824 */ /* 0x001fc800078e02ff */
[----:B------:R-:W-:-:S05]  /*0090*/  VIADD R3, R5, 0x500 ;  /* 0x0000050005037836 */ /* 0x000fca0000000000 */
[----:B------:R-:W-:-:S13]  /*00a0*/  ISETP.GT.AND P0, PT, R3, R4, PT ;  /* 0x000000040300720c */ /* 0x000fda0003f04270 */
[----:B---3--:R-:W-:Y:S05]  /*00b0*/  @!P0 BRA `(.L_x_461) ;  /* 0x0000003000b48947 */ /* 0x008fea0003800000 */
[----:B------:R-:W0:Y:S01]  /*00c0*/  S2R R2, SR_TID.X ;  /* 0x0000000000027919 */ /* 0x000e220000002100 */
[----:B------:R-:W-:Y:S01]  /*00d0*/  IMAD.IADD R3, R4, 0x1, -R5 ;  /* 0x0000000104037824 */ /* 0x000fe200078e0a05 */
[----:B------:R-:W1:Y:S01]  /*00e0*/  LDCU.64 UR6, c[0x0][0x388] ;  /* 0x00007100ff0677ac */ /* 0x000e620008000a00 */
[----:B------:R-:W-:Y:S01]  /*00f0*/  BSSY.RECONVERGENT B1, `(.L_x_462) ;  /* 0x000000f000017945 */ /* 0x000fe20003800200 */
[----:B------:R-:W-:Y:S01]  /*0100*/  CS2R R6, SRZ ;  /* 0x0000000000067805 */ /* 0x000fe2000001ff00 */
[----:B------:R-:W-:Y:S01]  /*0110*/  IMAD.MOV.U32 R8, RZ, RZ, RZ ;  /* 0x000000ffff087224 */ /* 0x000fe200078e00ff */
[----:B------:R-:W2:Y:S01]  /*0120*/  LDCU.64 UR8, c[0x0][0x388] ;  /* 0x00007100ff0877ac */ /* 0x000ea20008000a00 */
[----:B0-----:R-:W-:Y:S01]  /*0130*/  ISETP.GE.AND P0, PT, R2, R3, PT ;  /* 0x000000030200720c */ /* 0x001fe20003f06270 */
[----:B------:R-:W-:-:S12]  /*0140*/  IMAD.MOV.U32 R10, RZ, RZ, R2 ;  /* 0x000000ffff0a7224 */ /* 0x000fd800078e0002 */
[----:B-12---:R-:W-:Y:S05]  /*0150*/  @P0 BRA `(.L_x_463) ;  /* 0x0000000000200947 */ /* 0x006fea0003800000 */
[----:B------:R-:W0:Y:S01]  /*0160*/  LDC.64 R12, c[0x0][0x380] ;  /* 0x0000e000ff0c7b82 */ /* 0x000e220000000a00 */
[----:B------:R-:W-:Y:S01]  /*0170*/  IMAD.IADD R9, R5, 0x1, R2 ;  /* 0x0000000105097824 */ /* 0x000fe200078e0202 */
[----:B------:R-:W1:Y:S03]  /*0180*/  LDCU.64 UR4, c[0x0][0x388] ;  /* 0x00007100ff0477ac */ /* 0x000e660008000a00 */
[----:B0-----:R-:W-:-:S05]  /*0190*/  IMAD.WIDE R12, R9, 0x4, R12 ;  /* 0x00000004090c7825 */ /* 0x001fca00078e020c */
[----:B------:R0:W5:Y:S01]  /*01a0*/  LDG.E R7, desc[UR10][R12.64] ;  /* 0x0000000a0c077981 */ /* 0x000162000c1e1900 */
[----:B-1----:R-:W-:Y:S01]  /*01b0*/  IADD3 R6, P0, PT, R9, UR4, RZ ;  /* 0x0000000409067c10 */ /* 0x002fe2000ff1e0ff */
[----:B------:R-:W-:-:S03]  /*01c0*/  VIADD R10, R2, 0x100 ;  /* 0x00000100020a7836 */ /* 0x000fc60000000000 */
[----:B------:R-:W-:-:S09]  /*01d0*/  LEA.HI.X.SX32 R8, R9, UR5, 0x1, P0 ;  /* 0x0000000509087c11 */ /* 0x000fd200080f0eff */
.L_x_463:
[----:B------:R-:W-:Y:S05]  /*01e0*/  BSYNC.RECONVERGENT B1 ;  /* 0x0000000000017941 */ /* 0x000fea0003800200 */
.L_x_462:
[----:B------:R-:W-:Y:S01]  /*01f0*/  ISETP.GE.AND P0, PT, R10, R3, PT ;  /* 0x000000030a00720c */ /* 0x000fe20003f06270 */
[----:B------:R-:W-:-:S12]  /*0200*/  BSSY.RECONVERGENT B1, `(.L_x_464) ;  /* 0x0000091000017945 */ /* 0x000fd80003800200 */
[----:B------:R-:W-:Y:S05]  /*0210*/  @P0 BRA `(.L_x_465) ;  /* 0x00000008003c0947 */ /* 0x000fea0003800000 */
[----:B------:R-:W-:Y:S01]  /*0220*/  LOP3.LUT R9, RZ, R10, RZ, 0x33, !PT ;  /* 0x0000000aff097212 */ /* 0x000fe200078e33ff */
[----:B------:R-:W-:Y:S03]  /*0230*/  BSSY.RECONVERGENT B2, `(.L_x_466) ;  /* 0x0000028000027945 */ /* 0x000fe60003800200 */
[----:B------:R-:W-:-:S04]  /*0240*/  IADD3 R11, PT, PT, -R5, R4, R9 ;  /* 0x00000004050b7210 */ /* 0x000fc80007ffe109 */
[----:B------:R-:W-:-:S04]  /*0250*/  LOP3.LUT R4, R11, 0x300, RZ, 0xc0, !PT ;  /* 0x000003000b047812 */ /* 0x000fc800078ec0ff */
[----:B------:R-:W-:-:S13]  /*0260*/  ISETP.NE.AND P0, PT, R4, 0x300, PT ;  /* 0x000003000400780c */ /* 0x000fda0003f05270 */
[----:B------:R-:W-:Y:S05]  /*0270*/  @!P0 BRA `(.L_x_467) ;  /* 0x00000000008c8947 */ /* 0x000fea0003800000 */
[----:B0-----:R-:W0:Y:S01]  /*0280*/  LDC.64 R12, c[0x0][0x380] ;  /* 0x0000e000ff0c7b82 */ /* 0x001e220000000a00 */
[----:B------:R-:W-:Y:S01]  /*0290*/  LEA.HI R4, R11, 0x1, RZ, 0x18 ;  /* 0x000000010b047811 */ /* 0x000fe200078fc0ff */
[----:B------:R-:W-:-:S03]  /*02a0*/  IMAD.IADD R9, R5, 0x1, R10 ;  /* 0x0000000105097824 */ /* 0x000fc600078e020a */
[----:B------:R-:W-:-:S05]  /*02b0*/  LOP3.LUT R4, R4, 0x3, RZ, 0xc0, !PT ;  /* 0x0000000304047812 */ /* 0x000fca00078ec0ff */
[----:B------:R-:W-:-:S07]  /*02c0*/  IMAD.MOV R4, RZ, RZ, -R4 ;  /* 0x000000ffff047224 */ /* 0x000fce00078e0a04 */
.L_x_470:
[----:B0-----:R-:W-:-:S06]  /*02d0*/  IMAD.WIDE R14, R9, 0x4, R12 ;  /* 0x00000004090e7825 */ /* 0x001fcc00078e020c */
[----:B------:R-:W2:Y:S01]  /*02e0*/  LDG.E R15, desc[UR10][R14.64] ;  /* 0x0000000a0e0f7981 */ /* 0x000ea2000c1e1900 */
[C---:B------:R-:W-:Y:S01]  /*02f0*/  IADD3 R20, P1, PT, R9.reuse, UR6, RZ ;  /* 0x0000000609147c10 */ /* 0x040fe2000ff3e0ff */
[----:B------:R-:W-:Y:S01]  /*0300*/  VIADD R4, R4, 0x1 ;  /* 0x0000000104047836 */ /* 0x000fe20000000000 */
[----:B------:R-:W-:Y:S01]  /*0310*/  BSSY.RECONVERGENT B3, `(.L_x_468) ;  /* 0x0000016000037945 */ /* 0x000fe20003800200 */
[----:B------:R-:W-:Y:S01]  /*0320*/  IMAD.MOV.U32 R17, RZ, RZ, R6 ;  /* 0x000000ffff117224 */ /* 0x000fe200078e0006 */
[----:B------:R-:W-:Y:S01]  /*0330*/  LEA.HI.X.SX32 R19, R9, UR7, 0x1, P1 ;  /* 0x0000000709137c11 */ /* 0x000fe200088f0eff */
[----:B------:R-:W-:Y:S01]  /*0340*/  IMAD.MOV.U32 R18, RZ, RZ, R8 ;  /* 0x000000ffff127224 */ /* 0x000fe200078e0008 */
[----:B------:R-:W-:Y:S01]  /*0350*/  ISETP.NE.AND P2, PT, R4, RZ, PT ;  /* 0x000000ff0400720c */ /* 0x000fe20003f45270 */
[----:B-----5:R-:W-:Y:S02]  /*0360*/  IMAD.MOV.U32 R16, RZ, RZ, R7 ;  /* 0x000000ffff107224 */ /* 0x020fe400078e0007 */
[----:B------:R-:W-:-:S02]  /*0370*/  IMAD.MOV.U32 R6, RZ, RZ, R20 ;  /* 0x000000ffff067224 */ /* 0x000fc400078e0014 */
        /* <DEDUP_REMOVED lines=15> */
.L_x_469:
[----:B------:R-:W-:Y:S05]  /*0470*/  BSYNC.RECONVERGENT B3 ;  /* 0x0000000000037941 */ /* 0x000fea0003800200 */
.L_x_468:
[----:B------:R-:W-:Y:S02]  /*0480*/  VIADD R10, R10, 0x100 ;  /* 0x000001000a0a7836 */ /* 0x000fe40000000000 */
[----:B------:R-:W-:Y:S01]  /*0490*/  VIADD R9, R9, 0x100 ;  /* 0x0000010009097836 */ /* 0x000fe20000000000 */
[----:B------:R-:W-:Y:S06]  /*04a0*/  @P2 BRA `(.L_x_470) ;  /* 0xfffffffc00882947 */ /* 0x000fec000383ffff */
.L_x_467:
[----:B------:R-:W-:Y:S05]  /*04b0*/  BSYNC.RECONVERGENT B2 ;  /* 0x0000000000027941 */ /* 0x000fea0003800200 */
.L_x_466:
[----:B------:R-:W-:-:S13]  /*04c0*/  ISETP.GE.U32.AND P0, PT, R11, 0x300, PT ;  /* 0x000003000b00780c */ /* 0x000fda0003f06070 */
[----:B------:R-:W-:Y:S05]  /*04d0*/  @!P0 BRA `(.L_x_465) ;  /* 0x00000004008c8947 */ /* 0x000fea0003800000 */
[----:B0-----:R-:W0:Y:S01]  /*04e0*/  LDC.64 R12, c[0x0][0x380] ;  /* 0x0000e000ff0c7b82 */ /* 0x001e220000000a00 */
[----:B------:R-:W-:-:S04]  /*04f0*/  IMAD.IADD R9, R5, 0x1, R10 ;  /* 0x0000000105097824 */ /* 0x000fc800078e020a */
[C---:B------:R-:W-:Y:S02]  /*0500*/  VIADD R19, R9.reuse, 0x100 ;  /* 0x0000010009137836 */ /* 0x040fe40000000000 */
[C---:B------:R-:W-:Y:S02]  /*0510*/  VIADD R18, R9.reuse, 0x200 ;  /* 0x0000020009127836 */ /* 0x040fe40000000000 */
[----:B------:R-:W-:Y:S01]  /*0520*/  VIADD R20, R9, 0x300 ;  /* 0x0000030009147836 */ /* 0x000fe20000000000 */
[----:B0-----:R-:W-:-:S05]  /*0530*/  IADD3 R4, P0, PT, R12, 0x800, RZ ;  /* 0x000008000c047810 */ /* 0x001fca0007f1e0ff */
[----:B------:R-:W-:-:S08]  /*0540*/  IMAD.X R5, RZ, RZ, R13, P0 ;  /* 0x000000ffff057224 */ /* 0x000fd000000e060d */
.L_x_479:
[----:B------:R-:W-:-:S05]  /*0550*/  IMAD.WIDE R14, R9, 0x4, R4 ;  /* 0x00000004090e7825 */ /* 0x000fca00078e0204 */
[----:B------:R-:W2:Y:S04]  /*0560*/  LDG.E R22, desc[UR10][R14.64+-0x800] ;  /* 0xfff8000a0e167981 */ /* 0x000ea8000c1e1900 */
[----:B-----5:R0:W5:Y:S04]  /*0570*/  LDG.E R24, desc[UR10][R14.64+-0x400] ;  /* 0xfffc000a0e187981 */ /* 0x020168000c1e1900 */
[----:B------:R0:W5:Y:S04]  /*0580*/  LDG.E R11, desc[UR10][R14.64] ;  /* 0x0000000a0e0b7981 */ /* 0x000168000c1e1900 */
[----:B------:R0:W5:Y:S01]  /*0590*/  LDG.E R12, desc[UR10][R14.64+0x400] ;  /* 0x0004000a0e0c7981 */ /* 0x000162000c1e1900 */
[C---:B------:R-:W-:Y:S01]  /*05a0*/  IADD3 R21, P1, PT, R9.reuse, UR8, RZ ;  /* 0x0000000809157c10 */ /* 0x040fe2000ff3e0ff */
[----:B------:R-:W-:Y:S03]  /*05b0*/  BSSY.RECONVERGENT B2, `(.L_x_471) ;  /* 0x0000012000027945 */ /* 0x000fe60003800200 */
[----:B------:R-:W-:Y:S01]  /*05c0*/  LEA.HI.X.SX32 R23, R9, UR9, 0x1, P1 ;  /* 0x0000000909177c11 */ /* 0x000fe200088f0eff */
[----:B------:R-:W-:-:S04]  /*05d0*/  IMAD.MOV.U32 R16, RZ, RZ, R21 ;  /* 0x000000ffff107224 */ /* 0x000fc800078e0015 */
        /* <DEDUP_REMOVED lines=15> */
.L_x_472:
[----:B------:R-:W-:Y:S05]  /*06d0*/  BSYNC.RECONVERGENT B2 ;  /* 0x0000000000027941 */ /* 0x000fea0003800200 */
.L_x_471:
[----:B-----5:R-:W-:Y:S01]  /*06e0*/  FSETP.GEU.AND P0, PT, R13, R24, PT ;  /* 0x000000180d00720b */ /* 0x020fe20003f0e000 */
[----:B------:R-:W-:Y:S01]  /*06f0*/  BSSY.RECONVERGENT B2, `(.L_x_473) ;  /* 0x0000012000027945 */ /* 0x000fe20003800200 */
[----:B------:R-:W-:Y:S01]  /*0700*/  IADD3 R15, P1, PT, R19, UR8, RZ ;  /* 0x00000008130f7c10 */ /* 0x000fe2000ff3e0ff */
[----:B------:R-:W-:-:S03]  /*0710*/  IMAD.MOV.U32 R6, RZ, RZ, R24 ;  /* 0x000000ffff067224 */ /* 0x000fc600078e0018 */
[----:B------:R-:W-:Y:S01]  /*0720*/  LEA.HI.X.SX32 R14, R19, UR9, 0x1, P1 ;  /* 0x00000009130e7c11 */ /* 0x000fe200088f0eff */
        /* <DEDUP_REMOVED lines=14> */
.L_x_474:
[----:B------:R-:W-:Y:S05]  /*0810*/  BSYNC.RECONVERGENT B2 ;  /* 0x0000000000027941 */ /* 0x000fea0003800200 */
.L_x_473:
[----:B------:R-:W-:Y:S01]  /*0820*/  FSETP.GEU.AND P0, PT, R6, R11, PT ;  /* 0x0000000b0600720b */ /* 0x000fe20003f0e000 */
[----:B------:R-:W-:Y:S01]  /*0830*/  BSSY.RECONVERGENT B2, `(.L_x_475) ;  /* 0x0000013000027945 */ /* 0x000fe20003800200 */
[----:B------:R-:W-:Y:S01]  /*0840*/  IADD3 R16, P1, PT, R18, UR8, RZ ;  /* 0x0000000812107c10 */ /* 0x000fe2000ff3e0ff */
[----:B------:R-:W-:Y:S01]  /*0850*/  IMAD.MOV.U32 R13, RZ, RZ, R11 ;  /* 0x000000ffff0d7224 */ /* 0x000fe200078e000b */
[----:B------:R-:W-:Y:S02]  /*0860*/  IADD3 R21, P2, PT, R20, UR8, RZ ;  /* 0x0000000814157c10 */ /* 0x000fe4000ff5e0ff */
        /* <DEDUP_REMOVED lines=15> */
.L_x_476:
[----:B------:R-:W-:Y:S05]  /*0960*/  BSYNC.RECONVERGENT B2 ;  /* 0x0000000000027941 */ /* 0x000fea0003800200 */
.L_x_475:
[----:B------:R-:W-:Y:S01]  /*0970*/  FSETP.GEU.AND P0, PT, R13, R12, PT ;  /* 0x0000000c0d00720b */ /* 0x000fe20003f0e000 */
[----:B------:R-:W-:Y:S01]  /*0980*/  BSSY.RECONVERGENT B2, `(.L_x_477) ;  /* 0x0000011000027945 */ /* 0x000fe20003800200 */
[----:B------:R-:W-:Y:S01]  /*0990*/  LEA.HI.X.SX32 R16, R20, UR9, 0x1, P2 ;  /* 0x0000000914107c11 */ /* 0x000fe200090f0eff */
        /* <DEDUP_REMOVED lines=15> */
.L_x_478:
[----:B------:R-:W-:Y:S05]  /*0a90*/  BSYNC.RECONVERGENT B2 ;  /* 0x0000000000027941 */ /* 0x000fea0003800200 */
.L_x_477:
[----:B------:R-:W-:Y:S02]  /*0aa0*/  VIADD R10, R10, 0x400 ;  /* 0x000004000a0a7836 */ /* 0x000fe40000000000 */
[----:B------:R-:W-:Y:S02]  /*0ab0*/  VIADD R19, R19, 0x400 ;  /* 0x0000040013137836 */ /* 0x000fe40000000000 */
[----:B------:R-:W-:Y:S01]  /*0ac0*/  VIADD R18, R18, 0x400 ;  /* 0x0000040012127836 */ /* 0x000fe20000000000 */
[----:B------:R-:W-:Y:S01]  /*0ad0*/  ISETP.GE.AND P0, PT, R10, R3, PT ;  /* 0x000000030a00720c */ /* 0x000fe20003f06270 */
[----:B------:R-:W-:Y:S02]  /*0ae0*/  VIADD R20, R20, 0x400 ;  /* 0x0000040014147836 */ /* 0x000fe40000000000 */
[----:B------:R-:W-:-:S10]  /*0af0*/  VIADD R9, R9, 0x400 ;  /* 0x0000040009097836 */ /* 0x000fd40000000000 */
[----:B------:R-:W-:Y:S05]  /*0b00*/  @!P0 BRA `(.L_x_479) ;  /* 0xfffffff800908947 */ /* 0x000fea000383ffff */
.L_x_465:
[----:B------:R-:W-:Y:S05]  /*0b10*/  BSYNC.RECONVERGENT B1 ;  /* 0x0000000000017941 */ /* 0x000fea0003800200 */
.L_x_464:
[----:B------:R-:W-:-:S13]  /*0b20*/  ISETP.GE.AND P0, PT, R3, 0x100, PT ;  /* 0x000001000300780c */ /* 0x000fda0003f06270 */
[----:B------:R-:W-:Y:S05]  /*0b30*/  @!P0 BRA `(.L_x_480) ;  /* 0x00000010008c8947 */ /* 0x000fea0003800000 */
[----:B0-----:R-:W0:Y:S01]  /*0b40*/  S2R R12, SR_LANEID ;  /* 0x00000000000c7919 */ /* 0x001e220000000000 */
[----:B------:R-:W-:Y:S01]  /*0b50*/  BSSY.RECONVERGENT B1, `(.L_x_481) ;  /* 0x000001b000017945 */ /* 0x000fe20003800200 */
[----:B------:R-:W-:Y:S01]  /*0b60*/  IMAD.MOV.U32 R9, RZ, RZ, R6 ;  /* 0x000000ffff097224 */ /* 0x000fe200078e0006 */
[----:B-----5:R1:W2:Y:S01]  /*0b70*/  SHFL.DOWN PT, R4, R7, 0x1, 0x1f ;  /* 0x08201f0007047f89 */ /* 0x0202a200000e0000 */
        /* <DEDUP_REMOVED lines=24> */
.L_x_482:
[----:B------:R-:W-:Y:S05]  /*0d00*/  BSYNC.RECONVERGENT B1 ;  /* 0x0000000000017941 */ /* 0x000fea0003800200 */
.L_x_481:
        /* <DEDUP_REMOVED lines=12> */
[----:B---3--:R-:W-:Y:S02]  /*0dd0*/  IMAD.MOV.U32 R5, RZ, RZ, R12 ;  /* 0x000000ffff057224 */ /* 0x008fe400078e000c */
[----:B--2---:R-:W-:Y:S02]  /*0de0*/  IMAD.MOV.U32 R8, RZ, RZ, R7 ;  /* 0x000000ffff087224 */ /* 0x004fe400078e0007 */
        /* <DEDUP_REMOVED lines=13> */
.L_x_484:
[----:B------:R-:W-:Y:S05]  /*0ec0*/  BSYNC.RECONVERGENT B1 ;  /* 0x0000000000017941 */ /* 0x000fea0003800200 */
.L_x_483:
[----:B0-----:R0:W4:Y:S01]  /*0ed0*/  SHFL.DOWN PT, R9, R4, 0x4, 0x1f ;  /* 0x08801f0004097f89 */ /* 0x00112200000e0000 */
[----:B------:R-:W-:Y:S01]  /*0ee0*/  BSSY.RECONVERGENT B1, `(.L_x_485) ;  /* 0x0000017000017945 */ /* 0x000fe20003800200 */
[----:B-1----:R-:W-:Y:S02]  /*0ef0*/  IMAD.MOV.U32 R6, RZ, RZ, R5 ;  /* 0x000000ffff067224 */ /* 0x002fe400078e0005 */
[----:B------:R0:W1:Y:S01]  /*0f00*/  SHFL.DOWN PT, R10, R5, 0x4, 0x1f ;  /* 0x08801f00050a7f89 */ /* 0x00006200000e0000 */
[----:B--2---:R-:W-:Y:S02]  /*0f10*/  IMAD.MOV.U32 R7, RZ, RZ, R8 ;  /* 0x000000ffff077224 */ /* 0x004fe400078e0008 */
[----:B------:R-:W-:Y:S01]  /*0f20*/  IMAD.MOV.U32 R3, RZ, RZ, R4 ;  /* 0x000000ffff037224 */ /* 0x000fe200078e0004 */
[----:B------:R0:W2:Y:S01]  /*0f30*/  SHFL.DOWN PT, R11, R8, 0x4, 0x1f ;  /* 0x08801f00080b7f89 */ /* 0x0000a200000e0000 */
[----:B------:R-:W-:Y:S05]  /*0f40*/  @P3 BRA `(.L_x_486) ;  /* 0x0000000000403947 */ /* 0x000fea0003800000 */
[----:B----4-:R-:W-:Y:S01]  /*0f50*/  FSETP.GEU.AND P0, PT, R4, R9, PT ;  /* 0x000000090400720b */ /* 0x010fe20003f0e000 */
[----:B-1----:R-:W-:Y:S02]  /*0f60*/  IMAD.MOV.U32 R6, RZ, RZ, R10 ;  /* 0x000000ffff067224 */ /* 0x002fe400078e000a */
        /* <DEDUP_REMOVED lines=14> */
.L_x_486:
[----:B------:R-:W-:Y:S05]  /*1050*/  BSYNC.RECONVERGENT B1 ;  /* 0x0000000000017941 */ /* 0x000fea0003800200 */
.L_x_485:
[----:B0-----:R0:W0:Y:S01]  /*1060*/  SHFL.DOWN PT, R8, R3, 0x8, 0x1f ;  /* 0x09001f0003087f89 */ /* 0x00102200000e0000 */
[----:B------:R-:W-:Y:S01]  /*1070*/  BSSY.RECONVERGENT B1, `(.L_x_487) ;  /* 0x0000017000017945 */ /* 0x000fe20003800200 */
[----:B------:R-:W-:Y:S02]  /*1080*/  IMAD.MOV.U32 R5, RZ, RZ, R6 ;  /* 0x000000ffff057224 */ /* 0x000fe400078e0006 */
[----:B--2---:R2:W0:Y:S01]  /*1090*/  SHFL.DOWN PT, R11, R6, 0x8, 0x1f ;  /* 0x09001f00060b7f89 */ /* 0x00442200000e0000 */
        /* <DEDUP_REMOVED lines=20> */
.L_x_488:
[----:B------:R-:W-:Y:S05]  /*11e0*/  BSYNC.RECONVERGENT B1 ;  /* 0x0000000000017941 */ /* 0x000fea0003800200 */
.L_x_487:
[----:B0-----:R0:W4:Y:S01]  /*11f0*/  SHFL.DOWN PT, R3, R4, 0x10, 0x1f ;  /* 0x0a001f0004037f89 */ /* 0x00112200000e0000 */
[----:B------:R-:W-:Y:S01]  /*1200*/  BSSY.RECONVERGENT B1, `(.L_x_489) ;  /* 0x0000017000017945 */ /* 0x000fe20003800200 */
[----:B--2---:R-:W-:Y:S02]  /*1210*/  IMAD.MOV.U32 R7, RZ, RZ, R5 ;  /* 0x000000ffff077224 */ /* 0x004fe400078e0005 */
[----:B-1----:R0:W1:Y:S01]  /*1220*/  SHFL.DOWN PT, R10, R5, 0x10, 0x1f ;  /* 0x0a001f00050a7f89 */ /* 0x00206200000e0000 */
[----:B------:R-:W-:Y:S02]  /*1230*/  IMAD.MOV.U32 R8, RZ, RZ, R9 ;  /* 0x000000ffff087224 */ /* 0x000fe400078e0009 */
[----:B------:R-:W-:Y:S01]  /*1240*/  IMAD.MOV.U32 R6, RZ, RZ, R4 ;  /* 0x000000ffff067224 */ /* 0x000fe200078e0004 */
[----:B---3--:R0:W2:Y:S01]  /*1250*/  SHFL.DOWN PT, R12, R9, 0x10, 0x1f ;  /* 0x0a001f00090c7f89 */ /* 0x0080a200000e0000 */
        /* <DEDUP_REMOVED lines=17> */
.L_x_490:
[----:B------:R-:W-:Y:S05]  /*1370*/  BSYNC.RECONVERGENT B1 ;  /* 0x0000000000017941 */ /* 0x000fea0003800200 */
.L_x_489:
[----:B------:R-:W-:Y:S04]  /*1380*/  BSSY.RECONVERGENT B1, `(.L_x_491) ;  /* 0x000000c000017945 */ /* 0x000fe80003800200 */
[----:B------:R-:W-:Y:S05]  /*1390*/  @P2 BRA `(.L_x_492) ;  /* 0x0000000000282947 */ /* 0x000fea0003800000 */
[----:B0-----:R-:W0:Y:S01]  /*13a0*/  S2R R5, SR_CgaCtaId ;  /* 0x0000000000057919 */ /* 0x001e220000008800 */
[----:B------:R-:W-:Y:S02]  /*13b0*/  MOV R4, 0x400 ;  /* 0x0000040000047802 */ /* 0x000fe40000000f00 */
[----:B----4-:R-:W-:-:S04]  /*13c0*/  SHF.R.U32.HI R3, RZ, 0x1, R2 ;  /* 0x00000001ff037819 */ /* 0x010fc80000011602 */
[----:B------:R-:W-:Y:S02]  /*13d0*/  LOP3.LUT R3, R3, 0x1f0, RZ, 0xc0, !PT ;  /* 0x000001f003037812 */ /* 0x000fe400078ec0ff */
[----:B0-----:R-:W-:Y:S01]  /*13e0*/  LEA R4, R5, R4, 0x18 ;  /* 0x0000000405047211 */ /* 0x001fe200078ec0ff */
[----:B------:R-:W-:-:S04]  /*13f0*/  IMAD.MOV.U32 R5, RZ, RZ, R8 ;  /* 0x000000ffff057224 */ /* 0x000fc800078e0008 */
[----:B------:R-:W-:Y:S02]  /*1400*/  IMAD.IADD R3, R3, 0x1, R4 ;  /* 0x0000000103037824 */ /* 0x000fe400078e0204 */
[----:B------:R-:W-:-:S03]  /*1410*/  IMAD.MOV.U32 R4, RZ, RZ, R7 ;  /* 0x000000ffff047224 */ /* 0x000fc600078e0007 */
[----:B------:R3:W-:Y:S04]  /*1420*/  STS [R3+0x8], R6 ;  /* 0x0000080603007388 */ /* 0x0007e80000000800 */
[----:B------:R3:W-:Y:S02]  /*1430*/  STS.64 [R3+0x10], R4 ;  /* 0x0000100403007388 */ /* 0x0007e40000000a00 */
.L_x_492:
[----:B------:R-:W-:Y:S05]  /*1440*/  BSYNC.RECONVERGENT B1 ;  /* 0x0000000000017941 */ /* 0x000fea0003800200 */
.L_x_491:
[----:B------:R-:W-:Y:S01]  /*1450*/  BAR.SYNC.DEFER_BLOCKING 0x0 ;  /* 0x0000000000007b1d */ /* 0x000fe20000010000 */
[----:B------:R-:W-:-:S13]  /*1460*/  ISETP.NE.AND P2, PT, R2, RZ, PT ;  /* 0x000000ff0200720c */ /* 0x000fda0003f45270 */
[----:B------:R-:W-:Y:S05]  /*1470*/  @P2 BRA `(.L_x_493) ;  /* 0x0000004400042947 */ /* 0x000fea0003800000 */
[----:B---34-:R-:W3:Y:S01]  /*1480*/  S2R R3, SR_CgaCtaId ;  /* 0x0000000000037919 */ /* 0x018ee20000008800 */
[----:B------:R-:W-:Y:S01]  /*1490*/  MOV R2, 0x400 ;  /* 0x0000040000027802 */ /* 0x000fe20000000f00 */
[----:B------:R-:W-:Y:S03]  /*14a0*/  BSSY.RECONVERGENT B1, `(.L_x_494) ;  /* 0x0000016000017945 */ /* 0x000fe60003800200 */
[----:B---3--:R-:W-:-:S05]  /*14b0*/  LEA R26, R3, R2, 0x18 ;  /* 0x00000002031a7211 */ /* 0x008fca00078ec0ff */
[----:B0-----:R-:W0:Y:S04]  /*14c0*/  LDS R5, [R26+0x18] ;  /* 0x000018001a057984 */ /* 0x001e280000000800 */
        /* <DEDUP_REMOVED lines=19> */
.L_x_495:
[----:B------:R-:W-:Y:S05]  /*1600*/  BSYNC.RECONVERGENT B1 ;  /* 0x0000000000017941 */ /* 0x000fea0003800200 */
.L_x_494:
[----:B------:R-:W0:Y:S01]  /*1610*/  LDS.64 R6, [R26+0x30] ;  /* 0x000030001a067984 */ /* 0x000e220000000a00 */
[----:B------:R-:W-:Y:S01]  /*1620*/  FSETP.GEU.AND P0, PT, R21, R22, PT ;  /* 0x000000161500720b */ /* 0x000fe20003f0e000 */
[----:B------:R-:W-:Y:S01]  /*1630*/  BSSY.RECONVERGENT B1, `(.L_x_496) ;  /* 0x0000019000017945 */ /* 0x000fe20003800200 */
[----:B------:R-:W-:Y:S01]  /*1640*/  IMAD.MOV.U32 R23, RZ, RZ, R22 ;  /* 0x000000ffff177224 */ /* 0x000fe200078e0016 */
[----:B------:R1:W3:Y:S04]  /*1650*/  LDS R20, [R26+0x48] ;  /* 0x000048001a147984 */ /* 0x0002e80000000800 */
[----:B------:R1:W4:Y:S04]  /*1660*/  LDS R19, [R26+0x58] ;  /* 0x000058001a137984 */ /* 0x0003280000000800 */
[----:B------:R1:W1:Y:S04]  /*1670*/  LDS R18, [R26+0x68] ;  /* 0x000068001a127984 */ /* 0x0002680000000800 */
[----:B------:R0:W1:Y:S04]  /*1680*/  LDS R17, [R26+0x78] ;  /* 0x000078001a117984 */ /* 0x0000680000000800 */
[----:B------:R0:W1:Y:S04]  /*1690*/  LDS.64 R8, [R26+0x40] ;  /* 0x000040001a087984 */ /* 0x0000680000000a00 */
[----:B------:R0:W1:Y:S04]  /*16a0*/  LDS.64 R10, [R26+0x50] ;  /* 0x000050001a0a7984 */ /* 0x0000680000000a00 */
[----:B--2---:R2:W1:Y:S04]  /*16b0*/  LDS.64 R12, [R26+0x60] ;  /* 0x000060001a0c7984 */ /* 0x0044680000000a00 */
        /* <DEDUP_REMOVED lines=16> */
.L_x_497:
[----:B------:R-:W-:Y:S05]  /*17c0*/  BSYNC.RECONVERGENT B1 ;  /* 0x0000000000017941 */ /* 0x000fea0003800200 */
.L_x_496:
        /* <DEDUP_REMOVED lines=17> */
.L_x_499:
[----:B------:R-:W-:Y:S05]  /*18e0*/  BSYNC.RECONVERGENT B1 ;  /* 0x0000000000017941 */ /* 0x000fea0003800200 */
.L_x_498:
[----:B---3--:R-:W-:Y:S01]  /*18f0*/  FSETP.GEU.AND P0, PT, R3, R20, PT ;  /* 0x000000140300720b */ /* 0x008fe20003f0e000 */
        /* <DEDUP_REMOVED lines=16> */
.L_x_501:
[----:B------:R-:W-:Y:S05]  /*1a00*/  BSYNC.RECONVERGENT B1 ;  /* 0x0000000000017941 */ /* 0x000fea0003800200 */
.L_x_500:
        /* <DEDUP_REMOVED lines=17> */
.L_x_503:
[----:B------:R-:W-:Y:S05]  /*1b20*/  BSYNC.RECONVERGENT B1 ;  /* 0x0000000000017941 */ /* 0x000fea0003800200 */
.L_x_502:
        /* <DEDUP_REMOVED lines=17> */
.L_x_505:
[----:B------:R-:W-:Y:S05]  /*1c40*/  BSYNC.RECONVERGENT B1 ;  /* 0x0000000000017941 */ /* 0x000fea0003800200 */
.L_x_504:
        /* <DEDUP_REMOVED lines=18> */
.L_x_480:
[----:B------:R-:W1:Y:S01]  /*1d70*/  S2R R14, SR_LANEID ;  /* 0x00000000000e7919 */ /* 0x000e620000000000 */
[----:B------:R-:W-:Y:S01]  /*1d80*/  LOP3.LUT R4, R2, 0x3e0, RZ, 0xc0, !PT ;  /* 0x000003e002047812 */ /* 0x000fe200078ec0ff */
[----:B------:R-:W-:Y:S01]  /*1d90*/  BSSY.RECONVERGENT B1, `(.L_x_506) ;  /* 0x0000027000017945 */ /* 0x000fe20003800200 */
[----:B------:R-:W-:-:S03]  /*1da0*/  IMAD.MOV.U32 R16, RZ, RZ, R8 ;  /* 0x000000ffff107224 */ /* 0x000fc600078e0008 */
[----:B------:R-:W-:Y:S01]  /*1db0*/  VIADD R10, R4, 0x20 ;  /* 0x00000020040a7836 */ /* 0x000fe20000000000 */
[----:B------:R-:W-:-:S04]  /*1dc0*/  LOP3.LUT R4, RZ, R4, RZ, 0x33, !PT ;  /* 0x00000004ff047212 */ /* 0x000fc800078e33ff */
[----:B------:R-:W-:Y:S01]  /*1dd0*/  ISETP.GT.AND P0, PT, R10, R3, PT ;  /* 0x000000030a00720c */ /* 0x000fe20003f04270 */
[----:B------:R-:W-:-:S05]  /*1de0*/  IMAD.IADD R4, R3, 0x1, R4 ;  /* 0x0000000103047824 */ /* 0x000fca00078e0204 */
[----:B------:R-:W-:-:S05]  /*1df0*/  SEL R5, R4, 0x1f, P0 ;  /* 0x0000001f04057807 */ /* 0x000fca0000000000 */
[----:B------:R2:W3:Y:S04]  /*1e00*/  SHFL.DOWN PT, R9, R6, 0x1, R5 ;  /* 0x0820000006097989 */ /* 0x0004e800000e0005 */
[----:B------:R2:W4:Y:S01]  /*1e10*/  SHFL.DOWN PT, R11, R8, 0x1, R5 ;  /* 0x08200000080b7989 */ /* 0x00052200000e0005 */
[CC--:B-1----:R-:W-:Y:S01]  /*1e20*/  ISETP.GE.AND P0, PT, R14.reuse, R5.reuse, PT ;  /* 0x000000050e00720c */ /* 0x0c2fe20003f06270 */
[C---:B------:R-:W-:Y:S01]  /*1e30*/  VIADD R10, R14.reuse, 0x4 ;  /* 0x000000040e0a7836 */ /* 0x040fe20000000000 */
[C---:B------:R-:W-:Y:S01]  /*1e40*/  ISETP.NE.AND P2, PT, R14.reuse, RZ, PT ;  /* 0x000000ff0e00720c */ /* 0x040fe20003f45270 */
[C---:B------:R-:W-:Y:S02]  /*1e50*/  VIADD R4, R14.reuse, 0x2 ;  /* 0x000000020e047836 */ /* 0x040fe40000000000 */
[----:B0-----:R-:W-:Y:S01]  /*1e60*/  VIADD R12, R14, 0x8 ;  /* 0x000000080e0c7836 */ /* 0x001fe20000000000 */
[-C--:B------:R-:W-:Y:S01]  /*1e70*/  ISETP.GT.AND P5, PT, R10, R5.reuse, PT ;  /* 0x000000050a00720c */ /* 0x080fe20003fa4270 */
[----:B------:R-:W-:Y:S01]  /*1e80*/  VIADD R14, R14, 0x10 ;  /* 0x000000100e0e7836 */ /* 0x000fe20000000000 */
[----:B-----5:R2:W0:Y:S01]  /*1e90*/  SHFL.DOWN PT, R10, R7, 0x1, R5 ;  /* 0x08200000070a7989 */ /* 0x02042200000e0005 */
[-C--:B------:R-:W-:Y:S01]  /*1ea0*/  ISETP.GT.AND P1, PT, R4, R5.reuse, PT ;  /* 0x000000050400720c */ /* 0x080fe20003f24270 */
[----:B------:R-:W-:Y:S01]  /*1eb0*/  IMAD.MOV.U32 R4, RZ, RZ, R7 ;  /* 0x000000ffff047224 */ /* 0x000fe200078e0007 */
[----:B------:R-:W-:-:S02]  /*1ec0*/  ISETP.GT.AND P4, PT, R12, R5, PT ;  /* 0x000000050c00720c */ /* 0x000fc40003f84270 */
[----:B------:R-:W-:Y:S01]  /*1ed0*/  ISETP.GT.AND P3, PT, R14, R5, PT ;  /* 0x000000050e00720c */ /* 0x000fe20003f64270 */
[----:B------:R-:W-:Y:S01]  /*1ee0*/  IMAD.MOV.U32 R14, RZ, RZ, R6 ;  /* 0x000000ffff0e7224 */ /* 0x000fe200078e0006 */
[----:B---3--:R-:W-:Y:S11]  /*1ef0*/  @P0 BRA `(.L_x_507) ;  /* 0x0000000000400947 */ /* 0x008ff60003800000 */
[----:B0-----:R-:W-:Y:S01]  /*1f00*/  FSETP.GEU.AND P0, PT, R7, R10, PT ;  /* 0x0000000a0700720b */ /* 0x001fe20003f0e000 */
[----:B------:R-:W-:Y:S02]  /*1f10*/  IMAD.MOV.U32 R4, RZ, RZ, R10 ;  /* 0x000000ffff047224 */ /* 0x000fe400078e000a */
[----:B------:R-:W-:Y:S02]  /*1f20*/  IMAD.MOV.U32 R14, RZ, RZ, R9 ;  /* 0x000000ffff0e7224 */ /* 0x000fe400078e0009 */
[----:B----4-:R-:W-:-:S08]  /*1f30*/  IMAD.MOV.U32 R16, RZ, RZ, R11 ;  /* 0x000000ffff107224 */ /* 0x010fd000078e000b */
        /* <DEDUP_REMOVED lines=12> */
.L_x_507:
[----:B------:R-:W-:Y:S05]  /*2000*/  BSYNC.RECONVERGENT B1 ;  /* 0x0000000000017941 */ /* 0x000fea0003800200 */
.L_x_506:
[----:B--2---:R1:W2:Y:S01]  /*2010*/  SHFL.DOWN PT, R7, R4, 0x2, R5 ;  /* 0x0840000004077989 */ /* 0x0042a200000e0005 */
[----:B------:R-:W-:Y:S01]  /*2020*/  BSSY.RECONVERGENT B1, `(.L_x_508) ;  /* 0x0000017000017945 */ /* 0x000fe20003800200 */
[----:B------:R-:W-:Y:S02]  /*2030*/  IMAD.MOV.U32 R6, RZ, RZ, R4 ;  /* 0x000000ffff067224 */ /* 0x000fe400078e0004 */
[----:B------:R1:W3:Y:S01]  /*2040*/  SHFL.DOWN PT, R9, R14, 0x2, R5 ;  /* 0x084000000e097989 */ /* 0x0002e200000e0005 */
[----:B0-----:R-:W-:Y:S02]  /*2050*/  IMAD.MOV.U32 R10, RZ, RZ, R14 ;  /* 0x000000ffff0a7224 */ /* 0x001fe400078e000e */
[----:B------:R-:W-:Y:S01]  /*2060*/  IMAD.MOV.U32 R12, RZ, RZ, R16 ;  /* 0x000000ffff0c7224 */ /* 0x000fe200078e0010 */
[----:B----4-:R1:W0:Y:S01]  /*2070*/  SHFL.DOWN PT, R11, R16, 0x2, R5 ;  /* 0x08400000100b7989 */ /* 0x01022200000e0005 */
[----:B------:R-:W-:Y:S05]  /*2080*/  @P1 BRA `(.L_x_509) ;  /* 0x0000000000401947 */ /* 0x000fea0003800000 */
[----:B--2---:R-:W-:Y:S01]  /*2090*/  FSETP.GEU.AND P0, PT, R4, R7, PT ;  /* 0x000000070400720b */ /* 0x004fe20003f0e000 */
[----:B------:R-:W-:Y:S02]  /*20a0*/  IMAD.MOV.U32 R6, RZ, RZ, R7 ;  /* 0x000000ffff067224 */ /* 0x000fe400078e0007 */
[----:B---3--:R-:W-:Y:S02]  /*20b0*/  IMAD.MOV.U32 R10, RZ, RZ, R9 ;  /* 0x000000ffff0a7224 */ /* 0x008fe400078e0009 */
        /* <DEDUP_REMOVED lines=13> */
.L_x_509:
[----:B------:R-:W-:Y:S05]  /*2190*/  BSYNC.RECONVERGENT B1 ;  /* 0x0000000000017941 */ /* 0x000fea0003800200 */
.L_x_508:
[----:B--2---:R2:W4:Y:S01]  /*21a0*/  SHFL.DOWN PT, R7, R6, 0x4, R5 ;  /* 0x0880000006077989 */ /* 0x00452200000e0005 */
[----:B------:R-:W-:Y:S01]  /*21b0*/  BSSY.RECONVERGENT B1, `(.L_x_510) ;  /* 0x0000017000017945 */ /* 0x000fe20003800200 */
[----:B-1----:R-:W-:Y:S02]  /*21c0*/  IMAD.MOV.U32 R4, RZ, RZ, R6 ;  /* 0x000000ffff047224 */ /* 0x002fe400078e0006 */
[----:B---3--:R2:W1:Y:S01]  /*21d0*/  SHFL.DOWN PT, R9, R10, 0x4, R5 ;  /* 0x088000000a097989 */ /* 0x00846200000e0005 */
        /* <DEDUP_REMOVED lines=20> */
.L_x_511:
[----:B------:R-:W-:Y:S05]  /*2320*/  BSYNC.RECONVERGENT B1 ;  /* 0x0000000000017941 */ /* 0x000fea0003800200 */
.L_x_510:
        /* <DEDUP_REMOVED lines=24> */
.L_x_513:
[----:B------:R-:W-:Y:S05]  /*24b0*/  BSYNC.RECONVERGENT B1 ;  /* 0x0000000000017941 */ /* 0x000fea0003800200 */
.L_x_512:
[----:B-1----:R1:W2:Y:S01]  /*24c0*/  SHFL.DOWN PT, R9, R10, 0x10, R5 ;  /* 0x0a0000000a097989 */ /* 0x0022a200000e0005 */
[----:B------:R-:W-:Y:S01]  /*24d0*/  BSSY.RECONVERGENT B1, `(.L_x_514) ;  /* 0x0000017000017945 */ /* 0x000fe20003800200 */
[----:B------:R-:W-:Y:S02]  /*24e0*/  IMAD.MOV.U32 R6, RZ, RZ, R10 ;  /* 0x000000ffff067224 */ /* 0x000fe400078e000a */
[----:B0-----:R1:W0:Y:S01]  /*24f0*/  SHFL.DOWN PT, R11, R12, 0x10, R5 ;  /* 0x0a0000000c0b7989 */ /* 0x00122200000e0005 */
[----:B----4-:R-:W-:Y:S02]  /*2500*/  IMAD.MOV.U32 R7, RZ, RZ, R12 ;  /* 0x000000ffff077224 */ /* 0x010fe400078e000c */
[----:B---3--:R-:W-:Y:S01]  /*2510*/  IMAD.MOV.U32 R8, RZ, RZ, R14 ;  /* 0x000000ffff087224 */ /* 0x008fe200078e000e */
[----:B------:R1:W3:Y:S01]  /*2520*/  SHFL.DOWN PT, R13, R14, 0x10, R5 ;  /* 0x0a0000000e0d7989 */ /* 0x0002e200000e0005 */
[----:B------:R-:W-:Y:S05]  /*2530*/  @P3 BRA `(.L_x_515) ;  /* 0x0000000000403947 */ /* 0x000fea0003800000 */
        /* <DEDUP_REMOVED lines=16> */
.L_x_515:
[----:B------:R-:W-:Y:S05]  /*2640*/  BSYNC.RECONVERGENT B1 ;  /* 0x0000000000017941 */ /* 0x000fea0003800200 */
.L_x_514:
[----:B------:R-:W-:Y:S04]  /*2650*/  BSSY.RECONVERGENT B1, `(.L_x_516) ;  /* 0x000000c000017945 */ /* 0x000fe80003800200 */
[----:B------:R-:W-:Y:S05]  /*2660*/  @P2 BRA `(.L_x_517) ;  /* 0x0000000000282947 */ /* 0x000fea0003800000 */
[----:B-1----:R-:W1:Y:S01]  /*2670*/  S2R R10, SR_CgaCtaId ;  /* 0x00000000000a7919 */ /* 0x002e620000008800 */
[----:B------:R-:W-:Y:S02]  /*2680*/  MOV R5, 0x400 ;  /* 0x0000040000057802 */ /* 0x000fe40000000f00 */
[----:B------:R-:W-:-:S04]  /*2690*/  SHF.R.U32.HI R4, RZ, 0x1, R2 ;  /* 0x00000001ff047819 */ /* 0x000fc80000011602 */
[----:B------:R-:W-:Y:S02]  /*26a0*/  LOP3.LUT R4, R4, 0x1f0, RZ, 0xc0, !PT ;  /* 0x000001f004047812 */ /* 0x000fe400078ec0ff */
[----:B-1----:R-:W-:-:S05]  /*26b0*/  LEA R5, R10, R5, 0x18 ;  /* 0x000000050a057211 */ /* 0x002fca00078ec0ff */
[----:B--2---:R-:W-:Y:S02]  /*26c0*/  IMAD.IADD R9, R4, 0x1, R5 ;  /* 0x0000000104097824 */ /* 0x004fe400078e0205 */
[----:B------:R-:W-:Y:S02]  /*26d0*/  IMAD.MOV.U32 R4, RZ, RZ, R7 ;  /* 0x000000ffff047224 */ /* 0x000fe400078e0007 */
[----:B------:R-:W-:Y:S01]  /*26e0*/  IMAD.MOV.U32 R5, RZ, RZ, R8 ;  /* 0x000000ffff057224 */ /* 0x000fe200078e0008 */
[----:B------:R4:W-:Y:S04]  /*26f0*/  STS [R9+0x8], R6 ;  /* 0x0000080609007388 */ /* 0x0009e80000000800 */
[----:B------:R4:W-:Y:S02]  /*2700*/  STS.64 [R9+0x10], R4 ;  /* 0x0000100409007388 */ /* 0x0009e40000000a00 */
.L_x_517:
[----:B------:R-:W-:Y:S05]  /*2710*/  BSYNC.RECONVERGENT B1 ;  /* 0x0000000000017941 */ /* 0x000fea0003800200 */
.L_x_516:
[----:B------:R-:W-:Y:S01]  /*2720*/  BAR.SYNC.DEFER_BLOCKING 0x0 ;  /* 0x0000000000007b1d */ /* 0x000fe20000010000 */
[----:B------:R-:W-:-:S13]  /*2730*/  ISETP.NE.AND P2, PT, R2, RZ, PT ;  /* 0x000000ff0200720c */ /* 0x000fda0003f45270 */
[----:B------:R-:W-:Y:S05]  /*2740*/  @P2 BRA `(.L_x_493) ;  /* 0x0000003000502947 */ /* 0x000fea0003800000 */
[C---:B------:R-:W-:Y:S01]  /*2750*/  ISETP.GE.AND P0, PT, R3.reuse, 0x21, PT ;  /* 0x000000210300780c */ /* 0x040fe20003f06270 */
[----:B------:R-:W-:Y:S01]  /*2760*/  IMAD.MOV.U32 R2, RZ, RZ, R6 ;  /* 0x000000ffff027224 */ /* 0x000fe200078e0006 */
[C---:B------:R-:W-:Y:S01]  /*2770*/  ISETP.GE.AND P5, PT, R3.reuse, 0x41, PT ;  /* 0x000000410300780c */ /* 0x040fe20003fa6270 */
[----:B0-----:R-:W-:Y:S01]  /*2780*/  IMAD.MOV.U32 R11, RZ, RZ, R7 ;  /* 0x000000ffff0b7224 */ /* 0x001fe200078e0007 */
[C---:B------:R-:W-:Y:S01]  /*2790*/  ISETP.GE.AND P4, PT, R3.reuse, 0x61, PT ;  /* 0x000000610300780c */ /* 0x040fe20003f86270 */
[----:B-1----:R-:W-:Y:S01]  /*27a0*/  IMAD.MOV.U32 R10, RZ, RZ, R8 ;  /* 0x000000ffff0a7224 */ /* 0x002fe200078e0008 */
[----:B------:R-:W-:-:S07]  /*27b0*/  ISETP.GE.AND P3, PT, R3, 0x81, PT ;  /* 0x000000810300780c */ /* 0x000fce0003f66270 */
[----:B------:R-:W-:Y:S06]  /*27c0*/  @!P0 BRA `(.L_x_518) ;  /* 0x00000000005c8947 */ /* 0x000fec0003800000 */
[----:B------:R-:W0:Y:S01]  /*27d0*/  S2UR UR5, SR_CgaCtaId ;  /* 0x00000000000579c3 */ /* 0x000e220000008800 */
[----:B------:R-:W-:Y:S01]  /*27e0*/  UMOV UR4, 0x400 ;  /* 0x0000040000047882 */ /* 0x000fe20000000000 */
[----:B------:R-:W-:Y:S01]  /*27f0*/  BSSY.RECONVERGENT B1, `(.L_x_518) ;  /* 0x0000014000017945 */ /* 0x000fe20003800200 */
[----:B0-----:R-:W-:-:S09]  /*2800*/  ULEA UR4, UR5, UR4, 0x18 ;  /* 0x0000000405047291 */ /* 0x001fd2000f8ec0ff */
[----:B----4-:R-:W0:Y:S04]  /*2810*/  LDS R5, [UR4+0x18] ;  /* 0x00001804ff057984 */ /* 0x010e280008000800 */
[----:B---3--:R-:W1:Y:S01]  /*2820*/  LDS.64 R12, [UR4+0x20] ;  /* 0x00002004ff0c7984 */ /* 0x008e620008000a00 */
        /* <DEDUP_REMOVED lines=16> */
.L_x_519:
[----:B------:R-:W-:Y:S05]  /*2930*/  BSYNC.RECONVERGENT B1 ;  /* 0x0000000000017941 */ /* 0x000fea0003800200 */
.L_x_518:
[----:B----4-:R-:W-:Y:S02]  /*2940*/  IMAD.MOV.U32 R4, RZ, RZ, R2 ;  /* 0x000000ffff047224 */ /* 0x010fe400078e0002 */
[----:B--2---:R-:W-:Y:S02]  /*2950*/  IMAD.MOV.U32 R9, RZ, RZ, R11 ;  /* 0x000000ffff097224 */ /* 0x004fe400078e000b */
[----:B------:R-:W-:Y:S01]  /*2960*/  IMAD.MOV.U32 R8, RZ, RZ, R10 ;  /* 0x000000ffff087224 */ /* 0x000fe200078e000a */
[----:B------:R-:W-:Y:S06]  /*2970*/  @!P5 BRA `(.L_x_520) ;  /* 0x00000000005cd947 */ /* 0x000fec0003800000 */
[----:B------:R-:W0:Y:S01]  /*2980*/  S2UR UR5, SR_CgaCtaId ;  /* 0x00000000000579c3 */ /* 0x000e220000008800 */
[----:B------:R-:W-:Y:S01]  /*2990*/  UMOV UR4, 0x400 ;  /* 0x0000040000047882 */ /* 0x000fe20000000000 */
[----:B------:R-:W-:Y:S01]  /*29a0*/  BSSY.RECONVERGENT B1, `(.L_x_520) ;  /* 0x0000014000017945 */ /* 0x000fe20003800200 */
[----:B0-----:R-:W-:-:S09]  /*29b0*/  ULEA UR4, UR5, UR4, 0x18 ;  /* 0x0000000405047291 */ /* 0x001fd2000f8ec0ff */
[----:B------:R-:W0:Y:S04]  /*29c0*/  LDS R5, [UR4+0x28] ;  /* 0x00002804ff057984 */ /* 0x000e280008000800 */
[----:B------:R-:W1:Y:S01]  /*29d0*/  LDS.64 R6, [UR4+0x30] ;  /* 0x00003004ff067984 */ /* 0x000e620008000a00 */
        /* <DEDUP_REMOVED lines=16> */
.L_x_521:
[----:B------:R-:W-:Y:S05]  /*2ae0*/  BSYNC.RECONVERGENT B1 ;  /* 0x0000000000017941 */ /* 0x000fea0003800200 */
.L_x_520:
        /* <DEDUP_REMOVED lines=29> */
.L_x_523:
[----:B------:R-:W-:Y:S05]  /*2cc0*/  BSYNC.RECONVERGENT B1 ;  /* 0x0000000000017941 */ /* 0x000fea0003800200 */
.L_x_522:
        /* <DEDUP_REMOVED lines=26> */
.L_x_525:
[----:B------:R-:W-:Y:S05]  /*2e70*/  BSYNC.RECONVERGENT B1 ;  /* 0x0000000000017941 */ /* 0x000fea0003800200 */
.L_x_524:
        /* <DEDUP_REMOVED lines=26> */
.L_x_527:
[----:B------:R-:W-:Y:S05]  /*3020*/  BSYNC.RECONVERGENT B1 ;  /* 0x0000000000017941 */ /* 0x000fea0003800200 */
.L_x_526:
        /* <DEDUP_REMOVED lines=26> */
.L_x_529:
[----:B------:R-:W-:Y:S05]  /*31d0*/  BSYNC.RECONVERGENT B1 ;  /* 0x0000000000017941 */ /* 0x000fea0003800200 */
.L_x_528:
        /* <DEDUP_REMOVED lines=27> */
.L_x_461:
[----:B------:R-:W0:Y:S01]  /*3390*/  S2R R2, SR_TID.X ;  /* 0x0000000000027919 */ /* 0x000e220000002100 */
[----:B------:R-:W1:Y:S01]  /*33a0*/  LDCU.128 UR12, c[0x0][0x380] ;  /* 0x00007000ff0c77ac */ /* 0x000e620008000c00 */
[----:B------:R-:W-:Y:S02]  /*33b0*/  SHF.R.S32.HI R12, RZ, 0x1f, R5 ;  /* 0x0000001fff0c7819 */ /* 0x000fe40000011405 */
[----:B0-----:R-:W-:-:S04]  /*33c0*/  IADD3 R3, P0, PT, R5, R2, RZ ;  /* 0x0000000205037210 */ /* 0x001fc80007f1e0ff */
[----:B-1----:R-:W-:Y:S01]  /*33d0*/  LEA R6, P1, R3, UR12, 0x2 ;  /* 0x0000000c03067c11 */ /* 0x002fe2000f8210ff */
[----:B------:R-:W-:-:S05]  /*33e0*/  IMAD.X R8, RZ, RZ, R12, P0 ;  /* 0x000000ffff087224 */ /* 0x000fca00000e060c */
[----:B------:R-:W-:-:S05]  /*33f0*/  LEA.HI.X R7, R3, UR13, R8, 0x2, P1 ;  /* 0x0000000d03077c11 */ /* 0x000fca00088f1408 */
[----:B------:R-:W2:Y:S04]  /*3400*/  LDG.E R8, desc[UR10][R6.64] ;  /* 0x0000000a06087981 */ /* 0x000ea8000c1e1900 */
[----:B------:R-:W2:Y:S04]  /*3410*/  LDG.E R9, desc[UR10][R6.64+0x400] ;  /* 0x0004000a06097981 */ /* 0x000ea8000c1e1900 */
[----:B------:R-:W3:Y:S04]  /*3420*/  LDG.E R10, desc[UR10][R6.64+0x800] ;  /* 0x0008000a060a7981 */ /* 0x000ee8000c1e1900 */
[----:B------:R-:W4:Y:S04]  /*3430*/  LDG.E R11, desc[UR10][R6.64+0xc00] ;  /* 0x000c000a060b7981 */ /* 0x000f28000c1e1900 */
[----:B------:R0:W5:Y:S02]  /*3440*/  LDG.E R3, desc[UR10][R6.64+0x1000] ;  /* 0x0010000a06037981 */ /* 0x000164000c1e1900 */
[----:B0-----:R-:W-:-:S02]  /*3450*/  LOP3.LUT R6, R2, 0x400, RZ, 0xfc, !PT ;  /* 0x0000040002067812 */ /* 0x001fc400078efcff */
[----:B--2---:R-:W-:-:S04]  /*3460*/  FSETP.GEU.AND P0, PT, R8, R9, PT ;  /* 0x000000090800720b */ /* 0x004fc80003f0e000 */
[----:B------:R-:W-:-:S04]  /*3470*/  FSEL R9, R8, R9, P0 ;  /* 0x0000000908097208 */ /* 0x000fc80000000000 */
[----:B---3--:R-:W-:-:S04]  /*3480*/  FSETP.GEU.AND P2, PT, R9, R10, PT ;  /* 0x0000000a0900720b */ /* 0x008fc80003f4e000 */
[----:B------:R-:W-:Y:S01]  /*3490*/  FSEL R10, R9, R10, P2 ;  /* 0x0000000a090a7208 */ /* 0x000fe20001000000 */
[----:B------:R-:W-:-:S03]  /*34a0*/  VIADD R9, R2, 0x200 ;  /* 0x0000020002097836 */ /* 0x000fc60000000000 */
[----:B----4-:R-:W-:-:S04]  /*34b0*/  FSETP.GEU.AND P3, PT, R10, R11, PT ;  /* 0x0000000b0a00720b */ /* 0x010fc80003f6e000 */
[----:B------:R-:W-:Y:S01]  /*34c0*/  FSEL R10, R10, R11, P3 ;  /* 0x0000000b0a0a7208 */ /* 0x000fe20001800000 */
[----:B------:R-:W-:-:S03]  /*34d0*/  VIADD R11, R2, 0x100 ;  /* 0x00000100020b7836 */ /* 0x000fc60000000000 */
[----:B-----5:R-:W-:Y:S02]  /*34e0*/  FSETP.GEU.AND P1, PT, R10, R3, PT ;  /* 0x000000030a00720b */ /* 0x020fe40003f2e000 */
[C---:B------:R-:W-:Y:S02]  /*34f0*/  @P2 SEL R9, R2.reuse, R11, P0 ;  /* 0x0000000b02092207 */ /* 0x040fe40000000000 */
[----:B------:R-:W-:Y:S01]  /*3500*/  IADD3 R8, P2, PT, R5, UR14, RZ ;  /* 0x0000000e05087c10 */ /* 0x000fe2000ff5e0ff */
[----:B------:R-:W-:-:S03]  /*3510*/  @!P3 VIADD R9, R2, 0x300 ;  /* 0x000003000209b836 */ /* 0x000fc60000000000 */
[----:B------:R-:W-:Y:S02]  /*3520*/  IADD3.X R7, PT, PT, R12, UR15, RZ, P2, !PT ;  /* 0x0000000f0c077c10 */ /* 0x000fe400097fe4ff */
[----:B------:R-:W-:Y:S02]  /*3530*/  ISETP.LE.AND P2, PT, R4, UR6, PT ;  /* 0x0000000604007c0c */ /* 0x000fe4000bf43270 */
[----:B------:R-:W-:Y:S02]  /*3540*/  IADD3 R5, P3, PT, R6, R8, RZ ;  /* 0x0000000806057210 */ /* 0x000fe40007f7e0ff */
[C---:B------:R-:W-:Y:S02]  /*3550*/  @P1 ISETP.GE.U32.AND P0, PT, R9.reuse, R6, PT ;  /* 0x000000060900120c */ /* 0x040fe40003f06070 */
[----:B------:R-:W-:Y:S01]  /*3560*/  @P1 IADD3 R8, P4, PT, R9, R8, RZ ;  /* 0x0000000809081210 */ /* 0x000fe20007f9e0ff */
[----:B------:R-:W-:Y:S01]  /*3570*/  IMAD.X R6, RZ, RZ, R7, P3 ;  /* 0x000000ffff067224 */ /* 0x000fe200018e0607 */
[----:B------:R-:W-:-:S03]  /*3580*/  @P1 ISETP.GE.U32.AND.EX P0, PT, RZ, RZ, PT, P0 ;  /* 0x000000ffff00120c */ /* 0x000fc60003f06100 */
        /* <DEDUP_REMOVED lines=17> */
[----:B------:R-:W-:-:S05]  /*36a0*/  IMAD.MOV.U32 R11, RZ, RZ, 0x500 ;  /* 0x00000500ff0b7424 */ /* 0x000fca00078e00ff */
[----:B------:R-:W2:Y:S01]  /*36b0*/  ATOMG.E.ADD.STRONG.GPU PT, R7, desc[UR10][R8.64], R11 ;  /* 0x8000000b080779a8 */ /* 0x000ea200081ef10a */
[----:B------:R-:W0:Y:S01]  /*36c0*/  S2UR UR5, SR_CgaCtaId ;  /* 0x00000000000579c3 */ /* 0x000e220000008800 */
[----:B------:R-:W-:Y:S02]  /*36d0*/  UMOV UR4, 0x400 ;  /* 0x0000040000047882 */ /* 0x000fe40000000000 */
[----:B0-----:R-:W-:Y:S01]  /*36e0*/  ULEA UR4, UR5, UR4, 0x18 ;  /* 0x0000000405047291 */ /* 0x001fe2000f8ec0ff */
[----:B--2---:R-:W-:-:S08]  /*36f0*/  VIADD R7, R7, UR6 ;  /* 0x0000000607077c36 */ /* 0x004fd00008000000 */
[----:B------:R0:W-:Y:S03]  /*3700*/  STS [UR4+0x98], R7 ;  /* 0x00009807ff007988 */ /* 0x0001e60008000804 */
.L_x_532:
[----:B------:R-:W-:Y:S05]  /*3710*/  BSYNC.RECONVERGENT B1 ;  /* 0x0000000000017941 */ /* 0x000fea0003800200 */
.L_x_531:
[----:B------:R-:W1:Y:S08]  /*3720*/  S2UR UR5, SR_CgaCtaId ;  /* 0x00000000000579c3 */ /* 0x000e700000008800 */
[----:B------:R-:W-:Y:S06]  /*3730*/  BAR.SYNC.DEFER_BLOCKING 0x0 ;  /* 0x0000000000007b1d */ /* 0x000fec0000010000 */
[----:B------:R-:W-:-:S02]  /*3740*/  UMOV UR4, 0x400 ;  /* 0x0000040000047882 */ /* 0x000fc40000000000 */
[----:B-1----:R-:W-:-:S06]  /*3750*/  ULEA UR4, UR5, UR4, 0x18 ;  /* 0x0000000405047291 */ /* 0x002fcc000f8ec0ff */
[----:B0-----:R-:W-:-:S05]  /*3760*/  IMAD.U32 R7, RZ, RZ, UR4 ;  /* 0x00000004ff077e24 */ /* 0x001fca000f8e00ff */
[----:B------:R-:W0:Y:S02]  /*3770*/  LDS R11, [R7+0x98] ;  /* 0x00009800070b7984 */ /* 0x000e240000000800 */
[----:B0-----:R-:W-:-:S05]  /*3780*/  VIADD R13, R11, 0x500 ;  /* 0x000005000b0d7836 */ /* 0x001fca0000000000 */
[----:B------:R-:W-:-:S13]  /*3790*/  ISETP.GT.AND P0, PT, R13, R4, PT ;  /* 0x000000040d00720c */ /* 0x000fda0003f04270 */
[----:B------:R-:W-:Y:S05]  /*37a0*/  @P0 BRA `(.L_x_533) ;  /* 0x00000004004c0947 */ /* 0x000fea0003800000 */
[----:B------:R-:W-:Y:S01]  /*37b0*/  BSSY.RECONVERGENT B1, `(.L_x_533) ;  /* 0x0000052000017945 */ /* 0x000fe20003800200 */
[----:B------:R-:W-:Y:S01]  /*37c0*/  IMAD.MOV.U32 R12, RZ, RZ, R3 ;  /* 0x000000ffff0c7224 */ /* 0x000fe200078e0003 */
[----:B------:R-:W0:Y:S01]  /*37d0*/  LDCU UR7, c[0x0][0x398] ;  /* 0x00007300ff0777ac */ /* 0x000e220008000800 */
[----:B------:R-:W-:Y:S02]  /*37e0*/  IMAD.MOV.U32 R16, RZ, RZ, R5 ;  /* 0x000000ffff107224 */ /* 0x000fe400078e0005 */
[----:B------:R-:W-:Y:S01]  /*37f0*/  IMAD.MOV.U32 R23, RZ, RZ, R6 ;  /* 0x000000ffff177224 */ /* 0x000fe200078e0006 */
[----:B------:R-:W1:Y:S06]  /*3800*/  LDCU.128 UR12, c[0x0][0x380] ;  /* 0x00007000ff0c77ac */ /* 0x000e6c0008000c00 */
.L_x_536:
[----:B------:R-:W-:-:S04]  /*3810*/  IADD3 R21, P0, PT, R2, R11, RZ ;  /* 0x0000000b02157210 */ /* 0x000fc80007f1e0ff */
[----:B------:R-:W-:Y:S02]  /*3820*/  LEA.HI.X.SX32 R20, R11, RZ, 0x1, P0 ;  /* 0x000000ff0b147211 */ /* 0x000fe400000f0eff */
[----:B-1----:R-:W-:-:S04]  /*3830*/  LEA R4, P0, R21, UR12, 0x2 ;  /* 0x0000000c15047c11 */ /* 0x002fc8000f8010ff */
[----:B------:R-:W-:-:S05]  /*3840*/  LEA.HI.X R5, R21, UR13, R20, 0x2, P0 ;  /* 0x0000000d15057c11 */ /* 0x000fca00080f1414 */
[----:B------:R-:W2:Y:S04]  /*3850*/  LDG.E R11, desc[UR10][R4.64] ;  /* 0x0000000a040b7981 */ /* 0x000ea8000c1e1900 */
[----:B------:R-:W3:Y:S04]  /*3860*/  LDG.E R14, desc[UR10][R4.64+0x400] ;  /* 0x0004000a040e7981 */ /* 0x000ee8000c1e1900 */
[----:B------:R-:W4:Y:S04]  /*3870*/  LDG.E R13, desc[UR10][R4.64+0x800] ;  /* 0x0008000a040d7981 */ /* 0x000f28000c1e1900 */
[----:B------:R-:W4:Y:S01]  /*3880*/  LDG.E R10, desc[UR10][R4.64+0xc00] ;  /* 0x000c000a040a7981 */ /* 0x000f22000c1e1900 */
[----:B------:R-:W-:-:S03]  /*3890*/  IADD3 R21, P0, PT, R21, UR14, RZ ;  /* 0x0000000e15157c10 */ /* 0x000fc6000ff1e0ff */
[----:B------:R1:W5:Y:S01]  /*38a0*/  LDG.E R3, desc[UR10][R4.64+0x1000] ;  /* 0x0010000a04037981 */ /* 0x000362000c1e1900 */
[----:B------:R-:W-:Y:S01]  /*38b0*/  IADD3.X R20, PT, PT, R20, UR15, RZ, P0, !PT ;  /* 0x0000000f14147c10 */ /* 0x000fe200087fe4ff */
[----:B------:R-:W-:Y:S01]  /*38c0*/  BSSY.RECONVERGENT B2, `(.L_x_534) ;  /* 0x000002a000027945 */ /* 0x000fe20003800200 */
[----:B------:R-:W-:Y:S01]  /*38d0*/  BAR.SYNC.DEFER_BLOCKING 0x0 ;  /* 0x0000000000007b1d */ /* 0x000fe20000010000 */
[C---:B------:R-:W-:Y:S02]  /*38e0*/  IADD3 R18, P3, PT, R21.reuse, 0x100, RZ ;  /* 0x0000010015127810 */ /* 0x040fe40007f7e0ff */
[C---:B------:R-:W-:Y:S02]  /*38f0*/  IADD3 R17, P4, PT, R21.reuse, 0x200, RZ ;  /* 0x0000020015117810 */ /* 0x040fe40007f9e0ff */
[----:B-1----:R-:W-:Y:S01]  /*3900*/  IADD3 R5, P6, PT, R21, 0x400, RZ ;  /* 0x0000040015057810 */ /* 0x002fe20007fde0ff */
[----:B------:R-:W-:Y:S01]  /*3910*/  IMAD.X R19, RZ, RZ, R20, P3 ;  /* 0x000000ffff137224 */ /* 0x000fe200018e0614 */
[----:B------:R-:W-:-:S03]  /*3920*/  ISETP.NE.AND P3, PT, R2, RZ, PT ;  /* 0x000000ff0200720c */ /* 0x000fc60003f65270 */
        /* <DEDUP_REMOVED lines=9> */
[--C-:B------:R-:W-:Y:S02]  /*39c0*/  IMAD.X R16, RZ, RZ, R20.reuse, P4 ;  /* 0x000000ffff107224 */ /* 0x100fe400020e0614 */
[----:B------:R-:W-:Y:S01]  /*39d0*/  IMAD.X R15, RZ, RZ, R20, P5 ;  /* 0x000000ffff0f7224 */ /* 0x000fe200028e0614 */
[----:B------:R-:W-:-:S07]  /*39e0*/  @P2 SEL R20, R23, R20, P0 ;  /* 0x0000001417142207 */ /* 0x000fce0000000000 */
        /* <DEDUP_REMOVED lines=10> */
[----:B------:R-:W-:Y:S02]  /*3a90*/  @P2 FSEL R13, R14, R13, P0 ;  /* 0x0000000d0e0d2208 */ /* 0x000fe40000000000 */
[----:B------:R-:W-:Y:S02]  /*3aa0*/  @P2 SEL R17, R18, R17, P0 ;  /* 0x0000001112112207 */ /* 0x000fe40000000000 */
[----:B------:R-:W-:Y:S02]  /*3ab0*/  FSETP.GEU.AND P1, PT, R13, R10, PT ;  /* 0x0000000a0d00720b */ /* 0x000fe40003f2e000 */
[----:B------:R-:W-:Y:S01]  /*3ac0*/  @P2 SEL R16, R19, R16, P0 ;  /* 0x0000001013102207 */ /* 0x000fe20000000000 */
[----:B------:R-:W-:Y:S10]  /*3ad0*/  @P3 BRA `(.L_x_535) ;  /* 0x0000000000203947 */ /* 0x000ff40003800000 */
[----:B------:R-:W-:-:S05]  /*3ae0*/  IMAD.MOV.U32 R11, RZ, RZ, 0x500 ;  /* 0x00000500ff0b7424 */ /* 0x000fca00078e00ff */
[----:B------:R-:W2:Y:S01]  /*3af0*/  ATOMG.E.ADD.STRONG.GPU PT, R4, desc[UR10][R8.64], R11 ;  /* 0x8000000b080479a8 */ /* 0x000ea200081ef10a */
[----:B------:R-:W1:Y:S01]  /*3b00*/  S2UR UR5, SR_CgaCtaId ;  /* 0x00000000000579c3 */ /* 0x000e620000008800 */
[----:B------:R-:W-:Y:S02]  /*3b10*/  UMOV UR4, 0x400 ;  /* 0x0000040000047882 */ /* 0x000fe40000000000 */
[----:B-1----:R-:W-:-:S06]  /*3b20*/  ULEA UR4, UR5, UR4, 0x18 ;  /* 0x0000000405047291 */ /* 0x002fcc000f8ec0ff */
[----:B------:R-:W-:Y:S02]  /*3b30*/  IMAD.U32 R7, RZ, RZ, UR4 ;  /* 0x00000004ff077e24 */ /* 0x000fe4000f8e00ff */
[----:B--2---:R-:W-:-:S05]  /*3b40*/  VIADD R4, R4, UR6 ;  /* 0x0000000604047c36 */ /* 0x004fca0008000000 */
[----:B------:R1:W-:Y:S02]  /*3b50*/  STS [R7+0x98], R4 ;  /* 0x0000980407007388 */ /* 0x0003e40000000800 */
.L_x_535:
[----:B0-----:R-:W-:Y:S05]  /*3b60*/  BSYNC.RECONVERGENT B2 ;  /* 0x0000000000027941 */ /* 0x001fea0003800200 */
.L_x_534:
[----:B------:R-:W-:Y:S01]  /*3b70*/  BAR.SYNC.DEFER_BLOCKING 0x0 ;  /* 0x0000000000007b1d */ /* 0x000fe20000010000 */
[----:B------:R-:W-:Y:S01]  /*3b80*/  @P1 ISETP.GE.U32.AND P0, PT, R17, R12, PT ;  /* 0x0000000c1100120c */ /* 0x000fe20003f06070 */
[----:B-1----:R-:W-:-:S03]  /*3b90*/  IMAD.U32 R4, RZ, RZ, UR7 ;  /* 0x00000007ff047e24 */ /* 0x002fc6000f8e00ff */
[----:B------:R-:W-:-:S04]  /*3ba0*/  @P1 ISETP.GE.AND.EX P0, PT, R16, R15, PT, P0 ;  /* 0x0000000f1000120c */ /* 0x000fc80003f06300 */
[----:B------:R-:W-:-:S04]  /*3bb0*/  @P1 FSETP.LT.OR P0, PT, R10, R13, !P0 ;  /* 0x0000000d0a00120b */ /* 0x000fc80004701400 */
[----:B------:R-:W-:Y:S02]  /*3bc0*/  @P1 FSEL R10, R13, R10, P0 ;  /* 0x0000000a0d0a1208 */ /* 0x000fe40000000000 */
[----:B------:R-:W-:Y:S02]  /*3bd0*/  @P1 SEL R12, R17, R12, P0 ;  /* 0x0000000c110c1207 */ /* 0x000fe40000000000 */
[----:B-----5:R-:W-:Y:S02]  /*3be0*/  FSETP.GEU.AND P2, PT, R10, R3, PT ;  /* 0x000000030a00720b */ /* 0x020fe40003f4e000 */
[----:B------:R-:W-:Y:S01]  /*3bf0*/  @P1 SEL R15, R16, R15, P0 ;  /* 0x0000000f100f1207 */ /* 0x000fe20000000000 */
[----:B------:R-:W0:Y:S10]  /*3c00*/  LDS R11, [R7+0x98] ;  /* 0x00009800070b7984 */ /* 0x000e340000000800 */
        /* <DEDUP_REMOVED lines=8> */
[----:B------:R-:W-:Y:S02]  /*3c90*/  IMAD.MOV.U32 R23, RZ, RZ, R6 ;  /* 0x000000ffff177224 */ /* 0x000fe400078e0006 */
[----:B0-----:R-:W-:-:S05]  /*3ca0*/  VIADD R13, R11, 0x500 ;  /* 0x000005000b0d7836 */ /* 0x001fca0000000000 */
[----:B------:R-:W-:-:S13]  /*3cb0*/  ISETP.GT.AND P0, PT, R13, R4, PT ;  /* 0x000000040d00720c */ /* 0x000fda0003f04270 */
[----:B------:R-:W-:Y:S05]  /*3cc0*/  @!P0 BRA `(.L_x_536) ;  /* 0xfffffff800d08947 */ /* 0x000fea000383ffff */
[----:B------:R-:W-:Y:S05]  /*3cd0*/  BSYNC.RECONVERGENT B1 ;  /* 0x0000000000017941 */ /* 0x000fea0003800200 */
.L_x_533:
[----:B------:R-:W-:Y:S01]  /*3ce0*/  ISETP.GE.AND P0, PT, R11, R4, PT ;  /* 0x000000040b00720c */ /* 0x000fe20003f06270 */
[----:B------:R-:W0:Y:S01]  /*3cf0*/  LDCU.64 UR6, c[0x0][0x388] ;  /* 0x00007100ff0677ac */ /* 0x000e220008000a00 */
[----:B------:R-:W-:Y:S01]  /*3d00*/  BSSY.RECONVERGENT B1, `(.L_x_530) ;  /* 0x0000097000017945 */ /* 0x000fe20003800200 */
[----:B------:R-:W1:Y:S10]  /*3d10*/  LDCU.64 UR4, c[0x0][0x388] ;  /* 0x00007100ff0477ac */ /* 0x000e740008000a00 */
[----:B------:R-:W-:Y:S05]  /*3d20*/  @P0 BRA `(.L_x_537) ;  /* 0x0000000800500947 */ /* 0x000fea0003800000 */
[----:B------:R-:W-:-:S05]  /*3d30*/  IMAD.IADD R7, R4, 0x1, -R11 ;  /* 0x0000000104077824 */ /* 0x000fca00078e0a0b */
[----:B------:R-:W-:-:S13]  /*3d40*/  ISETP.GE.AND P0, PT, R2, R7, PT ;  /* 0x000000070200720c */ /* 0x000fda0003f06270 */
[----:B------:R-:W-:Y:S05]  /*3d50*/  @P0 BRA `(.L_x_537) ;  /* 0x0000000800440947 */ /* 0x000fea0003800000 */
[----:B------:R-:W-:Y:S01]  /*3d60*/  LOP3.LUT R8, RZ, R2, RZ, 0x33, !PT ;  /* 0x00000002ff087212 */ /* 0x000fe200078e33ff */
[----:B------:R-:W-:Y:S03]  /*3d70*/  BSSY.RECONVERGENT B2, `(.L_x_538) ;  /* 0x000002a000027945 */ /* 0x000fe60003800200 */
[----:B------:R-:W-:-:S04]  /*3d80*/  IADD3 R14, PT, PT, -R11, R4, R8 ;  /* 0x000000040b0e7210 */ /* 0x000fc80007ffe108 */
[----:B------:R-:W-:-:S04]  /*3d90*/  LOP3.LUT R4, R14, 0x300, RZ, 0xc0, !PT ;  /* 0x000003000e047812 */ /* 0x000fc800078ec0ff */
[----:B------:R-:W-:Y:S01]  /*3da0*/  ISETP.NE.AND P0, PT, R4, 0x300, PT ;  /* 0x000003000400780c */ /* 0x000fe20003f05270 */
[----:B------:R-:W-:-:S12]  /*3db0*/  IMAD.MOV.U32 R4, RZ, RZ, R2 ;  /* 0x000000ffff047224 */ /* 0x000fd800078e0002 */
[----:B------:R-:W-:Y:S05]  /*3dc0*/  @!P0 BRA `(.L_x_539) ;  /* 0x0000000000908947 */ /* 0x000fea0003800000 */
[----:B------:R-:W2:Y:S01]  /*3dd0*/  LDC.64 R8, c[0x0][0x380] ;  /* 0x0000e000ff087b82 */ /* 0x000ea20000000a00 */
[----:B------:R-:W-:Y:S01]  /*3de0*/  LEA.HI R4, R14, 0x1, RZ, 0x18 ;  /* 0x000000010e047811 */ /* 0x000fe200078fc0ff */
[----:B------:R-:W-:-:S03]  /*3df0*/  IMAD.IADD R15, R2, 0x1, R11 ;  /* 0x00000001020f7824 */ /* 0x000fc600078e020b */
[----:B------:R-:W-:Y:S01]  /*3e00*/  LOP3.LUT R10, R4, 0x3, RZ, 0xc0, !PT ;  /* 0x00000003040a7812 */ /* 0x000fe200078ec0ff */
[----:B------:R-:W-:-:S04]  /*3e10*/  IMAD.MOV.U32 R4, RZ, RZ, R2 ;  /* 0x000000ffff047224 */ /* 0x000fc800078e0002 */
[----:B------:R-:W-:-:S07]  /*3e20*/  IMAD.MOV R10, RZ, RZ, -R10 ;  /* 0x000000ffff0a7224 */ /* 0x000fce00078e0a0a */
.L_x_542:
[----:B--2---:R-:W-:-:S06]  /*3e30*/  IMAD.WIDE R12, R15, 0x4, R8 ;  /* 0x000000040f0c7825 */ /* 0x004fcc00078e0208 */
[----:B------:R-:W2:Y:S01]  /*3e40*/  LDG.E R13, desc[UR10][R12.64] ;  /* 0x0000000a0c0d7981 */ /* 0x000ea2000c1e1900 */
[C---:B-1----:R-:W-:Y:S01]  /*3e50*/  IADD3 R19, P1, PT, R15.reuse, UR4, RZ ;  /* 0x000000040f137c10 */ /* 0x042fe2000ff3e0ff */
[----:B------:R-:W-:Y:S01]  /*3e60*/  VIADD R10, R10, 0x1 ;  /* 0x000000010a0a7836 */ /* 0x000fe20000000000 */
[----:B------:R-:W-:Y:S01]  /*3e70*/  BSSY.RECONVERGENT B3, `(.L_x_540) ;  /* 0x0000016000037945 */ /* 0x000fe20003800200 */
[----:B------:R-:W-:Y:S01]  /*3e80*/  IMAD.MOV.U32 R16, RZ, RZ, R5 ;  /* 0x000000ffff107224 */ /* 0x000fe200078e0005 */
[----:B------:R-:W-:Y:S01]  /*3e90*/  LEA.HI.X.SX32 R20, R15, UR5, 0x1, P1 ;  /* 0x000000050f147c11 */ /* 0x000fe200088f0eff */
[----:B------:R-:W-:Y:S01]  /*3ea0*/  IMAD.MOV.U32 R17, RZ, RZ, R6 ;  /* 0x000000ffff117224 */ /* 0x000fe200078e0006 */
[----:B------:R-:W-:Y:S01]  /*3eb0*/  ISETP.NE.AND P2, PT, R10, RZ, PT ;  /* 0x000000ff0a00720c */ /* 0x000fe20003f45270 */
[----:B------:R-:W-:Y:S02]  /*3ec0*/  IMAD.MOV.U32 R18, RZ, RZ, R3 ;  /* 0x000000ffff127224 */ /* 0x000fe400078e0003 */
        /* <DEDUP_REMOVED lines=16> */
.L_x_541:
[----:B0-----:R-:W-:Y:S05]  /*3fd0*/  BSYNC.RECONVERGENT B3 ;  /* 0x0000000000037941 */ /* 0x001fea0003800200 */
.L_x_540:
[----:B------:R-:W-:Y:S02]  /*3fe0*/  VIADD R4, R4, 0x100 ;  /* 0x0000010004047836 */ /* 0x000fe40000000000 */
[----:B------:R-:W-:Y:S01]  /*3ff0*/  VIADD R15, R15, 0x100 ;  /* 0x000001000f0f7836 */ /* 0x000fe20000000000 */
[----:B------:R-:W-:Y:S06]  /*4000*/  @P2 BRA `(.L_x_542) ;  /* 0xfffffffc00882947 */ /* 0x000fec000383ffff */
.L_x_539:
[----:B01----:R-:W-:Y:S05]  /*4010*/  BSYNC.RECONVERGENT B2 ;  /* 0x0000000000027941 */ /* 0x003fea0003800200 */
.L_x_538:
[----:B------:R-:W-:-:S13]  /*4020*/  ISETP.GE.U32.AND P0, PT, R14, 0x300, PT ;  /* 0x000003000e00780c */ /* 0x000fda0003f06070 */
[----:B------:R-:W-:Y:S05]  /*4030*/  @!P0 BRA `(.L_x_537) ;  /* 0x00000004008c8947 */ /* 0x000fea0003800000 */
[----:B------:R-:W0:Y:S01]  /*4040*/  LDC.64 R8, c[0x0][0x380] ;  /* 0x0000e000ff087b82 */ /* 0x000e220000000a00 */
[----:B------:R-:W-:-:S04]  /*4050*/  IMAD.IADD R11, R4, 0x1, R11 ;  /* 0x00000001040b7824 */ /* 0x000fc800078e020b */
[C---:B------:R-:W-:Y:S02]  /*4060*/  VIADD R20, R11.reuse, 0x100 ;  /* 0x000001000b147836 */ /* 0x040fe40000000000 */
[C---:B------:R-:W-:Y:S02]  /*4070*/  VIADD R19, R11.reuse, 0x200 ;  /* 0x000002000b137836 */ /* 0x040fe40000000000 */
[----:B------:R-:W-:Y:S01]  /*4080*/  VIADD R18, R11, 0x300 ;  /* 0x000003000b127836 */ /* 0x000fe20000000000 */
[----:B0-----:R-:W-:-:S05]  /*4090*/  IADD3 R8, P0, PT, R8, 0x800, RZ ;  /* 0x0000080008087810 */ /* 0x001fca0007f1e0ff */
[----:B------:R-:W-:-:S08]  /*40a0*/  IMAD.X R9, RZ, RZ, R9, P0 ;  /* 0x000000ffff097224 */ /* 0x000fd000000e0609 */
.L_x_551:
[----:B------:R-:W-:-:S05]  /*40b0*/  IMAD.WIDE R14, R11, 0x4, R8 ;  /* 0x000000040b0e7825 */ /* 0x000fca00078e0208 */
[----:B------:R-:W2:Y:S04]  /*40c0*/  LDG.E R24, desc[UR10][R14.64+-0x800] ;  /* 0xfff8000a0e187981 */ /* 0x000ea8000c1e1900 */
[----:B------:R0:W5:Y:S04]  /*40d0*/  LDG.E R26, desc[UR10][R14.64+-0x400] ;  /* 0xfffc000a0e1a7981 */ /* 0x000168000c1e1900 */
        /* <DEDUP_REMOVED lines=21> */
.L_x_544:
[----:B------:R-:W-:Y:S05]  /*4230*/  BSYNC.RECONVERGENT B2 ;  /* 0x0000000000027941 */ /* 0x000fea0003800200 */
.L_x_543:
        /* <DEDUP_REMOVED lines=19> */
.L_x_546:
[----:B------:R-:W-:Y:S05]  /*4370*/  BSYNC.RECONVERGENT B2 ;  /* 0x0000000000027941 */ /* 0x000fea0003800200 */
.L_x_545:
[----:B------:R-:W-:Y:S01]  /*4380*/  FSETP.GEU.AND P0, PT, R3, R10, PT ;  /* 0x0000000a0300720b */ /* 0x000fe20003f0e000 */
[----:B------:R-:W-:Y:S01]  /*4390*/  BSSY.RECONVERGENT B2, `(.L_x_547) ;  /* 0x0000013000027945 */ /* 0x000fe20003800200 */
[C---:B------:R-:W-:Y:S01]  /*43a0*/  IADD3 R16, P1, PT, R19.reuse, UR6, RZ ;  /* 0x0000000613107c10 */ /* 0x040fe2000ff3e0ff */
        /* <DEDUP_REMOVED lines=17> */
.L_x_548:
[----:B------:R-:W-:Y:S05]  /*44c0*/  BSYNC.RECONVERGENT B2 ;  /* 0x0000000000027941 */ /* 0x000fea0003800200 */
.L_x_547:
        /* <DEDUP_REMOVED lines=18> */
.L_x_550:
[----:B------:R-:W-:Y:S05]  /*45f0*/  BSYNC.RECONVERGENT B2 ;  /* 0x0000000000027941 */ /* 0x000fea0003800200 */
.L_x_549:
[----:B------:R-:W-:Y:S02]  /*4600*/  VIADD R4, R4, 0x400 ;  /* 0x0000040004047836 */ /* 0x000fe40000000000 */
[----:B------:R-:W-:Y:S02]  /*4610*/  VIADD R20, R20, 0x400 ;  /* 0x0000040014147836 */ /* 0x000fe40000000000 */
[----:B------:R-:W-:Y:S01]  /*4620*/  VIADD R19, R19, 0x400 ;  /* 0x0000040013137836 */ /* 0x000fe20000000000 */
[----:B------:R-:W-:Y:S01]  /*4630*/  ISETP.GE.AND P0, PT, R4, R7, PT ;  /* 0x000000070400720c */ /* 0x000fe20003f06270 */
[----:B------:R-:W-:Y:S02]  /*4640*/  VIADD R18, R18, 0x400 ;  /* 0x0000040012127836 */ /* 0x000fe40000000000 */
[----:B------:R-:W-:-:S10]  /*4650*/  VIADD R11, R11, 0x400 ;  /* 0x000004000b0b7836 */ /* 0x000fd40000000000 */
[----:B------:R-:W-:Y:S05]  /*4660*/  @!P0 BRA `(.L_x_551) ;  /* 0xfffffff800908947 */ /* 0x000fea000383ffff */
.L_x_537:
[----:B01----:R-:W-:Y:S05]  /*4670*/  BSYNC.RECONVERGENT B1 ;  /* 0x0000000000017941 */ /* 0x003fea0003800200 */
.L_x_530:
        /* <DEDUP_REMOVED lines=31> */
.L_x_553:
[----:B------:R-:W-:Y:S05]  /*4870*/  BSYNC.RECONVERGENT B1 ;  /* 0x0000000000017941 */ /* 0x000fea0003800200 */
.L_x_552:
        /* <DEDUP_REMOVED lines=24> */
.L_x_555:
[----:B------:R-:W-:Y:S05]  /*4a00*/  BSYNC.RECONVERGENT B1 ;  /* 0x0000000000017941 */ /* 0x000fea0003800200 */
.L_x_554:
[----:B---3--:R3:W4:Y:S01]  /*4a10*/  SHFL.DOWN PT, R10, R3, 0x4, 0x1f ;  /* 0x08801f00030a7f89 */ /* 0x00872200000e0000 */
[----:B------:R-:W-:Y:S01]  /*4a20*/  BSSY.RECONVERGENT B1, `(.L_x_556) ;  /* 0x0000017000017945 */ /* 0x000fe20003800200 */
[----:B0-----:R-:W-:Y:S02]  /*4a30*/  IMAD.MOV.U32 R4, RZ, RZ, R3 ;  /* 0x000000ffff047224 */ /* 0x001fe400078e0003 */
[----:B------:R3:W0:Y:S01]  /*4a40*/  SHFL.DOWN PT, R12, R5, 0x4, 0x1f ;  /* 0x08801f00050c7f89 */ /* 0x00062200000e0000 */
[----:B--2---:R-:W-:Y:S02]  /*4a50*/  IMAD.MOV.U32 R6, RZ, RZ, R5 ;  /* 0x000000ffff067224 */ /* 0x004fe400078e0005 */
[----:B------:R-:W-:Y:S01]  /*4a60*/  IMAD.MOV.U32 R7, RZ, RZ, R8 ;  /* 0x000000ffff077224 */ /* 0x000fe200078e0008 */
[----:B------:R3:W2:Y:S01]  /*4a70*/  SHFL.DOWN PT, R9, R8, 0x4, 0x1f ;  /* 0x08801f0008097f89 */ /* 0x0006a200000e0000 */
        /* <DEDUP_REMOVED lines=17> */
.L_x_557:
[----:B------:R-:W-:Y:S05]  /*4b90*/  BSYNC.RECONVERGENT B1 ;  /* 0x0000000000017941 */ /* 0x000fea0003800200 */
.L_x_556:
[----:B-1----:R1:W0:Y:S01]  /*4ba0*/  SHFL.DOWN PT, R11, R4, 0x8, 0x1f ;  /* 0x09001f00040b7f89 */ /* 0x00222200000e0000 */
[----:B------:R-:W-:Y:S01]  /*4bb0*/  BSSY.RECONVERGENT B1, `(.L_x_558) ;  /* 0x0000017000017945 */ /* 0x000fe20003800200 */
[----:B---3--:R-:W-:Y:S02]  /*4bc0*/  IMAD.MOV.U32 R3, RZ, RZ, R4 ;  /* 0x000000ffff037224 */ /* 0x008fe400078e0004 */
[----:B------:R1:W3:Y:S01]  /*4bd0*/  SHFL.DOWN PT, R13, R6, 0x8, 0x1f ;  /* 0x09001f00060d7f89 */ /* 0x0002e200000e0000 */
[----:B------:R-:W-:Y:S02]  /*4be0*/  IMAD.MOV.U32 R5, RZ, RZ, R6 ;  /* 0x000000ffff057224 */ /* 0x000fe400078e0006 */
[----:B--2---:R-:W-:Y:S01]  /*4bf0*/  IMAD.MOV.U32 R9, RZ, RZ, R7 ;  /* 0x000000ffff097224 */ /* 0x004fe200078e0007 */
[----:B------:R1:W2:Y:S01]  /*4c00*/  SHFL.DOWN PT, R8, R7, 0x8, 0x1f ;  /* 0x09001f0007087f89 */ /* 0x0002a200000e0000 */
[----:B------:R-:W-:Y:S05]  /*4c10*/  @P4 BRA `(.L_x_559) ;  /* 0x0000000000404947 */ /* 0x000fea0003800000 */
[----:B0-----:R-:W-:Y:S01]  /*4c20*/  FSETP.GEU.AND P0, PT, R4, R11, PT ;  /* 0x0000000b0400720b */ /* 0x001fe20003f0e000 */
[----:B------:R-:W-:Y:S02]  /*4c30*/  IMAD.MOV.U32 R3, RZ, RZ, R11 ;  /* 0x000000ffff037224 */ /* 0x000fe400078e000b */
[----:B---3--:R-:W-:Y:S02]  /*4c40*/  IMAD.MOV.U32 R5, RZ, RZ, R13 ;  /* 0x000000ffff057224 */ /* 0x008fe400078e000d */
        /* <DEDUP_REMOVED lines=13> */
.L_x_559:
[----:B------:R-:W-:Y:S05]  /*4d20*/  BSYNC.RECONVERGENT B1 ;  /* 0x0000000000017941 */ /* 0x000fea0003800200 */
.L_x_558:
[----:B-1----:R1:W1:Y:S01]  /*4d30*/  SHFL.DOWN PT, R4, R3, 0x10, 0x1f ;  /* 0x0a001f0003047f89 */ /* 0x00226200000e0000 */
[----:B------:R-:W-:Y:S01]  /*4d40*/  BSSY.RECONVERGENT B1, `(.L_x_560) ;  /* 0x0000017000017945 */ /* 0x000fe20003800200 */
[----:B------:R-:W-:Y:S02]  /*4d50*/  IMAD.MOV.U32 R6, RZ, RZ, R3 ;  /* 0x000000ffff067224 */ /* 0x000fe400078e0003 */
[----:B----4-:R4:W1:Y:S01]  /*4d60*/  SHFL.DOWN PT, R10, R5, 0x10, 0x1f ;  /* 0x0a001f00050a7f89 */ /* 0x01086200000e0000 */
[----:B------:R-:W-:Y:S02]  /*4d70*/  IMAD.MOV.U32 R7, RZ, RZ, R5 ;  /* 0x000000ffff077224 */ /* 0x000fe400078e0005 */
[----:B--2---:R-:W-:Y:S01]  /*4d80*/  IMAD.MOV.U32 R8, RZ, RZ, R9 ;  /* 0x000000ffff087224 */ /* 0x004fe200078e0009 */
[----:B0-----:R4:W0:Y:S01]  /*4d90*/  SHFL.DOWN PT, R12, R9, 0x10, 0x1f ;  /* 0x0a001f00090c7f89 */ /* 0x00182200000e0000 */
        /* <DEDUP_REMOVED lines=17> */
.L_x_561:
[----:B------:R-:W-:Y:S05]  /*4eb0*/  BSYNC.RECONVERGENT B1 ;  /* 0x0000000000017941 */ /* 0x000fea0003800200 */
.L_x_560:
[----:B------:R-:W-:Y:S04]  /*4ec0*/  BSSY.RECONVERGENT B1, `(.L_x_562) ;  /* 0x000000c000017945 */ /* 0x000fe80003800200 */
[----:B------:R-:W-:Y:S05]  /*4ed0*/  @P2 BRA `(.L_x_563) ;  /* 0x0000000000282947 */ /* 0x000fea0003800000 */
[----:B----4-:R-:W2:Y:S01]  /*4ee0*/  S2R R5, SR_CgaCtaId ;  /* 0x0000000000057919 */ /* 0x010ea20000008800 */
[----:B-1----:R-:W-:Y:S02]  /*4ef0*/  MOV R4, 0x400 ;  /* 0x0000040000047802 */ /* 0x002fe40000000f00 */
[----:B------:R-:W-:-:S04]  /*4f00*/  SHF.R.U32.HI R3, RZ, 0x1, R2 ;  /* 0x00000001ff037819 */ /* 0x000fc80000011602 */
[----:B------:R-:W-:Y:S02]  /*4f10*/  LOP3.LUT R3, R3, 0x1f0, RZ, 0xc0, !PT ;  /* 0x000001f003037812 */ /* 0x000fe400078ec0ff */
[----:B--2---:R-:W-:Y:S01]  /*4f20*/  LEA R4, R5, R4, 0x18 ;  /* 0x0000000405047211 */ /* 0x004fe200078ec0ff */
[----:B------:R-:W-:-:S04]  /*4f30*/  IMAD.MOV.U32 R5, RZ, RZ, R8 ;  /* 0x000000ffff057224 */ /* 0x000fc800078e0008 */
[----:B------:R-:W-:Y:S02]  /*4f40*/  IMAD.IADD R3, R3, 0x1, R4 ;  /* 0x0000000103037824 */ /* 0x000fe400078e0204 */
[----:B------:R-:W-:-:S03]  /*4f50*/  IMAD.MOV.U32 R4, RZ, RZ, R7 ;  /* 0x000000ffff047224 */ /* 0x000fc600078e0007 */
[----:B------:R2:W-:Y:S04]  /*4f60*/  STS [R3+0x8], R6 ;  /* 0x0000080603007388 */ /* 0x0005e80000000800 */
[----:B------:R2:W-:Y:S02]  /*4f70*/  STS.64 [R3+0x10], R4 ;  /* 0x0000100403007388 */ /* 0x0005e40000000a00 */
.L_x_563:
[----:B------:R-:W-:Y:S05]  /*4f80*/  BSYNC.RECONVERGENT B1 ;  /* 0x0000000000017941 */ /* 0x000fea0003800200 */
.L_x_562:
        /* <DEDUP_REMOVED lines=27> */
.L_x_565:
[----:B------:R-:W-:Y:S05]  /*5140*/  BSYNC.RECONVERGENT B1 ;  /* 0x0000000000017941 */ /* 0x000fea0003800200 */
.L_x_564:
        /* <DEDUP_REMOVED lines=27> */
.L_x_567:
[----:B------:R-:W-:Y:S05]  /*5300*/  BSYNC.RECONVERGENT B1 ;  /* 0x0000000000017941 */ /* 0x000fea0003800200 */
.L_x_566:
        /* <DEDUP_REMOVED lines=17> */
.L_x_569:
[----:B------:R-:W-:Y:S05]  /*5420*/  BSYNC.RECONVERGENT B1 ;  /* 0x0000000000017941 */ /* 0x000fea0003800200 */
.L_x_568:
        /* <DEDUP_REMOVED lines=17> */
.L_x_571:
[----:B------:R-:W-:Y:S05]  /*5540*/  BSYNC.RECONVERGENT B1 ;  /* 0x0000000000017941 */ /* 0x000fea0003800200 */
.L_x_570:
        /* <DEDUP_REMOVED lines=17> */
.L_x_573:
[----:B------:R-:W-:Y:S05]  /*5660*/  BSYNC.RECONVERGENT B1 ;  /* 0x0000000000017941 */ /* 0x000fea0003800200 */
.L_x_572:
        /* <DEDUP_REMOVED lines=17> */
.L_x_575:
[----:B------:R-:W-:Y:S05]  /*5780*/  BSYNC.RECONVERGENT B1 ;  /* 0x0000000000017941 */ /* 0x000fea0003800200 */
.L_x_574:
        /* <DEDUP_REMOVED lines=16> */
.L_x_493:
[----:B------:R-:W-:Y:S05]  /*5890*/  BSYNC.RECONVERGENT B0 ;  /* 0x0000000000007941 */ /* 0x000fea0003800200 */
.L_x_460:
[----:B------:R-:W-:Y:S05]  /*58a0*/  @P2 EXIT ;  /* 0x000000000000294d */ /* 0x000fea0003800000 */
[----:B-1234-:R-:W1:Y:S01]  /*58b0*/  LDC.64 R2, c[0x0][0x390] ;  /* 0x0000e400ff027b82 */ /* 0x01ee620000000a00 */
[----:B0-----:R-:W-:Y:S02]  /*58c0*/  IMAD.MOV.U32 R9, RZ, RZ, R8 ;  /* 0x000000ffff097224 */ /* 0x001fe400078e0008 */
[----:B------:R-:W-:Y:S02]  /*58d0*/  IMAD.MOV.U32 R8, RZ, RZ, R7 ;  /* 0x000000ffff087224 */ /* 0x000fe400078e0007 */
[----:B-1----:R-:W-:-:S05]  /*58e0*/  IMAD.WIDE.U32 R2, R0, 0x10, R2 ;  /* 0x0000001000027825 */ /* 0x002fca00078e0002 */
[----:B------:R-:W-:Y:S04]  /*58f0*/  STG.E.64 desc[UR10][R2.64+0x8], R8 ;  /* 0x0000080802007986 */ /* 0x000fe8000c101b0a */
[----:B------:R-:W-:Y:S01]  /*5900*/  STG.E desc[UR10][R2.64], R6 ;  /* 0x0000000602007986 */ /* 0x000fe2000c10190a */
[----:B------:R-:W-:Y:S05]  /*5910*/  EXIT ;  /* 0x000000000000794d */ /* 0x000fea0003800000 */
.L_x_576:
        /* <DEDUP_REMOVED lines=14> */
.L_x_699:


//--------------------- .text._ZN6thrust24THRUST_300001_SM_1000_NS8cuda_cub4core6detail13_kernel_agentINS1_8__reduce11ReduceAgentINS0_12zip_iteratorIN4cuda3std3__45tupleIJNS0_10device_ptrIfEENS0_17counting_iteratorIlNS0_11use_defaultESF_SF_EEEEEEEPNSB_IJflEEESJ_iNS1_9__extrema9arg_max_fIflNSA_4lessIfEEEEEEJSI_SK_iSP_EEEvDpT0_ --------------------------
	.section	.text._ZN6thrust24THRUST_300001_SM_1000_NS8cuda_cub4core6detail13_kernel_agentINS1_8__reduce11ReduceAgentINS0_12zip_iteratorIN4cuda3std3__45tupleIJNS0_10device_ptrIfEENS0_17counting_iteratorIlNS0_11use_defaultESF_SF_EEEEEEEPNSB_IJflEEESJ_iNS1_9__extrema9arg_max_fIflNSA_4lessIfEEEEEEJSI_SK_iSP_EEEvDpT0_,"ax",@progbits
	.align	128
        .global         _ZN6thrust24THRUST_300001_SM_1000_NS8cuda_cub4core6detail13_kernel_agentINS1_8__reduce11ReduceAgentINS0_12zip_iteratorIN4cuda3std3__45tupleIJNS0_10device_ptrIfEENS0_17counting_iteratorIlNS0_11use_defaultESF_SF_EEEEEEEPNSB_IJflEEESJ_iNS1_9__extrema9arg_max_fIflNSA_4lessIfEEEEEEJSI_SK_iSP_EEEvDpT0_
        .type           _ZN6thrust24THRUST_300001_SM_1000_NS8cuda_cub4core6detail13_kernel_agentINS1_8__reduce11ReduceAgentINS0_12zip_iteratorIN4cuda3std3__45tupleIJNS0_10device_ptrIfEENS0_17counting_iteratorIlNS0_11use_defaultESF_SF_EEEEEEEPNSB_IJflEEESJ_iNS1_9__extrema9arg_max_fIflNSA_4lessIfEEEEEEJSI_SK_iSP_EEEvDpT0_,@function
        .size           _ZN6thrust24THRUST_300001_SM_1000_NS8cuda_cub4core6detail13_kernel_agentINS1_8__reduce11ReduceAgentINS0_12zip_iteratorIN4cuda3std3__45tupleIJNS0_10device_ptrIfEENS0_17counting_iteratorIlNS0_11use_defaultESF_SF_EEEEEEEPNSB_IJflEEESJ_iNS1_9__extrema9arg_max_fIflNSA_4lessIfEEEEEEJSI_SK_iSP_EEEvDpT0_,(.L_x_700 - _ZN6thrust24THRUST_300001_SM_1000_NS8cuda_cub4core6detail13_kernel_agentINS1_8__reduce11ReduceAgentINS0_12zip_iteratorIN4cuda3std3__45tupleIJNS0_10device_ptrIfEENS0_17counting_iteratorIlNS0_11use_defaultESF_SF_EEEEEEEPNSB_IJflEEESJ_iNS1_9__extrema9arg_max_fIflNSA_4lessIfEEEEEEJSI_SK_iSP_EEEvDpT0_)
        .other          _ZN6thrust24THRUST_300001_SM_1000_NS8cuda_cub4core6detail13_kernel_agentINS1_8__reduce11ReduceAgentINS0_12zip_iteratorIN4cuda3std3__45tupleIJNS0_10device_ptrIfEENS0_17counting_iteratorIlNS0_11use_defaultESF_SF_EEEEEEEPNSB_IJflEEESJ_iNS1_9__extrema9arg_max_fIflNSA_4lessIfEEEEEEJSI_SK_iSP_EEEvDpT0_,@"STO_CUDA_ENTRY STV_DEFAULT"
_ZN6thrust24THRUST_300001_SM_1000_NS8cuda_cub4core6detail13_kernel_agentINS1_8__reduce11ReduceAgentINS0_12zip_iteratorIN4cuda3std3__45tupleIJNS0_10device_ptrIfEENS0_17counting_iteratorIlNS0_11use_defaultESF_SF_EEEEEEEPNSB_IJflEEESJ_iNS1_9__extrema9arg_max_fIflNSA_4lessIfEEEEEEJSI_SK_iSP_EEEvDpT0_:
.text._ZN6thrust24THRUST_300001_SM_1000_NS8cuda_cub4core6detail13_kernel_agentINS1_8__reduce11ReduceAgentINS0_12zip_iteratorIN4cuda3std3__45tupleIJNS0_10device_ptrIfEENS0_17counting_iteratorIlNS0_11use_defaultESF_SF_EEEEEEEPNSB_IJflEEESJ_iNS1_9__extrema9arg_max_fIflNSA_4lessIfEEEEEEJSI_SK_iSP_EEEvDpT0_:
        /* <DEDUP_REMOVED lines=23> */
.L_x_580:
[----:B0-----:R-:W-:Y:S05]  /*0170*/  BSYNC.RECONVERGENT B1 ;  /* 0x0000000000017941 */ /* 0x001fea0003800200 */
.L_x_579:
        /* <DEDUP_REMOVED lines=17> */
.L_x_587:
        /* <DEDUP_REMOVED lines=24> */
.L_x_586:
[----:B------:R-:W-:Y:S05]  /*0410*/  BSYNC.RECONVERGENT B3 ;  /* 0x0000000000037941 */ /* 0x000fea0003800200 */
.L_x_585:
[----:B------:R-:W-:Y:S01]  /*0420*/  IADD3 R5, P0, PT, R5, 0x100, RZ ;  /* 0x0000010005057810 */ /* 0x000fe20007f1e0ff */
[----:B------:R-:W-:Y:S02]  /*0430*/  VIADD R9, R9, 0x100 ;  /* 0x0000010009097836 */ /* 0x000fe40000000000 */
[----:B------:R-:W-:Y:S02]  /*0440*/  IMAD.X R3, RZ, RZ, R3, P3 ;  /* 0x000000ffff037224 */ /* 0x000fe400018e0603 */
[----:B------:R-:W-:Y:S01]  /*0450*/  IMAD.X R10, RZ, RZ, R10, P0 ;  /* 0x000000ffff0a7224 */ /* 0x000fe200000e060a */
[----:B------:R-:W-:Y:S07]  /*0460*/  @P2 BRA `(.L_x_587) ;  /* 0xfffffffc00882947 */ /* 0x000fee000383ffff */
.L_x_584:
[----:B------:R-:W-:Y:S05]  /*0470*/  BSYNC.RECONVERGENT B2 ;  /* 0x0000000000027941 */ /* 0x000fea0003800200 */
.L_x_583:
[----:B------:R-:W-:-:S13]  /*0480*/  ISETP.GE.U32.AND P0, PT, R11, 0x300, PT ;  /* 0x000003000b00780c */ /* 0x000fda0003f06070 */
[----:B------:R-:W-:Y:S05]  /*0490*/  @!P0 BRA `(.L_x_582) ;  /* 0x00000004007c8947 */ /* 0x000fea0003800000 */
[----:B------:R-:W0:Y:S01]  /*04a0*/  LDC.64 R4, c[0x0][0x380] ;  /* 0x0000e000ff047b82 */ /* 0x000e220000000a00 */
[----:B------:R-:W-:-:S07]  /*04b0*/  VIADD R10, R9, 0x200 ;  /* 0x00000200090a7836 */ /* 0x000fce0000000000 */
[----:B------:R-:W1:Y:S02]  /*04c0*/  LDC.64 R2, c[0x0][0x388] ;  /* 0x0000e200ff027b82 */ /* 0x000e640000000a00 */
.L_x_596:
        /* <DEDUP_REMOVED lines=26> */
.L_x_589:
[----:B------:R-:W-:Y:S05]  /*0670*/  BSYNC.RECONVERGENT B2 ;  /* 0x0000000000027941 */ /* 0x000fea0003800200 */
.L_x_588:
        /* <DEDUP_REMOVED lines=20> */
.L_x_591:
[----:B------:R-:W-:Y:S05]  /*07c0*/  BSYNC.RECONVERGENT B2 ;  /* 0x0000000000027941 */ /* 0x000fea0003800200 */
.L_x_590:
        /* <DEDUP_REMOVED lines=20> */
.L_x_593:
[----:B------:R-:W-:Y:S05]  /*0910*/  BSYNC.RECONVERGENT B2 ;  /* 0x0000000000027941 */ /* 0x000fea0003800200 */
.L_x_592:
        /* <DEDUP_REMOVED lines=18> */
.L_x_595:
[----:B------:R-:W-:Y:S05]  /*0a40*/  BSYNC.RECONVERGENT B2 ;  /* 0x0000000000027941 */ /* 0x000fea0003800200 */
.L_x_594:
[C---:B------:R-:W-:Y:S02]  /*0a50*/  VIADD R9, R10.reuse, 0x200 ;  /* 0x000002000a097836 */ /* 0x040fe40000000000 */
[----:B------:R-:W-:-:S03]  /*0a60*/  VIADD R10, R10, 0x400 ;  /* 0x000004000a0a7836 */ /* 0x000fc60000000000 */
[----:B------:R-:W-:-:S13]  /*0a70*/  ISETP.GE.AND P0, PT, R9, UR5, PT ;  /* 0x0000000509007c0c */ /* 0x000fda000bf06270 */
[----:B------:R-:W-:Y:S05]  /*0a80*/  @!P0 BRA `(.L_x_596) ;  /* 0xfffffff800908947 */ /* 0x000fea000383ffff */
.L_x_582:
[----:B------:R-:W-:Y:S05]  /*0a90*/  BSYNC.RECONVERGENT B1 ;  /* 0x0000000000017941 */ /* 0x000fea0003800200 */
.L_x_581:
        /* <DEDUP_REMOVED lines=31> */
.L_x_599:
[----:B------:R-:W-:Y:S05]  /*0c90*/  BSYNC.RECONVERGENT B1 ;  /* 0x0000000000017941 */ /* 0x000fea0003800200 */
.L_x_598:
        /* <DEDUP_REMOVED lines=27> */
.L_x_601:
[----:B------:R-:W-:Y:S05]  /*0e50*/  BSYNC.RECONVERGENT B1 ;  /* 0x0000000000017941 */ /* 0x000fea0003800200 */
.L_x_600:
        /* <DEDUP_REMOVED lines=24> */
.L_x_603:
[----:B------:R-:W-:Y:S05]  /*0fe0*/  BSYNC.RECONVERGENT B1 ;  /* 0x0000000000017941 */ /* 0x000fea0003800200 */
.L_x_602:
        /* <DEDUP_REMOVED lines=24> */
.L_x_605:
[----:B------:R-:W-:Y:S05]  /*1170*/  BSYNC.RECONVERGENT B1 ;  /* 0x0000000000017941 */ /* 0x000fea0003800200 */
.L_x_604:
        /* <DEDUP_REMOVED lines=24> */
.L_x_607:
[----:B------:R-:W-:Y:S05]  /*1300*/  BSYNC.RECONVERGENT B1 ;  /* 0x0000000000017941 */ /* 0x000fea0003800200 */
.L_x_606:
        /* <DEDUP_REMOVED lines=12> */
.L_x_609:
[----:B------:R-:W-:Y:S05]  /*13d0*/  BSYNC.RECONVERGENT B1 ;  /* 0x0000000000017941 */ /* 0x000fea0003800200 */
.L_x_608:
        /* <DEDUP_REMOVED lines=27> */
.L_x_612:
[----:B------:R-:W-:Y:S05]  /*1590*/  BSYNC.RECONVERGENT B1 ;  /* 0x0000000000017941 */ /* 0x000fea0003800200 */
.L_x_611:
        /* <DEDUP_REMOVED lines=27> */
.L_x_614:
[----:B------:R-:W-:Y:S05]  /*1750*/  BSYNC.RECONVERGENT B1 ;  /* 0x0000000000017941 */ /* 0x000fea0003800200 */
.L_x_613:
        /* <DEDUP_REMOVED lines=17> */
.L_x_616:
[----:B------:R-:W-:Y:S05]  /*1870*/  BSYNC.RECONVERGENT B1 ;  /* 0x0000000000017941 */ /* 0x000fea0003800200 */
.L_x_615:
        /* <DEDUP_REMOVED lines=17> */
.L_x_618:
[----:B------:R-:W-:Y:S05]  /*1990*/  BSYNC.RECONVERGENT B1 ;  /* 0x0000000000017941 */ /* 0x000fea0003800200 */
.L_x_617:
        /* <DEDUP_REMOVED lines=17> */
.L_x_620:
[----:B------:R-:W-:Y:S05]  /*1ab0*/  BSYNC.RECONVERGENT B1 ;  /* 0x0000000000017941 */ /* 0x000fea0003800200 */
.L_x_619:
        /* <DEDUP_REMOVED lines=17> */
.L_x_622:
[----:B------:R-:W-:Y:S05]  /*1bd0*/  BSYNC.RECONVERGENT B1 ;  /* 0x0000000000017941 */ /* 0x000fea0003800200 */
.L_x_621:
        /* <DEDUP_REMOVED lines=18> */
.L_x_597:
        /* <DEDUP_REMOVED lines=41> */
.L_x_624:
[----:B------:R-:W-:Y:S05]  /*1f90*/  BSYNC.RECONVERGENT B1 ;  /* 0x0000000000017941 */ /* 0x000fea0003800200 */
.L_x_623:
        /* <DEDUP_REMOVED lines=24> */
.L_x_626:
[----:B------:R-:W-:Y:S05]  /*2120*/  BSYNC.RECONVERGENT B1 ;  /* 0x0000000000017941 */ /* 0x000fea0003800200 */
.L_x_625:
        /* <DEDUP_REMOVED lines=24> */
.L_x_628:
[----:B------:R-:W-:Y:S05]  /*22b0*/  BSYNC.RECONVERGENT B1 ;  /* 0x0000000000017941 */ /* 0x000fea0003800200 */
.L_x_627:
        /* <DEDUP_REMOVED lines=24> */
.L_x_630:
[----:B------:R-:W-:Y:S05]  /*2440*/  BSYNC.RECONVERGENT B1 ;  /* 0x0000000000017941 */ /* 0x000fea0003800200 */
.L_x_629:
        /* <DEDUP_REMOVED lines=24> */
.L_x_632:
[----:B------:R-:W-:Y:S05]  /*25d0*/  BSYNC.RECONVERGENT B1 ;  /* 0x0000000000017941 */ /* 0x000fea0003800200 */
.L_x_631:
        /* <DEDUP_REMOVED lines=12> */
.L_x_634:
[----:B------:R-:W-:Y:S05]  /*26a0*/  BSYNC.RECONVERGENT B1 ;  /* 0x0000000000017941 */ /* 0x000fea0003800200 */
.L_x_633:
        /* <DEDUP_REMOVED lines=30> */
.L_x_636:
[----:B------:R-:W-:Y:S05]  /*2890*/  BSYNC.RECONVERGENT B1 ;  /* 0x0000000000017941 */ /* 0x000fea0003800200 */
.L_x_635:
        /* <DEDUP_REMOVED lines=27> */
.L_x_638:
[----:B------:R-:W-:Y:S05]  /*2a50*/  BSYNC.RECONVERGENT B1 ;  /* 0x0000000000017941 */ /* 0x000fea0003800200 */
.L_x_637:
        /* <DEDUP_REMOVED lines=27> */
.L_x_640:
[----:B------:R-:W-:Y:S05]  /*2c10*/  BSYNC.RECONVERGENT B1 ;  /* 0x0000000000017941 */ /* 0x000fea0003800200 */
.L_x_639:
        /* <DEDUP_REMOVED lines=27> */
.L_x_642:
[----:B------:R-:W-:Y:S05]  /*2dd0*/  BSYNC.RECONVERGENT B1 ;  /* 0x0000000000017941 */ /* 0x000fea0003800200 */
.L_x_641:
        /* <DEDUP_REMOVED lines=27> */
.L_x_644:
[----:B------:R-:W-:Y:S05]  /*2f90*/  BSYNC.RECONVERGENT B1 ;  /* 0x0000000000017941 */ /* 0x000fea0003800200 */
.L_x_643:
        /* <DEDUP_REMOVED lines=27> */
.L_x_646:
[----:B------:R-:W-:Y:S05]  /*3150*/  BSYNC.RECONVERGENT B1 ;  /* 0x0000000000017941 */ /* 0x000fea0003800200 */
.L_x_645:
        /* <DEDUP_REMOVED lines=28> */
.L_x_578:
        /* <DEDUP_REMOVED lines=9> */
[----:B------:R-:W-:Y:S01]  /*33b0*/  VIADD R9, R0, 0x100 ;  /* 0x0000010000097836 */ /* 0x000fe20000000000 */
[----:B------:R-:W-:Y:S01]  /*33c0*/  UISETP.GE.U32.AND UP0, UPT, UR4, 0xa00, UPT ;  /* 0x00000a000400788c */ /* 0x000fe2000bf06070 */
[----:B---3--:R-:W-:-:S04]  /*33d0*/  FSETP.GEU.AND P0, PT, R4, R5, PT ;  /* 0x000000050400720b */ /* 0x008fc80003f0e000 */
[----:B------:R-:W-:Y:S01]  /*33e0*/  FSEL R4, R4, R5, P0 ;  /* 0x0000000504047208 */ /* 0x000fe20000000000 */
[----:B------:R-:W-:-:S03]  /*33f0*/  VIADD R5, R0, 0x200 ;  /* 0x0000020000057836 */ /* 0x000fc60000000000 */
[----:B----4-:R-:W-:-:S04]  /*3400*/  FSETP.GEU.AND P2, PT, R4, R7, PT ;  /* 0x000000070400720b */ /* 0x010fc80003f4e000 */
[----:B------:R-:W-:-:S04]  /*3410*/  FSEL R7, R4, R7, P2 ;  /* 0x0000000704077208 */ /* 0x000fc80001000000 */
[----:B-----5:R-:W-:-:S04]  /*3420*/  FSETP.GEU.AND P3, PT, R7, R8, PT ;  /* 0x000000080700720b */ /* 0x020fc80003f6e000 */
[----:B------:R-:W-:Y:S02]  /*3430*/  FSEL R7, R7, R8, P3 ;  /* 0x0000000807077208 */ /* 0x000fe40001800000 */
        /* <DEDUP_REMOVED lines=11> */
[----:B------:R-:W-:Y:S01]  /*34f0*/  @P1 SEL R8, R5, R8, P0 ;  /* 0x0000000805081207 */ /* 0x000fe20000000000 */
[----:B------:R-:W-:Y:S01]  /*3500*/  IMAD.MOV.U32 R5, RZ, RZ, 0x500 ;  /* 0x00000500ff057424 */ /* 0x000fe200078e00ff */
[----:B------:R-:W-:Y:S02]  /*3510*/  @P1 FSEL R6, R7, R6, P0 ;  /* 0x0000000607061208 */ /* 0x000fe40000000000 */
[----:B------:R-:W-:Y:S01]  /*3520*/  @P1 SEL R9, R4, R9, P0 ;  /* 0x0000000904091207 */ /* 0x000fe20000000000 */
[----:B------:R-:W-:Y:S06]  /*3530*/  BRA.U !UP0, `(.L_x_647) ;  /* 0x0000000508047547 */ /* 0x000fec000b800000 */
[----:B------:R-:W-:Y:S01]  /*3540*/  IMAD.MOV.U32 R10, RZ, RZ, R6 ;  /* 0x000000ffff0a7224 */ /* 0x000fe200078e0006 */
[----:B------:R-:W0:Y:S01]  /*3550*/  LDCU UR4, c[0x0][0x398] ;  /* 0x00007300ff0477ac */ /* 0x000e220008000800 */
[----:B------:R-:W-:Y:S02]  /*3560*/  IMAD.MOV.U32 R21, RZ, RZ, R8 ;  /* 0x000000ffff157224 */ /* 0x000fe400078e0008 */
[----:B------:R-:W-:Y:S01]  /*3570*/  IMAD.MOV.U32 R20, RZ, RZ, R9 ;  /* 0x000000ffff147224 */ /* 0x000fe200078e0009 */
[----:B------:R-:W1:Y:S01]  /*3580*/  LDCU.64 UR6, c[0x0][0x388] ;  /* 0x00007100ff0677ac */ /* 0x000e620008000a00 */
[----:B------:R-:W-:-:S07]  /*3590*/  IMAD.MOV.U32 R7, RZ, RZ, 0x500 ;  /* 0x00000500ff077424 */ /* 0x000fce00078e00ff */
.L_x_648:
[----:B------:R-:W-:-:S05]  /*35a0*/  IMAD.WIDE.U32 R4, R7, 0x4, R2 ;  /* 0x0000000407047825 */ /* 0x000fca00078e0002 */
[----:B------:R-:W2:Y:S04]  /*35b0*/  LDG.E R11, desc[UR8][R4.64] ;  /* 0x00000008040b7981 */ /* 0x000ea8000c1e1900 */
[----:B------:R-:W3:Y:S04]  /*35c0*/  LDG.E R12, desc[UR8][R4.64+0x400] ;  /* 0x00040008040c7981 */ /* 0x000ee8000c1e1900 */
[----:B------:R-:W4:Y:S04]  /*35d0*/  LDG.E R13, desc[UR8][R4.64+0x800] ;  /* 0x00080008040d7981 */ /* 0x000f28000c1e1900 */
[----:B------:R-:W5:Y:S04]  /*35e0*/  LDG.E R14, desc[UR8][R4.64+0xc00] ;  /* 0x000c0008040e7981 */ /* 0x000f68000c1e1900 */
[----:B------:R0:W5:Y:S01]  /*35f0*/  LDG.E R6, desc[UR8][R4.64+0x1000] ;  /* 0x0010000804067981 */ /* 0x000162000c1e1900 */
[----:B-1----:R-:W-:-:S04]  /*3600*/  IADD3 R18, P0, P1, R0, UR6, R7 ;  /* 0x0000000600127c10 */ /* 0x002fc8000f91e007 */
[----:B------:R-:W-:Y:S02]  /*3610*/  IADD3.X R19, PT, PT, RZ, UR7, RZ, P0, P1 ;  /* 0x00000007ff137c10 */ /* 0x000fe400087e24ff */
[C---:B------:R-:W-:Y:S02]  /*3620*/  IADD3 R17, P3, PT, R18.reuse, 0x100, RZ ;  /* 0x0000010012117810 */ /* 0x040fe40007f7e0ff */
[C---:B------:R-:W-:Y:S02]  /*3630*/  IADD3 R15, P5, PT, R18.reuse, 0x300, RZ ;  /* 0x00000300120f7810 */ /* 0x040fe40007fbe0ff */
[----:B------:R-:W-:Y:S01]  /*3640*/  IADD3 R8, P6, PT, R18, 0x400, RZ ;  /* 0x0000040012087810 */ /* 0x000fe20007fde0ff */
[--C-:B------:R-:W-:Y:S02]  /*3650*/  IMAD.X R16, RZ, RZ, R19.reuse, P3 ;  /* 0x000000ffff107224 */ /* 0x100fe400018e0613 */
[--C-:B0-----:R-:W-:Y:S02]  /*3660*/  IMAD.X R4, RZ, RZ, R19.reuse, P5 ;  /* 0x000000ffff047224 */ /* 0x101fe400028e0613 */
        /* <DEDUP_REMOVED lines=23> */
[----:B-----5:R-:W-:Y:S02]  /*37e0*/  FSETP.GEU.AND P1, PT, R13, R14, PT ;  /* 0x0000000e0d00720b */ /* 0x020fe40003f2e000 */
[----:B------:R-:W-:-:S11]  /*37f0*/  @P2 SEL R5, R16, R5, P0 ;  /* 0x0000000510052207 */ /* 0x000fd60000000000 */
[----:B------:R-:W-:-:S04]  /*3800*/  @P1 ISETP.GE.U32.AND P0, PT, R10, R15, PT ;  /* 0x0000000f0a00120c */ /* 0x000fc80003f06070 */
[----:B------:R-:W-:-:S04]  /*3810*/  @P1 ISETP.GE.AND.EX P0, PT, R5, R4, PT, P0 ;  /* 0x000000040500120c */ /* 0x000fc80003f06300 */
[----:B------:R-:W-:-:S04]  /*3820*/  @P1 FSETP.LT.OR P0, PT, R14, R13, !P0 ;  /* 0x0000000d0e00120b */ /* 0x000fc80004701400 */
[----:B------:R-:W-:Y:S02]  /*3830*/  @P1 FSEL R14, R13, R14, P0 ;  /* 0x0000000e0d0e1208 */ /* 0x000fe40000000000 */
[----:B------:R-:W-:Y:S01]  /*3840*/  @P1 SEL R15, R10, R15, P0 ;  /* 0x0000000f0a0f1207 */ /* 0x000fe20000000000 */
[----:B------:R-:W-:Y:S01]  /*3850*/  VIADD R10, R7, 0xa00 ;  /* 0x00000a00070a7836 */ /* 0x000fe20000000000 */
[----:B------:R-:W-:Y:S02]  /*3860*/  FSETP.GEU.AND P2, PT, R14, R6, PT ;  /* 0x000000060e00720b */ /* 0x000fe40003f4e000 */
[----:B------:R-:W-:Y:S01]  /*3870*/  @P1 SEL R4, R5, R4, P0 ;  /* 0x0000000405041207 */ /* 0x000fe20000000000 */
[----:B------:R-:W-:Y:S01]  /*3880*/  VIADD R5, R7, 0x500 ;  /* 0x0000050007057836 */ /* 0x000fe20000000000 */
[----:B------:R-:W-:-:S03]  /*3890*/  ISETP.GT.AND P1, PT, R10, UR4, PT ;  /* 0x000000040a007c0c */ /* 0x000fc6000bf24270 */
[----:B------:R-:W-:-:S06]  /*38a0*/  IMAD.MOV.U32 R7, RZ, RZ, R5 ;  /* 0x000000ffff077224 */ /* 0x000fcc00078e0005 */
        /* <DEDUP_REMOVED lines=10> */
.L_x_647:
        /* <DEDUP_REMOVED lines=14> */
[----:B------:R-:W-:Y:S01]  /*3a30*/  IMAD.IADD R11, R0, 0x1, R5 ;  /* 0x00000001000b7824 */ /* 0x000fe200078e0205 */
[----:B------:R-:W-:-:S04]  /*3a40*/  LEA.HI R4, R13, 0x1, RZ, 0x18 ;  /* 0x000000010d047811 */ /* 0x000fc800078fc0ff */
[----:B------:R-:W-:Y:S01]  /*3a50*/  LOP3.LUT R10, R4, 0x3, RZ, 0xc0, !PT ;  /* 0x00000003040a7812 */ /* 0x000fe200078ec0ff */
[----:B------:R-:W-:-:S04]  /*3a60*/  IMAD.MOV.U32 R4, RZ, RZ, R0 ;  /* 0x000000ffff047224 */ /* 0x000fc800078e0000 */
[----:B------:R-:W-:Y:S02]  /*3a70*/  IMAD.MOV R10, RZ, RZ, -R10 ;  /* 0x000000ffff0a7224 */ /* 0x000fe400078e0a0a */
[C---:B0-----:R-:W-:Y:S01]  /*3a80*/  IMAD.WIDE.U32 R2, R11.reuse, 0x4, R2 ;  /* 0x000000040b027825 */ /* 0x041fe200078e0002 */
[----:B------:R-:W-:-:S05]  /*3a90*/  IADD3 R11, P0, PT, R11, UR6, RZ ;  /* 0x000000060b0b7c10 */ /* 0x000fca000ff1e0ff */
[----:B------:R-:W-:-:S08]  /*3aa0*/  IMAD.X R12, RZ, RZ, UR7, P0 ;  /* 0x00000007ff0c7e24 */ /* 0x000fd000080e06ff */
.L_x_655:
[----:B------:R0:W2:Y:S01]  /*3ab0*/  LDG.E R17, desc[UR8][R2.64] ;  /* 0x0000000802117981 */ /* 0x0000a2000c1e1900 */
[----:B------:R-:W-:Y:S01]  /*3ac0*/  VIADD R10, R10, 0x1 ;  /* 0x000000010a0a7836 */ /* 0x000fe20000000000 */
[----:B------:R-:W-:Y:S01]  /*3ad0*/  BSSY.RECONVERGENT B3, `(.L_x_653) ;  /* 0x0000016000037945 */ /* 0x000fe20003800200 */
[----:B------:R-:W-:Y:S02]  /*3ae0*/  IMAD.MOV.U32 R14, RZ, RZ, R8 ;  /* 0x000000ffff0e7224 */ /* 0x000fe400078e0008 */
[----:B------:R-:W-:Y:S01]  /*3af0*/  IMAD.MOV.U32 R15, RZ, RZ, R9 ;  /* 0x000000ffff0f7224 */ /* 0x000fe200078e0009 */
[----:B------:R-:W-:Y:S01]  /*3b00*/  ISETP.NE.AND P2, PT, R10, RZ, PT ;  /* 0x000000ff0a00720c */ /* 0x000fe20003f45270 */
[----:B------:R-:W-:Y:S02]  /*3b10*/  IMAD.MOV.U32 R16, RZ, RZ, R6 ;  /* 0x000000ffff107224 */ /* 0x000fe400078e0006 */
        /* <DEDUP_REMOVED lines=17> */
.L_x_654:
[----:B------:R-:W-:Y:S05]  /*3c30*/  BSYNC.RECONVERGENT B3 ;  /* 0x0000000000037941 */ /* 0x000fea0003800200 */
.L_x_653:
[----:B------:R-:W-:Y:S01]  /*3c40*/  IADD3 R11, P0, PT, R11, 0x100, RZ ;  /* 0x000001000b0b7810 */ /* 0x000fe20007f1e0ff */
[----:B------:R-:W-:Y:S02]  /*3c50*/  VIADD R4, R4, 0x100 ;  /* 0x0000010004047836 */ /* 0x000fe40000000000 */
[----:B------:R-:W-:Y:S02]  /*3c60*/  IMAD.X R3, RZ, RZ, R3, P3 ;  /* 0x000000ffff037224 */ /* 0x000fe400018e0603 */
[----:B------:R-:W-:Y:S01]  /*3c70*/  IMAD.X R12, RZ, RZ, R12, P0 ;  /* 0x000000ffff0c7224 */ /* 0x000fe200000e060c */
[----:B------:R-:W-:Y:S07]  /*3c80*/  @P2 BRA `(.L_x_655) ;  /* 0xfffffffc00882947 */ /* 0x000fee000383ffff */
.L_x_652:
[----:B------:R-:W-:Y:S05]  /*3c90*/  BSYNC.RECONVERGENT B2 ;  /* 0x0000000000027941 */ /* 0x000fea0003800200 */
.L_x_651:
[----:B------:R-:W-:-:S13]  /*3ca0*/  ISETP.GE.U32.AND P0, PT, R13, 0x300, PT ;  /* 0x000003000d00780c */ /* 0x000fda0003f06070 */
[----:B------:R-:W-:Y:S05]  /*3cb0*/  @!P0 BRA `(.L_x_650) ;  /* 0x0000000400bc8947 */ /* 0x000fea0003800000 */
[----:B------:R-:W0:Y:S01]  /*3cc0*/  LDCU.128 UR12, c[0x0][0x380] ;  /* 0x00007000ff0c77ac */ /* 0x000e220008000c00 */
[----:B------:R-:W1:Y:S01]  /*3cd0*/  LDC.64 R14, c[0x0][0x380] ;  /* 0x0000e000ff0e7b82 */ /* 0x000e620000000a00 */
[C---:B------:R-:W-:Y:S01]  /*3ce0*/  IADD3 R12, P1, PT, R4.reuse, R5, RZ ;  /* 0x00000005040c7210 */ /* 0x040fe20007f3e0ff */
[C---:B------:R-:W-:Y:S02]  /*3cf0*/  IMAD.IADD R10, R4.reuse, 0x1, R5 ;  /* 0x00000001040a7824 */ /* 0x040fe400078e0205 */
[----:B------:R-:W-:Y:S02]  /*3d00*/  VIADD R13, R4, 0x200 ;  /* 0x00000200040d7836 */ /* 0x000fe40000000000 */
[----:B------:R-:W-:Y:S02]  /*3d10*/  IMAD.X R5, RZ, RZ, RZ, P1 ;  /* 0x000000ffff057224 */ /* 0x000fe400008e06ff */
[----:B------:R-:W2:Y:S01]  /*3d20*/  LDC.64 R2, c[0x0][0x388] ;  /* 0x0000e200ff027b82 */ /* 0x000ea20000000a00 */
[----:B0-----:R-:W-:-:S02]  /*3d30*/  LEA R17, P2, R12, UR12, 0x2 ;  /* 0x0000000c0c117c11 */ /* 0x001fc4000f8410ff */
[----:B------:R-:W-:Y:S02]  /*3d40*/  IADD3 R11, P0, PT, R10, UR14, RZ ;  /* 0x0000000e0a0b7c10 */ /* 0x000fe4000ff1e0ff */
[----:B------:R-:W-:Y:S02]  /*3d50*/  IADD3 R17, P1, PT, R17, 0xc00, RZ ;  /* 0x00000c0011117810 */ /* 0x000fe40007f3e0ff */
[----:B------:R-:W-:Y:S01]  /*3d60*/  LEA.HI.X R5, R12, UR13, R5, 0x2, P2 ;  /* 0x0000000d0c057c11 */ /* 0x000fe200090f1405 */
[----:B-1----:R-:W-:-:S04]  /*3d70*/  IMAD.WIDE.U32 R14, R10, 0x4, R14 ;  /* 0x000000040a0e7825 */ /* 0x002fc800078e000e */
[----:B------:R-:W-:Y:S02]  /*3d80*/  IMAD.X R12, RZ, RZ, UR15, P0 ;  /* 0x0000000fff0c7e24 */ /* 0x000fe400080e06ff */
[----:B------:R-:W-:-:S07]  /*3d90*/  IMAD.X R5, RZ, RZ, R5, P1 ;  /* 0x000000ffff057224 */ /* 0x000fce00008e0605 */
.L_x_664:
[----:B------:R-:W3:Y:S01]  /*3da0*/  LDG.E R23, desc[UR8][R14.64] ;  /* 0x000000080e177981 */ /* 0x000ee2000c1e1900 */
[----:B------:R-:W-:-:S05]  /*3db0*/  IMAD.MOV.U32 R4, RZ, RZ, R17 ;  /* 0x000000ffff047224 */ /* 0x000fca00078e0011 */
[----:B------:R0:W5:Y:S04]  /*3dc0*/  LDG.E R25, desc[UR8][R4.64+-0x800] ;  /* 0xfff8000804197981 */ /* 0x000168000c1e1900 */
[----:B------:R0:W5:Y:S04]  /*3dd0*/  LDG.E R16, desc[UR8][R4.64+-0x400] ;  /* 0xfffc000804107981 */ /* 0x000168000c1e1900 */
[----:B------:R0:W5:Y:S01]  /*3de0*/  LDG.E R17, desc[UR8][R4.64] ;  /* 0x0000000804117981 */ /* 0x000162000c1e1900 */
[----:B------:R-:W-:Y:S01]  /*3df0*/  BSSY.RECONVERGENT B2, `(.L_x_656) ;  /* 0x0000012000027945 */ /* 0x000fe20003800200 */
[----:B------:R-:W-:-:S02]  /*3e00*/  IMAD.MOV.U32 R20, RZ, RZ, R11 ;  /* 0x000000ffff147224 */ /* 0x000fc400078e000b */
[----:B------:R-:W-:Y:S02]  /*3e10*/  IMAD.MOV.U32 R21, RZ, RZ, R12 ;  /* 0x000000ffff157224 */ /* 0x000fe400078e000c */
[----:B------:R-:W-:Y:S01]  /*3e20*/  VIADD R19, R10, 0x100 ;  /* 0x000001000a137836 */ /* 0x000fe20000000000 */
[----:B---3--:R-:W-:Y:S01]  /*3e30*/  FSETP.GEU.AND P0, PT, R6, R23, PT ;  /* 0x000000170600720b */ /* 0x008fe20003f0e000 */
        /* <DEDUP_REMOVED lines=13> */
.L_x_657:
[----:B------:R-:W-:Y:S05]  /*3f10*/  BSYNC.RECONVERGENT B2 ;  /* 0x0000000000027941 */ /* 0x000fea0003800200 */
.L_x_656:
[----:B-----5:R-:W-:Y:S01]  /*3f20*/  FSETP.GEU.AND P0, PT, R18, R25, PT ;  /* 0x000000191200720b */ /* 0x020fe20003f0e000 */
[----:B------:R-:W-:Y:S01]  /*3f30*/  BSSY.RECONVERGENT B2, `(.L_x_658) ;  /* 0x0000013000027945 */ /* 0x000fe20003800200 */
[----:B--2---:R-:W-:Y:S01]  /*3f40*/  IADD3 R23, P1, PT, R19, R2, RZ ;  /* 0x0000000213177210 */ /* 0x004fe20007f3e0ff */
[----:B------:R-:W-:Y:S02]  /*3f50*/  VIADD R19, R10, 0x200 ;  /* 0x000002000a137836 */ /* 0x000fe40000000000 */
[----:B------:R-:W-:Y:S02]  /*3f60*/  IMAD.MOV.U32 R9, RZ, RZ, R25 ;  /* 0x000000ffff097224 */ /* 0x000fe400078e0019 */
[----:B------:R-:W-:Y:S02]  /*3f70*/  IMAD.X R22, RZ, RZ, R3, P1 ;  /* 0x000000ffff167224 */ /* 0x000fe400008e0603 */
[----:B------:R-:W-:Y:S02]  /*3f80*/  IMAD.MOV.U32 R8, RZ, RZ, R23 ;  /* 0x000000ffff087224 */ /* 0x000fe400078e0017 */
[----:B------:R-:W-:-:S02]  /*3f90*/  IMAD.MOV.U32 R6, RZ, RZ, R22 ;  /* 0x000000ffff067224 */ /* 0x000fc400078e0016 */
        /* <DEDUP_REMOVED lines=12> */
.L_x_659:
[----:B------:R-:W-:Y:S05]  /*4060*/  BSYNC.RECONVERGENT B2 ;  /* 0x0000000000027941 */ /* 0x000fea0003800200 */
.L_x_658:
[----:B------:R-:W-:Y:S01]  /*4070*/  FSETP.GEU.AND P0, PT, R9, R16, PT ;  /* 0x000000100900720b */ /* 0x000fe20003f0e000 */
[----:B------:R-:W-:Y:S01]  /*4080*/  VIADD R21, R10, 0x300 ;  /* 0x000003000a157836 */ /* 0x000fe20000000000 */
[-C--:B------:R-:W-:Y:S01]  /*4090*/  IADD3 R23, P1, PT, R19, R2.reuse, RZ ;  /* 0x0000000213177210 */ /* 0x080fe20007f3e0ff */
[----:B------:R-:W-:Y:S01]  /*40a0*/  BSSY.RECONVERGENT B2, `(.L_x_660) ;  /* 0x0000012000027945 */ /* 0x000fe20003800200 */
[----:B------:R-:W-:Y:S02]  /*40b0*/  IMAD.MOV.U32 R18, RZ, RZ, R16 ;  /* 0x000000ffff127224 */ /* 0x000fe400078e0010 */
[----:B------:R-:W-:Y:S01]  /*40c0*/  IADD3 R22, P2, PT, R21, R2, RZ ;  /* 0x0000000215167210 */ /* 0x000fe20007f5e0ff */
[----:B------:R-:W-:Y:S02]  /*40d0*/  IMAD.X R21, RZ, RZ, R3, P1 ;  /* 0x000000ffff157224 */ /* 0x000fe400008e0603 */
[----:B------:R-:W-:Y:S02]  /*40e0*/  IMAD.MOV.U32 R19, RZ, RZ, R23 ;  /* 0x000000ffff137224 */ /* 0x000fe400078e0017 */
[----:B------:R-:W-:-:S02]  /*40f0*/  IMAD.MOV.U32 R20, RZ, RZ, R21 ;  /* 0x000000ffff147224 */ /* 0x000fc400078e0015 */
        /* <DEDUP_REMOVED lines=12> */
.L_x_661:
[----:B------:R-:W-:Y:S05]  /*41c0*/  BSYNC.RECONVERGENT B2 ;  /* 0x0000000000027941 */ /* 0x000fea0003800200 */
.L_x_660:
[----:B------:R-:W-:Y:S01]  /*41d0*/  FSETP.GEU.AND P0, PT, R18, R17, PT ;  /* 0x000000111200720b */ /* 0x000fe20003f0e000 */
[----:B------:R-:W-:Y:S01]  /*41e0*/  IMAD.X R21, RZ, RZ, R3, P2 ;  /* 0x000000ffff157224 */ /* 0x000fe200010e0603 */
[----:B------:R-:W-:Y:S01]  /*41f0*/  BSSY.RECONVERGENT B2, `(.L_x_662) ;  /* 0x0000010000027945 */ /* 0x000fe20003800200 */
        /* <DEDUP_REMOVED lines=15> */
.L_x_663:
[----:B------:R-:W-:Y:S05]  /*42f0*/  BSYNC.RECONVERGENT B2 ;  /* 0x0000000000027941 */ /* 0x000fea0003800200 */
.L_x_662:
[C---:B------:R-:W-:Y:S01]  /*4300*/  VIADD R16, R13.reuse, 0x200 ;  /* 0x000002000d107836 */ /* 0x040fe20000000000 */
[----:B------:R-:W-:Y:S01]  /*4310*/  IADD3 R17, P2, PT, R4, 0x1000, RZ ;  /* 0x0000100004117810 */ /* 0x000fe20007f5e0ff */
[----:B------:R-:W-:Y:S01]  /*4320*/  VIADD R13, R13, 0x400 ;  /* 0x000004000d0d7836 */ /* 0x000fe20000000000 */
[----:B------:R-:W-:Y:S01]  /*4330*/  IADD3 R11, P1, PT, R11, 0x400, RZ ;  /* 0x000004000b0b7810 */ /* 0x000fe20007f3e0ff */
[----:B------:R-:W-:Y:S01]  /*4340*/  VIADD R10, R10, 0x400 ;  /* 0x000004000a0a7836 */ /* 0x000fe20000000000 */
[----:B------:R-:W-:Y:S01]  /*4350*/  ISETP.GE.AND P0, PT, R16, R7, PT ;  /* 0x000000071000720c */ /* 0x000fe20003f06270 */
[----:B------:R-:W-:Y:S01]  /*4360*/  IMAD.X R5, RZ, RZ, R5, P2 ;  /* 0x000000ffff057224 */ /* 0x000fe200010e0605 */
[----:B------:R-:W-:Y:S01]  /*4370*/  IADD3 R14, P2, PT, R14, 0x1000, RZ ;  /* 0x000010000e0e7810 */ /* 0x000fe20007f5e0ff */
[----:B------:R-:W-:-:S04]  /*4380*/  IMAD.X R12, RZ, RZ, R12, P1 ;  /* 0x000000ffff0c7224 */ /* 0x000fc800008e060c */
[----:B------:R-:W-:-:S06]  /*4390*/  IMAD.X R15, RZ, RZ, R15, P2 ;  /* 0x000000ffff0f7224 */ /* 0x000fcc00010e060f */
[----:B------:R-:W-:Y:S05]  /*43a0*/  @!P0 BRA `(.L_x_664) ;  /* 0xfffffff8007c8947 */ /* 0x000fea000383ffff */
.L_x_650:
[----:B------:R-:W-:Y:S05]  /*43b0*/  BSYNC.RECONVERGENT B1 ;  /* 0x0000000000017941 */ /* 0x000fea0003800200 */
.L_x_649:
        /* <DEDUP_REMOVED lines=31> */
.L_x_666:
[----:B------:R-:W-:Y:S05]  /*45b0*/  BSYNC.RECONVERGENT B1 ;  /* 0x0000000000017941 */ /* 0x000fea0003800200 */
.L_x_665:
        /* <DEDUP_REMOVED lines=24> */
.L_x_668:
[----:B------:R-:W-:Y:S05]  /*4740*/  BSYNC.RECONVERGENT B1 ;  /* 0x0000000000017941 */ /* 0x000fea0003800200 */
.L_x_667:
[----:B------:R4:W3:Y:S01]  /*4750*/  SHFL.DOWN PT, R8, R3, 0x4, 0x1f ;  /* 0x08801f0003087f89 */ /* 0x0008e200000e0000 */
[----:B------:R-:W-:Y:S01]  /*4760*/  BSSY.RECONVERGENT B1, `(.L_x_669) ;  /* 0x0000017000017945 */ /* 0x000fe20003800200 */
[----:B0-----:R-:W-:Y:S02]  /*4770*/  IMAD.MOV.U32 R2, RZ, RZ, R3 ;  /* 0x000000ffff027224 */ /* 0x001fe400078e0003 */
[----:B-1----:R4:W0:Y:S01]  /*4780*/  SHFL.DOWN PT, R9, R4, 0x4, 0x1f ;  /* 0x08801f0004097f89 */ /* 0x00282200000e0000 */
[----:B--2---:R-:W-:Y:S02]  /*4790*/  IMAD.MOV.U32 R6, RZ, RZ, R4 ;  /* 0x000000ffff067224 */ /* 0x004fe400078e0004 */
[----:B------:R-:W-:Y:S01]  /*47a0*/  IMAD.MOV.U32 R7, RZ, RZ, R5 ;  /* 0x000000ffff077224 */ /* 0x000fe200078e0005 */
[----:B------:R4:W1:Y:S01]  /*47b0*/  SHFL.DOWN PT, R10, R5, 0x4, 0x1f ;  /* 0x08801f00050a7f89 */ /* 0x00086200000e0000 */
[----:B------:R-:W-:Y:S05]  /*47c0*/  @P5 BRA `(.L_x_670) ;  /* 0x0000000000405947 */ /* 0x000fea0003800000 */
[----:B---3--:R-:W-:Y:S01]  /*47d0*/  FSETP.GEU.AND P0, PT, R3, R8, PT ;  /* 0x000000080300720b */ /* 0x008fe20003f0e000 */
        /* <DEDUP_REMOVED lines=15> */
.L_x_670:
[----:B------:R-:W-:Y:S05]  /*48d0*/  BSYNC.RECONVERGENT B1 ;  /* 0x0000000000017941 */ /* 0x000fea0003800200 */
.L_x_669:
        /* <DEDUP_REMOVED lines=24> */
.L_x_672:
[----:B------:R-:W-:Y:S05]  /*4a60*/  BSYNC.RECONVERGENT B1 ;  /* 0x0000000000017941 */ /* 0x000fea0003800200 */
.L_x_671:
[----:B0-----:R0:W0:Y:S01]  /*4a70*/  SHFL.DOWN PT, R2, R3, 0x10, 0x1f ;  /* 0x0a001f0003027f89 */ /* 0x00102200000e0000 */
[----:B------:R-:W-:Y:S01]  /*4a80*/  BSSY.RECONVERGENT B1, `(.L_x_673) ;  /* 0x0000017000017945 */ /* 0x000fe20003800200 */
[----:B----4-:R-:W-:Y:S02]  /*4a90*/  IMAD.MOV.U32 R8, RZ, RZ, R3 ;  /* 0x000000ffff087224 */ /* 0x010fe400078e0003 */
[----:B--2---:R2:W4:Y:S01]  /*4aa0*/  SHFL.DOWN PT, R9, R4, 0x10, 0x1f ;  /* 0x0a001f0004097f89 */ /* 0x00452200000e0000 */
[----:B------:R-:W-:Y:S02]  /*4ab0*/  IMAD.MOV.U32 R7, RZ, RZ, R4 ;  /* 0x000000ffff077224 */ /* 0x000fe400078e0004 */
[----:B------:R-:W-:Y:S01]  /*4ac0*/  IMAD.MOV.U32 R6, RZ, RZ, R5 ;  /* 0x000000ffff067224 */ /* 0x000fe200078e0005 */
[----:B-1----:R2:W1:Y:S01]  /*4ad0*/  SHFL.DOWN PT, R10, R5, 0x10, 0x1f ;  /* 0x0a001f00050a7f89 */ /* 0x00246200000e0000 */
[----:B------:R-:W-:Y:S05]  /*4ae0*/  @P3 BRA `(.L_x_674) ;  /* 0x0000000000403947 */ /* 0x000fea0003800000 */
[----:B0-----:R-:W-:Y:S01]  /*4af0*/  FSETP.GEU.AND P0, PT, R3, R2, PT ;  /* 0x000000020300720b */ /* 0x001fe20003f0e000 */
[----:B------:R-:W-:Y:S02]  /*4b00*/  IMAD.MOV.U32 R8, RZ, RZ, R2 ;  /* 0x000000ffff087224 */ /* 0x000fe400078e0002 */
[----:B----4-:R-:W-:Y:S02]  /*4b10*/  IMAD.MOV.U32 R7, RZ, RZ, R9 ;  /* 0x000000ffff077224 */ /* 0x010fe400078e0009 */
        /* <DEDUP_REMOVED lines=13> */
.L_x_674:
[----:B------:R-:W-:Y:S05]  /*4bf0*/  BSYNC.RECONVERGENT B1 ;  /* 0x0000000000017941 */ /* 0x000fea0003800200 */
.L_x_673:
        /* <DEDUP_REMOVED lines=12> */
.L_x_676:
[----:B------:R-:W-:Y:S05]  /*4cc0*/  BSYNC.RECONVERGENT B1 ;  /* 0x0000000000017941 */ /* 0x000fea0003800200 */
.L_x_675:
[----:B------:R-:W-:Y:S01]  /*4cd0*/  BAR.SYNC.DEFER_BLOCKING 0x0 ;  /* 0x0000000000007b1d */ /* 0x000fe20000010000 */
[----:B------:R-:W-:-:S13]  /*4ce0*/  ISETP.NE.AND P1, PT, R0, RZ, PT ;  /* 0x000000ff0000720c */ /* 0x000fda0003f25270 */
[----:B------:R-:W-:Y:S05]  /*4cf0*/  @P1 BRA `(.L_x_610) ;  /* 0x0000000800341947 */ /* 0x000fea0003800000 */
[----:B0-----:R-:W0:Y:S01]  /*4d00*/  S2R R3, SR_CgaCtaId ;  /* 0x0000000000037919 */ /* 0x001e220000008800 */
[----:B------:R-:W-:Y:S01]  /*4d10*/  MOV R0, 0x400 ;  /* 0x0000040000007802 */ /* 0x000fe20000000f00 */
[----:B------:R-:W-:Y:S03]  /*4d20*/  BSSY.RECONVERGENT B1, `(.L_x_677) ;  /* 0x0000016000017945 */ /* 0x000fe60003800200 */
[----:B0-----:R-:W-:-:S05]  /*4d30*/  LEA R24, R3, R0, 0x18 ;  /* 0x0000000003187211 */ /* 0x001fca00078ec0ff */
[----:B------:R-:W0:Y:S04]  /*4d40*/  LDS R3, [R24+0x18] ;  /* 0x0000180018037984 */ /* 0x000e280000000800 */
[----:B--2---:R-:W2:Y:S04]  /*4d50*/  LDS.64 R4, [R24+0x20] ;  /* 0x0000200018047984 */ /* 0x004ea80000000a00 */
[----:B------:R0:W1:Y:S04]  /*4d60*/  LDS R18, [R24+0x28] ;  /* 0x0000280018127984 */ /* 0x0000680000000800 */
[----:B------:R0:W1:Y:S02]  /*4d70*/  LDS R16, [R24+0x38] ;  /* 0x0000380018107984 */ /* 0x0000640000000800 */
[----:B0-----:R-:W-:Y:S01]  /*4d80*/  FSETP.GEU.AND P0, PT, R8, R3, PT ;  /* 0x000000030800720b */ /* 0x001fe20003f0e000 */
[----:B------:R-:W-:-:S02]  /*4d90*/  IMAD.MOV.U32 R19, RZ, RZ, R3 ;  /* 0x000000ffff137224 */ /* 0x000fc400078e0003 */
[----:B--2---:R-:W-:Y:S02]  /*4da0*/  IMAD.MOV.U32 R21, RZ, RZ, R4 ;  /* 0x000000ffff157224 */ /* 0x004fe400078e0004 */
[----:B------:R-:W-:-:S08]  /*4db0*/  IMAD.MOV.U32 R20, RZ, RZ, R5 ;  /* 0x000000ffff147224 */ /* 0x000fd000078e0005 */
[----:B-1----:R-:W-:Y:S05]  /*4dc0*/  @!P0 BRA `(.L_x_678) ;  /* 0x00000000002c8947 */ /* 0x002fea0003800000 */
        /* <DEDUP_REMOVED lines=11> */
.L_x_678:
[----:B------:R-:W-:Y:S05]  /*4e80*/  BSYNC.RECONVERGENT B1 ;  /* 0x0000000000017941 */ /* 0x000fea0003800200 */
.L_x_677:
        /* <DEDUP_REMOVED lines=8> */
[----:B------:R0:W1:Y:S04]  /*4f10*/  LDS.64 R6, [R24+0x40] ;  /* 0x0000400018067984 */ /* 0x0000680000000a00 */
[----:B----4-:R4:W1:Y:S04]  /*4f20*/  LDS.64 R8, [R24+0x50] ;  /* 0x0000500018087984 */ /* 0x0108680000000a00 */
[----:B---3--:R4:W3:Y:S04]  /*4f30*/  LDS.64 R10, [R24+0x60] ;  /* 0x00006000180a7984 */ /* 0x0088e80000000a00 */
        /* <DEDUP_REMOVED lines=16> */
.L_x_680:
[----:B------:R-:W-:Y:S05]  /*5040*/  BSYNC.RECONVERGENT B1 ;  /* 0x0000000000017941 */ /* 0x000fea0003800200 */
.L_x_679:
        /* <DEDUP_REMOVED lines=17> */
.L_x_682:
[----:B------:R-:W-:Y:S05]  /*5160*/  BSYNC.RECONVERGENT B1 ;  /* 0x0000000000017941 */ /* 0x000fea0003800200 */
.L_x_681:
        /* <DEDUP_REMOVED lines=17> */
.L_x_684:
[----:B------:R-:W-:Y:S05]  /*5280*/  BSYNC.RECONVERGENT B1 ;  /* 0x0000000000017941 */ /* 0x000fea0003800200 */
.L_x_683:
[----:B------:R-:W-:Y:S01]  /*5290*/  FSETP.GEU.AND P0, PT, R6, R15, PT ;  /* 0x0000000f0600720b */ /* 0x000fe20003f0e000 */
[----:B------:R-:W-:Y:S01]  /*52a0*/  BSSY.RECONVERGENT B1, `(.L_x_685) ;  /* 0x0000010000017945 */ /* 0x000fe20003800200 */
[----:B------:R-:W-:Y:S02]  /*52b0*/  IMAD.MOV.U32 R5, RZ, RZ, R15 ;  /* 0x000000ffff057224 */ /* 0x000fe400078e000f */
[----:B---3--:R-:W-:Y:S02]  /*52c0*/  IMAD.MOV.U32 R7, RZ, RZ, R10 ;  /* 0x000000ffff077224 */ /* 0x008fe400078e000a */
        /* <DEDUP_REMOVED lines=13> */
.L_x_686:
[----:B------:R-:W-:Y:S05]  /*53a0*/  BSYNC.RECONVERGENT B1 ;  /* 0x0000000000017941 */ /* 0x000fea0003800200 */
.L_x_685:
        /* <DEDUP_REMOVED lines=17> */
.L_x_688:
[----:B------:R-:W-:Y:S05]  /*54c0*/  BSYNC.RECONVERGENT B1 ;  /* 0x0000000000017941 */ /* 0x000fea0003800200 */
.L_x_687:
        /* <DEDUP_REMOVED lines=16> */
.L_x_610:
[----:B------:R-:W-:Y:S05]  /*55d0*/  BSYNC.RECONVERGENT B0 ;  /* 0x0000000000007941 */ /* 0x000fea0003800200 */
.L_x_577:
[----:B------:R-:W-:Y:S05]  /*55e0*/  @P1 EXIT ;  /* 0x000000000000194d */ /* 0x000fea0003800000 */
[----:B0-234-:R-:W0:Y:S01]  /*55f0*/  LDC.64 R2, c[0x0][0x390] ;  /* 0x0000e400ff027b82 */ /* 0x01de220000000a00 */
[----:B------:R-:W-:-:S04]  /*5600*/  LOP3.LUT R7, R7, R6, RZ, 0x3c, !PT ;  /* 0x0000000607077212 */ /* 0x000fc800078e3cff */
[----:B------:R-:W-:-:S04]  /*5610*/  LOP3.LUT R6, R7, R6, RZ, 0x3c, !PT ;  /* 0x0000000607067212 */ /* 0x000fc800078e3cff */
[----:B------:R-:W-:-:S05]  /*5620*/  LOP3.LUT R7, R7, R6, RZ, 0x3c, !PT ;  /* 0x0000000607077212 */ /* 0x000fca00078e3cff */
[----:B0-----:R-:W-:Y:S04]  /*5630*/  STG.E.64 desc[UR8][R2.64+0x8], R6 ;  /* 0x0000080602007986 */ /* 0x001fe8000c101b08 */
[----:B------:R-:W-:Y:S01]  /*5640*/  STG.E desc[UR8][R2.64], R8 ;  /* 0x0000000802007986 */ /* 0x000fe2000c101908 */
[----:B------:R-:W-:Y:S05]  /*5650*/  EXIT ;  /* 0x000000000000794d */ /* 0x000fea0003800000 */
.L_x_689:
        /* <DEDUP_REMOVED lines=10> */
.L_x_700:


//--------------------- .text._Z16newDissimilarityPfif --------------------------
	.section	.text._Z16newDissimilarityPfif,"ax",@progbits
	.align	128
        .global         _Z16newDissimilarityPfif
        .type           _Z16newDissimilarityPfif,@function
        .size           _Z16newDissimilarityPfif,(.L_x_701 - _Z16newDissimilarityPfif)
        .other          _Z16newDissimilarityPfif,@"STO_CUDA_ENTRY STV_DEFAULT"
_Z16newDissimilarityPfif:
.text._Z16newDissimilarityPfif:
[----:B------:R-:W-:Y:S01]  /*0000*/  LDC R1, c[0x0][0x37c] ;  /* 0x0000df00ff017b82 */ /* 0x000fe20000000800 */
[----:B------:R-:W0:Y:S01]  /*0010*/  S2R R0, SR_TID.X ;  /* 0x0000000000007919 */ /* 0x000e220000002100 */
[----:B------:R-:W1:Y:S06]  /*0020*/  LDCU UR7, c[0x0][0x388] ;  /* 0x00007100ff0777ac */ /* 0x000e6c0008000800 */
[----:B------:R-:W0:Y:S08]  /*0030*/  S2UR UR5, SR_CTAID.X ;  /* 0x00000000000579c3 */ /* 0x000e300000002500 */
[----:B------:R-:W0:Y:S01]  /*0040*/  LDC R9, c[0x0][0x360] ;  /* 0x0000d800ff097b82 */ /* 0x000e220000000800 */
[----:B-1----:R-:W-:-:S04]  /*0050*/  UIMAD UR4, UR7, UR7, UR7 ;  /* 0x00000007070472a4 */ /* 0x002fc8000f8e0207 */
[----:B------:R-:W-:-:S04]  /*0060*/  ULEA.HI UR4, UR4, UR4, URZ, 0x1 ;  /* 0x0000000404047291 */ /* 0x000fc8000f8f08ff */
[----:B------:R-:W-:Y:S01]  /*0070*/  USHF.R.S32.HI UR4, URZ, 0x1, UR4 ;  /* 0x00000001ff047899 */ /* 0x000fe20008011404 */
[----:B0-----:R-:W-:-:S05]  /*0080*/  IMAD R0, R9, UR5, R0 ;  /* 0x0000000509007c24 */ /* 0x001fca000f8e0200 */
[----:B------:R-:W-:-:S13]  /*0090*/  ISETP.GE.U32.AND P0, PT, R0, UR4, PT ;  /* 0x0000000400007c0c */ /* 0x000fda000bf06070 */
[----:B------:R-:W-:Y:S05]  /*00a0*/  @P0 EXIT ;  /* 0x000000000000094d */ /* 0x000fea0003800000 */
[----:B------:R-:W-:Y:S01]  /*00b0*/  UIADD3 UR6, UPT, UPT, UR7, 0x1, URZ ;  /* 0x0000000107067890 */ /* 0x000fe2000fffe0ff */
[----:B------:R-:W0:Y:S01]  /*00c0*/  LDC.64 R2, c[0x0][0x380] ;  /* 0x0000e000ff027b82 */ /* 0x000e220000000a00 */
[----:B------:R-:W1:Y:S04]  /*00d0*/  LDCU UR5, c[0x0][0x370] ;  /* 0x00006e00ff0577ac */ /* 0x000e680008000800 */
[----:B------:R-:W-:Y:S01]  /*00e0*/  ISETP.NE.U32.AND P0, PT, RZ, UR6, PT ;  /* 0x00000006ff007c0c */ /* 0x000fe2000bf05070 */
[----:B------:R-:W2:Y:S01]  /*00f0*/  LDCU.64 UR8, c[0x0][0x358] ;  /* 0x00006b00ff0877ac */ /* 0x000ea20008000a00 */
[----:B------:R-:W-:Y:S01]  /*0100*/  LOP3.LUT R13, RZ, UR6, RZ, 0x33, !PT ;  /* 0x00000006ff0d7c12 */ /* 0x000fe2000f8e33ff */
[----:B------:R-:W3:Y:S01]  /*0110*/  I2F.U32.RP R6, UR6 ;  /* 0x0000000600067d06 */ /* 0x000ee20008209000 */
[----:B------:R-:W4:Y:S01]  /*0120*/  LDCU UR10, c[0x0][0x38c] ;  /* 0x00007180ff0a77ac */ /* 0x000f220008000800 */
[----:B-1----:R-:W-:-:S06]  /*0130*/  IMAD R9, R9, UR5, RZ ;  /* 0x0000000509097c24 */ /* 0x002fcc000f8e02ff */
[----:B---3--:R-:W1:Y:S02]  /*0140*/  MUFU.RCP R6, R6 ;  /* 0x0000000600067308 */ /* 0x008e640000001000 */
[----:B-1----:R-:W-:-:S06]  /*0150*/  VIADD R4, R6, 0xffffffe ;  /* 0x0ffffffe06047836 */ /* 0x002fcc0000000000 */
[----:B------:R1:W3:Y:S02]  /*0160*/  F2I.FTZ.U32.TRUNC.NTZ R5, R4 ;  /* 0x0000000400057305 */ /* 0x0002e4000021f000 */
[----:B-1----:R-:W-:Y:S02]  /*0170*/  HFMA2 R4, -RZ, RZ, 0, 0 ;  /* 0x00000000ff047431 */ /* 0x002fe400000001ff */
[----:B---3--:R-:W-:-:S04]  /*0180*/  IMAD.MOV R11, RZ, RZ, -R5 ;  /* 0x000000ffff0b7224 */ /* 0x008fc800078e0a05 */
[----:B------:R-:W-:-:S04]  /*0190*/  IMAD R11, R11, UR6, RZ ;  /* 0x000000060b0b7c24 */ /* 0x000fc8000f8e02ff */
[----:B0-2-4-:R-:W-:-:S07]  /*01a0*/  IMAD.HI.U32 R11, R5, R11, R4 ;  /* 0x0000000b050b7227 */ /* 0x015fce00078e0004 */
.L_x_690:
[----:B0-----:R-:W-:-:S04]  /*01b0*/  IMAD.HI.U32 R4, R11, R0, RZ ;  /* 0x000000000b047227 */ /* 0x001fc800078e00ff */
[----:B------:R-:W-:-:S04]  /*01c0*/  IMAD.MOV R5, RZ, RZ, -R4 ;  /* 0x000000ffff057224 */ /* 0x000fc800078e0a04 */
[----:B------:R-:W-:-:S05]  /*01d0*/  IMAD R5, R5, UR6, R0 ;  /* 0x0000000605057c24 */ /* 0x000fca000f8e0200 */
[----:B------:R-:W-:-:S13]  /*01e0*/  ISETP.GE.U32.AND P1, PT, R5, UR6, PT ;  /* 0x0000000605007c0c */ /* 0x000fda000bf26070 */
[----:B------:R-:W-:Y:S01]  /*01f0*/  @P1 IADD3 R5, PT, PT, R5, -UR6, RZ ;  /* 0x8000000605051c10 */ /* 0x000fe2000fffe0ff */
[----:B------:R-:W-:-:S03]  /*0200*/  @P1 VIADD R4, R4, 0x1 ;  /* 0x0000000104041836 */ /* 0x000fc60000000000 */
[----:B------:R-:W-:-:S13]  /*0210*/  ISETP.GE.U32.AND P2, PT, R5, UR6, PT ;  /* 0x0000000605007c0c */ /* 0x000fda000bf46070 */
[----:B------:R-:W-:-:S04]  /*0220*/  @P2 IADD3 R4, PT, PT, R4, 0x1, RZ ;  /* 0x0000000104042810 */ /* 0x000fc80007ffe0ff */
[----:B------:R-:W-:-:S04]  /*0230*/  SEL R6, R13, R4, !P0 ;  /* 0x000000040d067207 */ /* 0x000fc80004000000 */
[----:B------:R-:W-:Y:S01]  /*0240*/  LOP3.LUT R4, RZ, R6, RZ, 0x33, !PT ;  /* 0x00000006ff047212 */ /* 0x000fe200078e33ff */
[----:B------:R-:W-:-:S04]  /*0250*/  IMAD.MOV R7, RZ, RZ, -R6 ;  /* 0x000000ffff077224 */ /* 0x000fc800078e0a06 */
[----:B------:R-:W-:-:S05]  /*0260*/  IMAD R7, R7, UR6, R0 ;  /* 0x0000000607077c24 */ /* 0x000fca000f8e0200 */
[----:B------:R-:W-:-:S13]  /*0270*/  ISETP.GT.AND P1, PT, R7, R6, PT ;  /* 0x000000060700720c */ /* 0x000fda0003f24270 */
[----:B------:R-:W-:Y:S02]  /*0280*/  @P1 IADD3 R6, PT, PT, R4, UR7, RZ ;  /* 0x0000000704061c10 */ /* 0x000fe4000fffe0ff */
[----:B------:R-:W-:-:S05]  /*0290*/  @P1 IADD3 R7, PT, PT, -R7, UR7, RZ ;  /* 0x0000000707071c10 */ /* 0x000fca000fffe1ff */
[----:B------:R-:W-:-:S04]  /*02a0*/  IMAD R5, R7, UR7, R6 ;  /* 0x0000000707057c24 */ /* 0x000fc8000f8e0206 */
[----:B------:R-:W-:-:S05]  /*02b0*/  IMAD.WIDE R4, R5, 0x4, R2 ;  /* 0x0000000405047825 */ /* 0x000fca00078e0202 */
[----:B------:R-:W2:Y:S01]  /*02c0*/  LDG.E R10, desc[UR8][R4.64] ;  /* 0x00000008040a7981 */ /* 0x000ea2000c1e1900 */
[----:B------:R-:W-:Y:S01]  /*02d0*/  IMAD R7, R6, UR7, R7 ;  /* 0x0000000706077c24 */ /* 0x000fe2000f8e0207 */
[----:B------:R-:W-:-:S03]  /*02e0*/  IADD3 R0, PT, PT, R9, R0, RZ ;  /* 0x0000000009007210 */ /* 0x000fc60007ffe0ff */
[----:B------:R-:W-:-:S04]  /*02f0*/  IMAD.WIDE R6, R7, 0x4, R2 ;  /* 0x0000000407067825 */ /* 0x000fc800078e0202 */
[C---:B--2---:R-:W-:Y:S01]  /*0300*/  FADD R8, R10.reuse, -UR10 ;  /* 0x8000000a0a087e21 */ /* 0x044fe20008000000 */
[----:B------:R-:W-:-:S04]  /*0310*/  FSETP.GT.AND P1, PT, R10, UR10, PT ;  /* 0x0000000a0a007c0b */ /* 0x000fc8000bf24000 */
[----:B------:R-:W-:Y:S02]  /*0320*/  FSEL R15, R8, RZ, P1 ;  /* 0x000000ff080f7208 */ /* 0x000fe40000800000 */
[----:B------:R-:W-:-:S03]  /*0330*/  ISETP.GE.U32.AND P1, PT, R0, UR4, PT ;  /* 0x0000000400007c0c */ /* 0x000fc6000bf26070 */
[----:B------:R0:W-:Y:S04]  /*0340*/  STG.E desc[UR8][R4.64], R15 ;  /* 0x0000000f04007986 */ /* 0x0001e8000c101908 */
[----:B------:R0:W-:Y:S06]  /*0350*/  STG.E desc[UR8][R6.64], R15 ;  /* 0x0000000f06007986 */ /* 0x0001ec000c101908 */
[----:B------:R-:W-:Y:S05]  /*0360*/  @!P1 BRA `(.L_x_690) ;  /* 0xfffffffc00909947 */ /* 0x000fea000383ffff */
[----:B------:R-:W-:Y:S05]  /*0370*/  EXIT ;  /* 0x000000000000794d */ /* 0x000fea0003800000 */
.L_x_691:
        /* <DEDUP_REMOVED lines=16> */
.L_x_701:


//--------------------- .nv.shared._ZN3cub18CUB_300001_SM_10006detail11EmptyKernelIvEEvv --------------------------
	.section	.nv.shared._ZN3cub18CUB_300001_SM_10006detail11EmptyKernelIvEEvv,"aw",@nobits
	.sectionflags	@""
	.align	16
	.zero		1024


//--------------------- .nv.shared.reserved.0     --------------------------
	.section	.nv.shared.reserved.0,"aw",@nobits
	.weak		__nv_reservedSMEM_offset_0_alias
	.size		__nv_reservedSMEM_offset_0_alias, 0, 64
	.other		__nv_reservedSMEM_offset_0_alias,@"STO_CUDA_RESERVED_SHARED STV_DEFAULT"
__nv_reservedSMEM_offset_0_alias:
	.zero		0
	.zero		64


//--------------------- .nv.global                --------------------------
	.section	.nv.global,"aw",@nobits
.nv.global:
	.type		_ZN34_INTERNAL_ba1b32ba_4_k_cu_7b108a6e6thrust24THRUST_300001_SM_1000_NS12placeholders2_8E,@object
	.size		_ZN34_INTERNAL_ba1b32ba_4_k_cu_7b108a6e6thrust24THRUST_300001_SM_1000_NS12placeholders2_8E,(_ZN34_INTERNAL_ba1b32ba_4_k_cu_7b108a6e4cuda3std3__436_GLOBAL__N__ba1b32ba_4_k_cu_7b108a6e6ignoreE - _ZN34_INTERNAL_ba1b32ba_4_k_cu_7b108a6e6thrust24THRUST_300001_SM_1000_NS12placeholders2_8E)
_ZN34_INTERNAL_ba1b32ba_4_k_cu_7b108a6e6thrust24THRUST_300001_SM_1000_NS12placeholders2_8E:
	.zero		1
	.type		_ZN34_INTERNAL_ba1b32ba_4_k_cu_7b108a6e4cuda3std3__436_GLOBAL__N__ba1b32ba_4_k_cu_7b108a6e6ignoreE,@object
	.size		_ZN34_INTERNAL_ba1b32ba_4_k_cu_7b108a6e4cuda3std3__436_GLOBAL__N__ba1b32ba_4_k_cu_7b108a6e6ignoreE,(_ZN34_INTERNAL_ba1b32ba_4_k_cu_7b108a6e4cuda3std6ranges3__45__cpo4dataE - _ZN34_INTERNAL_ba1b32ba_4_k_cu_7b108a6e4cuda3std3__436_GLOBAL__N__ba1b32ba_4_k_cu_7b108a6e6ignoreE)
_ZN34_INTERNAL_ba1b32ba_4_k_cu_7b108a6e4cuda3std3__436_GLOBAL__N__ba1b32ba_4_k_cu_7b108a6e6ignoreE:
	.zero		1
	.type		_ZN34_INTERNAL_ba1b32ba_4_k_cu_7b108a6e4cuda3std6ranges3__45__cpo4dataE,@object
	.size		_ZN34_INTERNAL_ba1b32ba_4_k_cu_7b108a6e4cuda3std6ranges3__45__cpo4dataE,(_ZN34_INTERNAL_ba1b32ba_4_k_cu_7b108a6e6thrust24THRUST_300001_SM_1000_NS6system3cpp3parE - _ZN34_INTERNAL_ba1b32ba_4_k_cu_7b108a6e4cuda3std6ranges3__45__cpo4dataE)
_ZN34_INTERNAL_ba1b32ba_4_k_cu_7b108a6e4cuda3std6ranges3__45__cpo4dataE:
	.zero		1
	.type		_ZN34_INTERNAL_ba1b32ba_4_k_cu_7b108a6e6thrust24THRUST_300001_SM_1000_NS6system3cpp3parE,@object
	.size		_ZN34_INTERNAL_ba1b32ba_4_k_cu_7b108a6e6thrust24THRUST_300001_SM_1000_NS6system3cpp3parE,(_ZN34_INTERNAL_ba1b32ba_4_k_cu_7b108a6e4cuda3std3__45__cpo5beginE - _ZN34_INTERNAL_ba1b32ba_4_k_cu_7b108a6e6thrust24THRUST_300001_SM_1000_NS6system3cpp3parE)
_ZN34_INTERNAL_ba1b32ba_4_k_cu_7b108a6e6thrust24THRUST_300001_SM_1000_NS6system3cpp3parE:
	.zero		1
	.type		_ZN34_INTERNAL_ba1b32ba_4_k_cu_7b108a6e4cuda3std3__45__cpo5beginE,@object
	.size		_ZN34_INTERNAL_ba1b32ba_4_k_cu_7b108a6e4cuda3std3__45__cpo5beginE,(_ZN34_INTERNAL_ba1b32ba_4_k_cu_7b108a6e4cuda3std6ranges3__45__cpo5beginE - _ZN34_INTERNAL_ba1b32ba_4_k_cu_7b108a6e4cuda3std3__45__cpo5beginE)
_ZN34_INTERNAL_ba1b32ba_4_k_cu_7b108a6e4cuda3std3__45__cpo5beginE:
	.zero		1
	.type		_ZN34_INTERNAL_ba1b32ba_4_k_cu_7b108a6e4cuda3std6ranges3__45__cpo5beginE,@object
	.size		_ZN34_INTERNAL_ba1b32ba_4_k_cu_7b108a6e4cuda3std6ranges3__45__cpo5beginE,(_ZN34_INTERNAL_ba1b32ba_4_k_cu_7b108a6e6thrust24THRUST_300001_SM_1000_NS6deviceE - _ZN34_INTERNAL_ba1b32ba_4_k_cu_7b108a6e4cuda3std6ranges3__45__cpo5beginE)
_ZN34_INTERNAL_ba1b32ba_4_k_cu_7b108a6e4cuda3std6ranges3__45__cpo5beginE:
	.zero		1
	.type		_ZN34_INTERNAL_ba1b32ba_4_k_cu_7b108a6e6thrust24THRUST_300001_SM_1000_NS6deviceE,@object
	.size		_ZN34_INTERNAL_ba1b32ba_4_k_cu_7b108a6e6thrust24THRUST_300001_SM_1000_NS6deviceE,(_ZN34_INTERNAL_ba1b32ba_4_k_cu_7b108a6e4cuda3std3__47nulloptE - _ZN34_INTERNAL_ba1b32ba_4_k_cu_7b108a6e6thrust24THRUST_300001_SM_1000_NS6deviceE)
_ZN34_INTERNAL_ba1b32ba_4_k_cu_7b108a6e6thrust24THRUST_300001_SM_1000_NS6deviceE:
	.zero		1
	.type		_ZN34_INTERNAL_ba1b32ba_4_k_cu_7b108a6e4cuda3std3__47nulloptE,@object
	.size		_ZN34_INTERNAL_ba1b32ba_4_k_cu_7b108a6e4cuda3std3__47nulloptE,(_ZN34_INTERNAL_ba1b32ba_4_k_cu_7b108a6e4cuda3std6ranges3__45__cpo8distanceE - _ZN34_INTERNAL_ba1b32ba_4_k_cu_7b108a6e4cuda3std3__47nulloptE)
_ZN34_INTERNAL_ba1b32ba_4_k_cu_7b108a6e4cuda3std3__47nulloptE:
	.zero		1
	.type		_ZN34_INTERNAL_ba1b32ba_4_k_cu_7b108a6e4cuda3std6ranges3__45__cpo8distanceE,@object
	.size		_ZN34_INTERNAL_ba1b32ba_4_k_cu_7b108a6e4cuda3std6ranges3__45__cpo8distanceE,(_ZN34_INTERNAL_ba1b32ba_4_k_cu_7b108a6e6thrust24THRUST_300001_SM_1000_NS12placeholders2_4E - _ZN34_INTERNAL_ba1b32ba_4_k_cu_7b108a6e4cuda3std6ranges3__45__cpo8distanceE)
_ZN34_INTERNAL_ba1b32ba_4_k_cu_7b108a6e4cuda3std6ranges3__45__cpo8distanceE:
	.zero		1
	.type		_ZN34_INTERNAL_ba1b32ba_4_k_cu_7b108a6e6thrust24THRUST_300001_SM_1000_NS12placeholders2_4E,@object
	.size		_ZN34_INTERNAL_ba1b32ba_4_k_cu_7b108a6e6thrust24THRUST_300001_SM_1000_NS12placeholders2_4E,(_ZN34_INTERNAL_ba1b32ba_4_k_cu_7b108a6e4cuda3std3__45__cpo6rbeginE - _ZN34_INTERNAL_ba1b32ba_4_k_cu_7b108a6e6thrust24THRUST_300001_SM_1000_NS12placeholders2_4E)
_ZN34_INTERNAL_ba1b32ba_4_k_cu_7b108a6e6thrust24THRUST_300001_SM_1000_NS12placeholders2_4E:
	.zero		1
	.type		_ZN34_INTERNAL_ba1b32ba_4_k_cu_7b108a6e4cuda3std3__45__cpo6rbeginE,@object
	.size		_ZN34_INTERNAL_ba1b32ba_4_k_cu_7b108a6e4cuda3std3__45__cpo6rbeginE,(_ZN34_INTERNAL_ba1b32ba_4_k_cu_7b108a6e4cuda3std6ranges3__45__cpo7advanceE - _ZN34_INTERNAL_ba1b32ba_4_k_cu_7b108a6e4cuda3std3__45__cpo6rbeginE)
_ZN34_INTERNAL_ba1b32ba_4_k_cu_7b108a6e4cuda3std3__45__cpo6rbeginE:
	.zero		1
	.type		_ZN34_INTERNAL_ba1b32ba_4_k_cu_7b108a6e4cuda3std6ranges3__45__cpo7advanceE,@object
	.size		_ZN34_INTERNAL_ba1b32ba_4_k_cu_7b108a6e4cuda3std6ranges3__45__cpo7advanceE,(_ZN34_INTERNAL_ba1b32ba_4_k_cu_7b108a6e6thrust24THRUST_300001_SM_1000_NS12placeholders3_10E - _ZN34_INTERNAL_ba1b32ba_4_k_cu_7b108a6e4cuda3std6ranges3__45__cpo7advanceE)
_ZN34_INTERNAL_ba1b32ba_4_k_cu_7b108a6e4cuda3std6ranges3__45__cpo7advanceE:
	.zero		1
	.type		_ZN34_INTERNAL_ba1b32ba_4_k_cu_7b108a6e6thrust24THRUST_300001_SM_1000_NS12placeholders3_10E,@object
	.size		_ZN34_INTERNAL_ba1b32ba_4_k_cu_7b108a6e6thrust24THRUST_300001_SM_1000_NS12placeholders3_10E,(_ZN34_INTERNAL_ba1b32ba_4_k_cu_7b108a6e4cuda3std3__48in_placeE - _ZN34_INTERNAL_ba1b32ba_4_k_cu_7b108a6e6thrust24THRUST_300001_SM_1000_NS12placeholders3_10E)
_ZN34_INTERNAL_ba1b32ba_4_k_cu_7b108a6e6thrust24THRUST_300001_SM_1000_NS12placeholders3_10E:
	.zero		1
	.type		_ZN34_INTERNAL_ba1b32ba_4_k_cu_7b108a6e4cuda3std3__48in_placeE,@object
	.size		_ZN34_INTERNAL_ba1b32ba_4_k_cu_7b108a6e4cuda3std3__48in_placeE,(_ZN34_INTERNAL_ba1b32ba_4_k_cu_7b108a6e4cuda3std6ranges3__45__cpo4sizeE - _ZN34_INTERNAL_ba1b32ba_4_k_cu_7b108a6e4cuda3std3__48in_placeE)
_ZN34_INTERNAL_ba1b32ba_4_k_cu_7b108a6e4cuda3std3__48in_placeE:
	.zero		1
	.type		_ZN34_INTERNAL_ba1b32ba_4_k_cu_7b108a6e4cuda3std6ranges3__45__cpo4sizeE,@object
	.size		_ZN34_INTERNAL_ba1b32ba_4_k_cu_7b108a6e4cuda3std6ranges3__45__cpo4sizeE,(_ZN34_INTERNAL_ba1b32ba_4_k_cu_7b108a6e6thrust24THRUST_300001_SM_1000_NS12placeholders2_2E - _ZN34_INTERNAL_ba1b32ba_4_k_cu_7b108a6e4cuda3std6ranges3__45__cpo4sizeE)
_ZN34_INTERNAL_ba1b32ba_4_k_cu_7b108a6e4cuda3std6ranges3__45__cpo4sizeE:
	.zero		1
	.type		_ZN34_INTERNAL_ba1b32ba_4_k_cu_7b108a6e6thrust24THRUST_300001_SM_1000_NS12placeholders2_2E,@object
	.size		_ZN34_INTERNAL_ba1b32ba_4_k_cu_7b108a6e6thrust24THRUST_300001_SM_1000_NS12placeholders2_2E,(_ZN34_INTERNAL_ba1b32ba_4_k_cu_7b108a6e4cuda3std3__45__cpo6cbeginE - _ZN34_INTERNAL_ba1b32ba_4_k_cu_7b108a6e6thrust24THRUST_300001_SM_1000_NS12placeholders2_2E)
_ZN34_INTERNAL_ba1b32ba_4_k_cu_7b108a6e6thrust24THRUST_300001_SM_1000_NS12placeholders2_2E:
	.zero		1
	.type		_ZN34_INTERNAL_ba1b32ba_4_k_cu_7b108a6e4cuda3std3__45__cpo6cbeginE,@object
	.size		_ZN34_INTERNAL_ba1b32ba_4_k_cu_7b108a6e4cuda3std3__45__cpo6cbeginE,(_ZN34_INTERNAL_ba1b32ba_4_k_cu_7b108a6e4cuda3std6ranges3__45__cpo6cbeginE - _ZN34_INTERNAL_ba1b32ba_4_k_cu_7b108a6e4cuda3std3__45__cpo6cbeginE)
_ZN34_INTERNAL_ba1b32ba_4_k_cu_7b108a6e4cuda3std3__45__cpo6cbeginE:
	.zero		1
	.type		_ZN34_INTERNAL_ba1b32ba_4_k_cu_7b108a6e4cuda3std6ranges3__45__cpo6cbeginE,@object
	.size		_ZN34_INTERNAL_ba1b32ba_4_k_cu_7b108a6e4cuda3std6ranges3__45__cpo6cbeginE,(_ZN34_INTERNAL_ba1b32ba_4_k_cu_7b108a6e6thrust24THRUST_300001_SM_1000_NS12placeholders2_6E - _ZN34_INTERNAL_ba1b32ba_4_k_cu_7b108a6e4cuda3std6ranges3__45__cpo6cbeginE)
_ZN34_INTERNAL_ba1b32ba_4_k_cu_7b108a6e4cuda3std6ranges3__45__cpo6cbeginE:
	.zero		1
	.type		_ZN34_INTERNAL_ba1b32ba_4_k_cu_7b108a6e6thrust24THRUST_300001_SM_1000_NS12placeholders2_6E,@object
	.size		_ZN34_INTERNAL_ba1b32ba_4_k_cu_7b108a6e6thrust24THRUST_300001_SM_1000_NS12placeholders2_6E,(_ZN34_INTERNAL_ba1b32ba_4_k_cu_7b108a6e4cuda3std3__45__cpo7crbeginE - _ZN34_INTERNAL_ba1b32ba_4_k_cu_7b108a6e6thrust24THRUST_300001_SM_1000_NS12placeholders2_6E)
_ZN34_INTERNAL_ba1b32ba_4_k_cu_7b108a6e6thrust24THRUST_300001_SM_1000_NS12placeholders2_6E:
	.zero		1
	.type		_ZN34_INTERNAL_ba1b32ba_4_k_cu_7b108a6e4cuda3std3__45__cpo7crbeginE,@object
	.size		_ZN34_INTERNAL_ba1b32ba_4_k_cu_7b108a6e4cuda3std3__45__cpo7crbeginE,(_ZN34_INTERNAL_ba1b32ba_4_k_cu_7b108a6e4cuda3std6ranges3__45__cpo4nextE - _ZN34_INTERNAL_ba1b32ba_4_k_cu_7b108a6e4cuda3std3__45__cpo7crbeginE)
_ZN34_INTERNAL_ba1b32ba_4_k_cu_7b108a6e4cuda3std3__45__cpo7crbeginE:
	.zero		1
	.type		_ZN34_INTERNAL_ba1b32ba_4_k_cu_7b108a6e4cuda3std6ranges3__45__cpo4nextE,@object
	.size		_ZN34_INTERNAL_ba1b32ba_4_k_cu_7b108a6e4cuda3std6ranges3__45__cpo4nextE,(_ZN34_INTERNAL_ba1b32ba_4_k_cu_7b108a6e4cuda3std6ranges3__45__cpo4swapE - _ZN34_INTERNAL_ba1b32ba_4_k_cu_7b108a6e4cuda3std6ranges3__45__cpo4nextE)
_ZN34_INTERNAL_ba1b32ba_4_k_cu_7b108a6e4cuda3std6ranges3__45__cpo4nextE:
	.zero		1
	.type		_ZN34_INTERNAL_ba1b32ba_4_k_cu_7b108a6e4cuda3std6ranges3__45__cpo4swapE,@object
	.size		_ZN34_INTERNAL_ba1b32ba_4_k_cu_7b108a6e4cuda3std6ranges3__45__cpo4swapE,(_ZN34_INTERNAL_ba1b32ba_4_k_cu_7b108a6e6thrust24THRUST_300001_SM_1000_NS8cuda_cub10par_nosyncE - _ZN34_INTERNAL_ba1b32ba_4_k_cu_7b108a6e4cuda3std6ranges3__45__cpo4swapE)
_ZN34_INTERNAL_ba1b32ba_4_k_cu_7b108a6e4cuda3std6ranges3__45__cpo4swapE:
	.zero		1
	.type		_ZN34_INTERNAL_ba1b32ba_4_k_cu_7b108a6e6thrust24THRUST_300001_SM_1000_NS8cuda_cub10par_nosyncE,@object
	.size		_ZN34_INTERNAL_ba1b32ba_4_k_cu_7b108a6e6thrust24THRUST_300001_SM_1000_NS8cuda_cub10par_nosyncE,(_ZN34_INTERNAL_ba1b32ba_4_k_cu_7b108a6e6thrust24THRUST_300001_SM_1000_NS3seqE - _ZN34_INTERNAL_ba1b32ba_4_k_cu_7b108a6e6thrust24THRUST_300001_SM_1000_NS8cuda_cub10par_nosyncE)
_ZN34_INTERNAL_ba1b32ba_4_k_cu_7b108a6e6thrust24THRUST_300001_SM_1000_NS8cuda_cub10par_nosyncE:
	.zero		1
	.type		_ZN34_INTERNAL_ba1b32ba_4_k_cu_7b108a6e6thrust24THRUST_300001_SM_1000_NS3seqE,@object
	.size		_ZN34_INTERNAL_ba1b32ba_4_k_cu_7b108a6e6thrust24THRUST_300001_SM_1000_NS3seqE,(_ZN34_INTERNAL_ba1b32ba_4_k_cu_7b108a6e4cuda3std3__420unreachable_sentinelE - _ZN34_INTERNAL_ba1b32ba_4_k_cu_7b108a6e6thrust24THRUST_300001_SM_1000_NS3seqE)
_ZN34_INTERNAL_ba1b32ba_4_k_cu_7b108a6e6thrust24THRUST_300001_SM_1000_NS3seqE:
	.zero		1
	.type		_ZN34_INTERNAL_ba1b32ba_4_k_cu_7b108a6e4cuda3std3__420unreachable_sentinelE,@object
	.size		_ZN34_INTERNAL_ba1b32ba_4_k_cu_7b108a6e4cuda3std3__420unreachable_sentinelE,(_ZN34_INTERNAL_ba1b32ba_4_k_cu_7b108a6e4cuda3std6ranges3__45__cpo5ssizeE - _ZN34_INTERNAL_ba1b32ba_4_k_cu_7b108a6e4cuda3std3__420unreachable_sentinelE)
_ZN34_INTERNAL_ba1b32ba_4_k_cu_7b108a6e4cuda3std3__420unreachable_sentinelE:
	.zero		1
	.type		_ZN34_INTERNAL_ba1b32ba_4_k_cu_7b108a6e4cuda3std6ranges3__45__cpo5ssizeE,@object
	.size		_ZN34_INTERNAL_ba1b32ba_4_k_cu_7b108a6e4cuda3std6ranges3__45__cpo5ssizeE,(_ZN34_INTERNAL_ba1b32ba_4_k_cu_7b108a6e6thrust24THRUST_300001_SM_1000_NS12placeholders2_3E - _ZN34_INTERNAL_ba1b32ba_4_k_cu_7b108a6e4cuda3std6ranges3__45__cpo5ssizeE)
_ZN34_INTERNAL_ba1b32ba_4_k_cu_7b108a6e4cuda3std6ranges3__45__cpo5ssizeE:
	.zero		1
	.type		_ZN34_INTERNAL_ba1b32ba_4_k_cu_7b108a6e6thrust24THRUST_300001_SM_1000_NS12placeholders2_3E,@object
	.size		_ZN34_INTERNAL_ba1b32ba_4_k_cu_7b108a6e6thrust24THRUST_300001_SM_1000_NS12placeholders2_3E,(_ZN34_INTERNAL_ba1b32ba_4_k_cu_7b108a6e4cuda3std3__45__cpo4cendE - _ZN34_INTERNAL_ba1b32ba_4_k_cu_7b108a6e6thrust24THRUST_300001_SM_1000_NS12placeholders2_3E)
_ZN34_INTERNAL_ba1b32ba_4_k_cu_7b108a6e6thrust24THRUST_300001_SM_1000_NS12placeholders2_3E:
	.zero		1
	.type		_ZN34_INTERNAL_ba1b32ba_4_k_cu_7b108a6e4cuda3std3__45__cpo4cendE,@object
	.size		_ZN34_INTERNAL_ba1b32ba_4_k_cu_7b108a6e4cuda3std3__45__cpo4cendE,(_ZN34_INTERNAL_ba1b32ba_4_k_cu_7b108a6e4cuda3std6ranges3__45__cpo4cendE - _ZN34_INTERNAL_ba1b32ba_4_k_cu_7b108a6e4cuda3std3__45__cpo4cendE)
_ZN34_INTERNAL_ba1b32ba_4_k_cu_7b108a6e4cuda3std3__45__cpo4cendE:
	.zero		1
	.type		_ZN34_INTERNAL_ba1b32ba_4_k_cu_7b108a6e4cuda3std6ranges3__45__cpo4cendE,@object
	.size		_ZN34_INTERNAL_ba1b32ba_4_k_cu_7b108a6e4cuda3std6ranges3__45__cpo4cendE,(_ZN34_INTERNAL_ba1b32ba_4_k_cu_7b108a6e6thrust24THRUST_300001_SM_1000_NS12placeholders2_7E - _ZN34_INTERNAL_ba1b32ba_4_k_cu_7b108a6e4cuda3std6ranges3__45__cpo4cendE)
_ZN34_INTERNAL_ba1b32ba_4_k_cu_7b108a6e4cuda3std6ranges3__45__cpo4cendE:
	.zero		1
	.type		_ZN34_INTERNAL_ba1b32ba_4_k_cu_7b108a6e6thrust24THRUST_300001_SM_1000_NS12placeholders2_7E,@object
	.size		_ZN34_INTERNAL_ba1b32ba_4_k_cu_7b108a6e6thrust24THRUST_300001_SM_1000_NS12placeholders2_7E,(_ZN34_INTERNAL_ba1b32ba_4_k_cu_7b108a6e4cuda3std3__45__cpo5crendE - _ZN34_INTERNAL_ba1b32ba_4_k_cu_7b108a6e6thrust24THRUST_300001_SM_1000_NS12placeholders2_7E)
_ZN34_INTERNAL_ba1b32ba_4_k_cu_7b108a6e6thrust24THRUST_300001_SM_1000_NS12placeholders2_7E:
	.zero		1
	.type		_ZN34_INTERNAL_ba1b32ba_4_k_cu_7b108a6e4cuda3std3__45__cpo5crendE,@object
	.size		_ZN34_INTERNAL_ba1b32ba_4_k_cu_7b108a6e4cuda3std3__45__cpo5crendE,(_ZN34_INTERNAL_ba1b32ba_4_k_cu_7b108a6e4cuda3std6ranges3__45__cpo4prevE - _ZN34_INTERNAL_ba1b32ba_4_k_cu_7b108a6e4cuda3std3__45__cpo5crendE)
_ZN34_INTERNAL_ba1b32ba_4_k_cu_7b108a6e4cuda3std3__45__cpo5crendE:
	.zero		1
	.type		_ZN34_INTERNAL_ba1b32ba_4_k_cu_7b108a6e4cuda3std6ranges3__45__cpo4prevE,@object
	.size		_ZN34_INTERNAL_ba1b32ba_4_k_cu_7b108a6e4cuda3std6ranges3__45__cpo4prevE,(_ZN34_INTERNAL_ba1b32ba_4_k_cu_7b108a6e4cuda3std6ranges3__45__cpo9iter_moveE - _ZN34_INTERNAL_ba1b32ba_4_k_cu_7b108a6e4cuda3std6ranges3__45__cpo4prevE)
_ZN34_INTERNAL_ba1b32ba_4_k_cu_7b108a6e4cuda3std6ranges3__45__cpo4prevE:
	.zero		1
	.type		_ZN34_INTERNAL_ba1b32ba_4_k_cu_7b108a6e4cuda3std6ranges3__45__cpo9iter_moveE,@object
	.size		_ZN34_INTERNAL_ba1b32ba_4_k_cu_7b108a6e4cuda3std6ranges3__45__cpo9iter_moveE,(_ZN34_INTERNAL_ba1b32ba_4_k_cu_7b108a6e6thrust24THRUST_300001_SM_1000_NS6system6detail10sequential3seqE - _ZN34_INTERNAL_ba1b32ba_4_k_cu_7b108a6e4cuda3std6ranges3__45__cpo9iter_moveE)
_ZN34_INTERNAL_ba1b32ba_4_k_cu_7b108a6e4cuda3std6ranges3__45__cpo9iter_moveE:
	.zero		1
	.type		_ZN34_INTERNAL_ba1b32ba_4_k_cu_7b108a6e6thrust24THRUST_300001_SM_1000_NS6system6detail10sequential3seqE,@object
	.size		_ZN34_INTERNAL_ba1b32ba_4_k_cu_7b108a6e6thrust24THRUST_300001_SM_1000_NS6system6detail10sequential3seqE,(_ZN34_INTERNAL_ba1b32ba_4_k_cu_7b108a6e6thrust24THRUST_300001_SM_1000_NS12placeholders2_9E - _ZN34_INTERNAL_ba1b32ba_4_k_cu_7b108a6e6thrust24THRUST_300001_SM_1000_NS6system6detail10sequential3seqE)
_ZN34_INTERNAL_ba1b32ba_4_k_cu_7b108a6e6thrust24THRUST_300001_SM_1000_NS6system6detail10sequential3seqE:
	.zero		1
	.type		_ZN34_INTERNAL_ba1b32ba_4_k_cu_7b108a6e6thrust24THRUST_300001_SM_1000_NS12placeholders2_9E,@object
	.size		_ZN34_INTERNAL_ba1b32ba_4_k_cu_7b108a6e6thrust24THRUST_300001_SM_1000_NS12placeholders2_9E,(_ZN34_INTERNAL_ba1b32ba_4_k_cu_7b108a6e4cuda3std3__419piecewise_constructE - _ZN34_INTERNAL_ba1b32ba_4_k_cu_7b108a6e6thrust24THRUST_300001_SM_1000_NS12placeholders2_9E)
_ZN34_INTERNAL_ba1b32ba_4_k_cu_7b108a6e6thrust24THRUST_300001_SM_1000_NS12placeholders2_9E:
	.zero		1
	.type		_ZN34_INTERNAL_ba1b32ba_4_k_cu_7b108a6e4cuda3std3__419piecewise_constructE,@object
	.size		_ZN34_INTERNAL_ba1b32ba_4_k_cu_7b108a6e4cuda3std3__419piecewise_constructE,(_ZN34_INTERNAL_ba1b32ba_4_k_cu_7b108a6e4cuda3std6ranges3__45__cpo5cdataE - _ZN34_INTERNAL_ba1b32ba_4_k_cu_7b108a6e4cuda3std3__419piecewise_constructE)
_ZN34_INTERNAL_ba1b32ba_4_k_cu_7b108a6e4cuda3std3__419piecewise_constructE:
	.zero		1
	.type		_ZN34_INTERNAL_ba1b32ba_4_k_cu_7b108a6e4cuda3std6ranges3__45__cpo5cdataE,@object
	.size		_ZN34_INTERNAL_ba1b32ba_4_k_cu_7b108a6e4cuda3std6ranges3__45__cpo5cdataE,(_ZN34_INTERNAL_ba1b32ba_4_k_cu_7b108a6e6thrust24THRUST_300001_SM_1000_NS12placeholders2_1E - _ZN34_INTERNAL_ba1b32ba_4_k_cu_7b108a6e4cuda3std6ranges3__45__cpo5cdataE)
_ZN34_INTERNAL_ba1b32ba_4_k_cu_7b108a6e4cuda3std6ranges3__45__cpo5cdataE:
	.zero		1
	.type		_ZN34_INTERNAL_ba1b32ba_4_k_cu_7b108a6e6thrust24THRUST_300001_SM_1000_NS12placeholders2_1E,@object
	.size		_ZN34_INTERNAL_ba1b32ba_4_k_cu_7b108a6e6thrust24THRUST_300001_SM_1000_NS12placeholders2_1E,(_ZN34_INTERNAL_ba1b32ba_4_k_cu_7b108a6e4cuda3std3__45__cpo3endE - _ZN34_INTERNAL_ba1b32ba_4_k_cu_7b108a6e6thrust24THRUST_300001_SM_1000_NS12placeholders2_1E)
_ZN34_INTERNAL_ba1b32ba_4_k_cu_7b108a6e6thrust24THRUST_300001_SM_1000_NS12placeholders2_1E:
	.zero		1
	.type		_ZN34_INTERNAL_ba1b32ba_4_k_cu_7b108a6e4cuda3std3__45__cpo3endE,@object
	.size		_ZN34_INTERNAL_ba1b32ba_4_k_cu_7b108a6e4cuda3std3__45__cpo3endE,(_ZN34_INTERNAL_ba1b32ba_4_k_cu_7b108a6e4cuda3std6ranges3__45__cpo3endE - _ZN34_INTERNAL_ba1b32ba_4_k_cu_7b108a6e4cuda3std3__45__cpo3endE)
_ZN34_INTERNAL_ba1b32ba_4_k_cu_7b108a6e4cuda3std3__45__cpo3endE:
	.zero		1
	.type		_ZN34_INTERNAL_ba1b32ba_4_k_cu_7b108a6e4cuda3std6ranges3__45__cpo3endE,@object
	.size		_ZN34_INTERNAL_ba1b32ba_4_k_cu_7b108a6e4cuda3std6ranges3__45__cpo3endE,(_ZN34_INTERNAL_ba1b32ba_4_k_cu_7b108a6e6thrust24THRUST_300001_SM_1000_NS12placeholders2_5E - _ZN34_INTERNAL_ba1b32ba_4_k_cu_7b108a6e4cuda3std6ranges3__45__cpo3endE)
_ZN34_INTERNAL_ba1b32ba_4_k_cu_7b108a6e4cuda3std6ranges3__45__cpo3endE:
	.zero		1
	.type		_ZN34_INTERNAL_ba1b32ba_4_k_cu_7b108a6e6thrust24THRUST_300001_SM_1000_NS12placeholders2_5E,@object
	.size		_ZN34_INTERNAL_ba1b32ba_4_k_cu_7b108a6e6thrust24THRUST_300001_SM_1000_NS12placeholders2_5E,(_ZN34_INTERNAL_ba1b32ba_4_k_cu_7b108a6e4cuda3std3__45__cpo4rendE - _ZN34_INTERNAL_ba1b32ba_4_k_cu_7b108a6e6thrust24THRUST_300001_SM_1000_NS12placeholders2_5E)
_ZN34_INTERNAL_ba1b32ba_4_k_cu_7b108a6e6thrust24THRUST_300001_SM_1000_NS12placeholders2_5E:
	.zero		1
	.type		_ZN34_INTERNAL_ba1b32ba_4_k_cu_7b108a6e4cuda3std3__45__cpo4rendE,@object
	.size		_ZN34_INTERNAL_ba1b32ba_4_k_cu_7b108a6e4cuda3std3__45__cpo4rendE,(_ZN34_INTERNAL_ba1b32ba_4_k_cu_7b108a6e4cuda3std6ranges3__45__cpo9iter_swapE - _ZN34_INTERNAL_ba1b32ba_4_k_cu_7b108a6e4cuda3std3__45__cpo4rendE)
_ZN34_INTERNAL_ba1b32ba_4_k_cu_7b108a6e4cuda3std3__45__cpo4rendE:
	.zero		1
	.type		_ZN34_INTERNAL_ba1b32ba_4_k_cu_7b108a6e4cuda3std6ranges3__45__cpo9iter_swapE,@object
	.size		_ZN34_INTERNAL_ba1b32ba_4_k_cu_7b108a6e4cuda3std6ranges3__45__cpo9iter_swapE,(_ZN34_INTERNAL_ba1b32ba_4_k_cu_7b108a6e4cuda3std3__48unexpectE - _ZN34_INTERNAL_ba1b32ba_4_k_cu_7b108a6e4cuda3std6ranges3__45__cpo9iter_swapE)
_ZN34_INTERNAL_ba1b32ba_4_k_cu_7b108a6e4cuda3std6ranges3__45__cpo9iter_swapE:
	.zero		1
	.type		_ZN34_INTERNAL_ba1b32ba_4_k_cu_7b108a6e4cuda3std3__48unexpectE,@object
	.size		_ZN34_INTERNAL_ba1b32ba_4_k_cu_7b108a6e4cuda3std3__48unexpectE,(_ZN34_INTERNAL_ba1b32ba_4_k_cu_7b108a6e6thrust24THRUST_300001_SM_1000_NS8cuda_cub3parE - _ZN34_INTERNAL_ba1b32ba_4_k_cu_7b108a6e4cuda3std3__48unexpectE)
_ZN34_INTERNAL_ba1b32ba_4_k_cu_7b108a6e4cuda3std3__48unexpectE:
	.zero		1
	.type		_ZN34_INTERNAL_ba1b32ba_4_k_cu_7b108a6e6thrust24THRUST_300001_SM_1000_NS8cuda_cub3parE,@object
	.size		_ZN34_INTERNAL_ba1b32ba_4_k_cu_7b108a6e6thrust24THRUST_300001_SM_1000_NS8cuda_cub3parE,(.L_29 - _ZN34_INTERNAL_ba1b32ba_4_k_cu_7b108a6e6thrust24THRUST_300001_SM_1000_NS8cuda_cub3parE)
_ZN34_INTERNAL_ba1b32ba_4_k_cu_7b108a6e6thrust24THRUST_300001_SM_1000_NS8cuda_cub3parE:
	.zero		1
.L_29:


//--------------------- .nv.shared._ZN6thrust24THRUST_300001_SM_1000_NS8cuda_cub4core6detail13_kernel_agentINS1_8__reduce11ReduceAgentIPN4cuda3std3__45tupleIJflEEESC_SB_lNS1_9__extrema9arg_max_fIflNS9_4lessIfEEEEEEJSC_SC_iSH_EEEvDpT0_ --------------------------
	.section	.nv.shared._ZN6thrust24THRUST_300001_SM_1000_NS8cuda_cub4core6detail13_kernel_agentINS1_8__reduce11ReduceAgentIPN4cuda3std3__45tupleIJflEEESC_SB_lNS1_9__extrema9arg_max_fIflNS9_4lessIfEEEEEEJSC_SC_iSH_EEEvDpT0_,"aw",@nobits
	.sectionflags	@""
	.align	16
	.zero		1024


//--------------------- .nv.shared._ZN6thrust24THRUST_300001_SM_1000_NS8cuda_cub4core6detail13_kernel_agentINS1_8__reduce10DrainAgentIlEEJN3cub18CUB_300001_SM_10009GridQueueIyEElEEEvDpT0_ --------------------------
	.section	.nv.shared._ZN6thrust24THRUST_300001_SM_1000_NS8cuda_cub4core6detail13_kernel_agentINS1_8__reduce10DrainAgentIlEEJN3cub18CUB_300001_SM_10009GridQueueIyEElEEEvDpT0_,"aw",@nobits
	.sectionflags	@""
	.align	16
	.zero		1024


//--------------------- .nv.shared._ZN6thrust24THRUST_300001_SM_1000_NS8cuda_cub4core6detail13_kernel_agentINS1_8__reduce11ReduceAgentINS0_12zip_iteratorIN4cuda3std3__45tupleIJNS0_10device_ptrIfEENS0_17counting_iteratorIlNS0_11use_defaultESF_SF_EEEEEEEPNSB_IJflEEESJ_lNS1_9__extrema9arg_max_fIflNSA_4lessIfEEEEEEJSI_SK_lN3cub18CUB_300001_SM_100013GridEvenShareIlEENSS_9GridQueueIyEESP_EEEvDpT0_ --------------------------
	.section	.nv.shared._ZN6thrust24THRUST_300001_SM_1000_NS8cuda_cub4core6detail13_kernel_agentINS1_8__reduce11ReduceAgentINS0_12zip_iteratorIN4cuda3std3__45tupleIJNS0_10device_ptrIfEENS0_17counting_iteratorIlNS0_11use_defaultESF_SF_EEEEEEEPNSB_IJflEEESJ_lNS1_9__extrema9arg_max_fIflNSA_4lessIfEEEEEEJSI_SK_lN3cub18CUB_300001_SM_100013GridEvenShareIlEENSS_9GridQueueIyEESP_EEEvDpT0_,"aw",@nobits
	.sectionflags	@""
	.align	16
	.zero		1024


//--------------------- .nv.shared._ZN6thrust24THRUST_300001_SM_1000_NS8cuda_cub4core6detail13_kernel_agentINS1_8__reduce11ReduceAgentINS0_12zip_iteratorIN4cuda3std3__45tupleIJNS0_10device_ptrIfEENS0_17counting_iteratorIlNS0_11use_defaultESF_SF_EEEEEEEPNSB_IJflEEESJ_lNS1_9__extrema9arg_max_fIflNSA_4lessIfEEEEEEJSI_SK_lSP_EEEvDpT0_ --------------------------
	.section	.nv.shared._ZN6thrust24THRUST_300001_SM_1000_NS8cuda_cub4core6detail13_kernel_agentINS1_8__reduce11ReduceAgentINS0_12zip_iteratorIN4cuda3std3__45tupleIJNS0_10device_ptrIfEENS0_17counting_iteratorIlNS0_11use_defaultESF_SF_EEEEEEEPNSB_IJflEEESJ_lNS1_9__extrema9arg_max_fIflNSA_4lessIfEEEEEEJSI_SK_lSP_EEEvDpT0_,"aw",@nobits
	.sectionflags	@""
	.align	16
	.zero		1024


//--------------------- .nv.shared._ZN6thrust24THRUST_300001_SM_1000_NS8cuda_cub4core6detail13_kernel_agentINS1_8__reduce11ReduceAgentIPN4cuda3std3__45tupleIJflEEESC_SB_iNS1_9__extrema9arg_max_fIflNS9_4lessIfEEEEEEJSC_SC_iSH_EEEvDpT0_ --------------------------
	.section	.nv.shared._ZN6thrust24THRUST_300001_SM_1000_NS8cuda_cub4core6detail13_kernel_agentINS1_8__reduce11ReduceAgentIPN4cuda3std3__45tupleIJflEEESC_SB_iNS1_9__extrema9arg_max_fIflNS9_4lessIfEEEEEEJSC_SC_iSH_EEEvDpT0_,"aw",@nobits
	.sectionflags	@""
	.align	16
	.zero		1024


//--------------------- .nv.shared._ZN6thrust24THRUST_300001_SM_1000_NS8cuda_cub4core6detail13_kernel_agentINS1_8__reduce10DrainAgentIiEEJN3cub18CUB_300001_SM_10009GridQueueIjEEiEEEvDpT0_ --------------------------
	.section	.nv.shared._ZN6thrust24THRUST_300001_SM_1000_NS8cuda_cub4core6detail13_kernel_agentINS1_8__reduce10DrainAgentIiEEJN3cub18CUB_300001_SM_10009GridQueueIjEEiEEEvDpT0_,"aw",@nobits
	.sectionflags	@""
	.align	16
	.zero		1024


//--------------------- .nv.shared._ZN6thrust24THRUST_300001_SM_1000_NS8cuda_cub4core6detail13_kernel_agentINS1_8__reduce11ReduceAgentINS0_12zip_iteratorIN4cuda3std3__45tupleIJNS0_10device_ptrIfEENS0_17counting_iteratorIlNS0_11use_defaultESF_SF_EEEEEEEPNSB_IJflEEESJ_iNS1_9__extrema9arg_max_fIflNSA_4lessIfEEEEEEJSI_SK_iN3cub18CUB_300001_SM_100013GridEvenShareIiEENSS_9GridQueueIjEESP_EEEvDpT0_ --------------------------
	.section	.nv.shared._ZN6thrust24THRUST_300001_SM_1000_NS8cuda_cub4core6detail13_kernel_agentINS1_8__reduce11ReduceAgentINS0_12zip_iteratorIN4cuda3std3__45tupleIJNS0_10device_ptrIfEENS0_17counting_iteratorIlNS0_11use_defaultESF_SF_EEEEEEEPNSB_IJflEEESJ_iNS1_9__extrema9arg_max_fIflNSA_4lessIfEEEEEEJSI_SK_iN3cub18CUB_300001_SM_100013GridEvenShareIiEENSS_9GridQueueIjEESP_EEEvDpT0_,"aw",@nobits
	.sectionflags	@""
	.align	16
	.zero		1024


//--------------------- .nv.shared._ZN6thrust24THRUST_300001_SM_1000_NS8cuda_cub4core6detail13_kernel_agentINS1_8__reduce11ReduceAgentINS0_12zip_iteratorIN4cuda3std3__45tupleIJNS0_10device_ptrIfEENS0_17counting_iteratorIlNS0_11use_defaultESF_SF_EEEEEEEPNSB_IJflEEESJ_iNS1_9__extrema9arg_max_fIflNSA_4lessIfEEEEEEJSI_SK_iSP_EEEvDpT0_ --------------------------
	.section	.nv.shared._ZN6thrust24THRUST_300001_SM_1000_NS8cuda_cub4core6detail13_kernel_agentINS1_8__reduce11ReduceAgentINS0_12zip_iteratorIN4cuda3std3__45tupleIJNS0_10device_ptrIfEENS0_17counting_iteratorIlNS0_11use_defaultESF_SF_EEEEEEEPNSB_IJflEEESJ_iNS1_9__extrema9arg_max_fIflNSA_4lessIfEEEEEEJSI_SK_iSP_EEEvDpT0_,"aw",@nobits
	.sectionflags	@""
	.align	16
	.zero		1024


//--------------------- .nv.shared._Z16newDissimilarityPfif --------------------------
	.section	.nv.shared._Z16newDissimilarityPfif,"aw",@nobits
	.sectionflags	@""
	.align	16
	.zero		1024


//--------------------- .nv.constant0._ZN3cub18CUB_300001_SM_10006detail11EmptyKernelIvEEvv --------------------------
	.section	.nv.constant0._ZN3cub18CUB_300001_SM_10006detail11EmptyKernelIvEEvv,"a",@progbits
	.sectionflags	@""
	.align	4
.nv.constant0._ZN3cub18CUB_300001_SM_10006detail11EmptyKernelIvEEvv:
	.zero		896


//--------------------- .nv.constant0._ZN6thrust24THRUST_300001_SM_1000_NS8cuda_cub4core6detail13_kernel_agentINS1_8__reduce11ReduceAgentIPN4cuda3std3__45tupleIJflEEESC_SB_lNS1_9__extrema9arg_max_fIflNS9_4lessIfEEEEEEJSC_SC_iSH_EEEvDpT0_ --------------------------
	.section	.nv.constant0._ZN6thrust24THRUST_300001_SM_1000_NS8cuda_cub4core6detail13_kernel_agentINS1_8__reduce11ReduceAgentIPN4cuda3std3__45tupleIJflEEESC_SB_lNS1_9__extrema9arg_max_fIflNS9_4lessIfEEEEEEJSC_SC_iSH_EEEvDpT0_,"a",@progbits
	.sectionflags	@""
	.align	4
.nv.constant0._ZN6thrust24THRUST_300001_SM_1000_NS8cuda_cub4core6detail13_kernel_agentINS1_8__reduce11ReduceAgentIPN4cuda3std3__45tupleIJflEEESC_SB_lNS1_9__extrema9arg_max_fIflNS9_4lessIfEEEEEEJSC_SC_iSH_EEEvDpT0_:
	.zero		917


//--------------------- .nv.constant0._ZN6thrust24THRUST_300001_SM_1000_NS8cuda_cub4core6detail13_kernel_agentINS1_8__reduce10DrainAgentIlEEJN3cub18CUB_300001_SM_10009GridQueueIyEElEEEvDpT0_ --------------------------
	.section	.nv.constant0._ZN6thrust24THRUST_300001_SM_1000_NS8cuda_cub4core6detail13_kernel_agentINS1_8__reduce10DrainAgentIlEEJN3cub18CUB_300001_SM_10009GridQueueIyEElEEEvDpT0_,"a",@progbits
	.sectionflags	@""
	.align	4
.nv.constant0._ZN6thrust24THRUST_300001_SM_1000_NS8cuda_cub4core6detail13_kernel_agentINS1_8__reduce10DrainAgentIlEEJN3cub18CUB_300001_SM_10009GridQueueIyEElEEEvDpT0_:
	.zero		912


//--------------------- .nv.constant0._ZN6thrust24THRUST_300001_SM_1000_NS8cuda_cub4core6detail13_kernel_agentINS1_8__reduce11ReduceAgentINS0_12zip_iteratorIN4cuda3std3__45tupleIJNS0_10device_ptrIfEENS0_17counting_iteratorIlNS0_11use_defaultESF_SF_EEEEEEEPNSB_IJflEEESJ_lNS1_9__extrema9arg_max_fIflNSA_4lessIfEEEEEEJSI_SK_lN3cub18CUB_300001_SM_100013GridEvenShareIlEENSS_9GridQueueIyEESP_EEEvDpT0_ --------------------------
	.section	.nv.constant0._ZN6thrust24THRUST_300001_SM_1000_NS8cuda_cub4core6detail13_kernel_agentINS1_8__reduce11ReduceAgentINS0_12zip_iteratorIN4cuda3std3__45tupleIJNS0_10device_ptrIfEENS0_17counting_iteratorIlNS0_11use_defaultESF_SF_EEEEEEEPNSB_IJflEEESJ_lNS1_9__extrema9arg_max_fIflNSA_4lessIfEEEEEEJSI_SK_lN3cub18CUB_300001_SM_100013GridEvenShareIlEENSS_9GridQueueIyEESP_EEEvDpT0_,"a",@progbits
	.sectionflags	@""
	.align	4
.nv.constant0._ZN6thrust24THRUST_300001_SM_1000_NS8cuda_cub4core6detail13_kernel_agentINS1_8__reduce11ReduceAgentINS0_12zip_iteratorIN4cuda3std3__45tupleIJNS0_10device_ptrIfEENS0_17counting_iteratorIlNS0_11use_defaultESF_SF_EEEEEEEPNSB_IJflEEESJ_lNS1_9__extrema9arg_max_fIflNSA_4lessIfEEEEEEJSI_SK_lN3cub18CUB_300001_SM_100013GridEvenShareIlEENSS_9GridQueueIyEESP_EEEvDpT0_:
	.zero		1009


//--------------------- .nv.constant0._ZN6thrust24THRUST_300001_SM_1000_NS8cuda_cub4core6detail13_kernel_agentINS1_8__reduce11ReduceAgentINS0_12zip_iteratorIN4cuda3std3__45tupleIJNS0_10device_ptrIfEENS0_17counting_iteratorIlNS0_11use_defaultESF_SF_EEEEEEEPNSB_IJflEEESJ_lNS1_9__extrema9arg_max_fIflNSA_4lessIfEEEEEEJSI_SK_lSP_EEEvDpT0_ --------------------------
	.section	.nv.constant0._ZN6thrust24THRUST_300001_SM_1000_NS8cuda_cub4core6detail13_kernel_agentINS1_8__reduce11ReduceAgentINS0_12zip_iteratorIN4cuda3std3__45tupleIJNS0_10device_ptrIfEENS0_17counting_iteratorIlNS0_11use_defaultESF_SF_EEEEEEEPNSB_IJflEEESJ_lNS1_9__extrema9arg_max_fIflNSA_4lessIfEEEEEEJSI_SK_lSP_EEEvDpT0_,"a",@progbits
	.sectionflags	@""
	.align	4
.nv.constant0._ZN6thrust24THRUST_300001_SM_1000_NS8cuda_cub4core6detail13_kernel_agentINS1_8__reduce11ReduceAgentINS0_12zip_iteratorIN4cuda3std3__45tupleIJNS0_10device_ptrIfEENS0_17counting_iteratorIlNS0_11use_defaultESF_SF_EEEEEEEPNSB_IJflEEESJ_lNS1_9__extrema9arg_max_fIflNSA_4lessIfEEEEEEJSI_SK_lSP_EEEvDpT0_:
	.zero		929


//--------------------- .nv.constant0._ZN6thrust24THRUST_300001_SM_1000_NS8cuda_cub4core6detail13_kernel_agentINS1_8__reduce11ReduceAgentIPN4cuda3std3__45tupleIJflEEESC_SB_iNS1_9__extrema9arg_max_fIflNS9_4lessIfEEEEEEJSC_SC_iSH_EEEvDpT0_ --------------------------
	.section	.nv.constant0._ZN6thrust24THRUST_300001_SM_1000_NS8cuda_cub4core6detail13_kernel_agentINS1_8__reduce11ReduceAgentIPN4cuda3std3__45tupleIJflEEESC_SB_iNS1_9__extrema9arg_max_fIflNS9_4lessIfEEEEEEJSC_SC_iSH_EEEvDpT0_,"a",@progbits
	.sectionflags	@""
	.align	4
.nv.constant0._ZN6thrust24THRUST_300001_SM_1000_NS8cuda_cub4core6detail13_kernel_agentINS1_8__reduce11ReduceAgentIPN4cuda3std3__45tupleIJflEEESC_SB_iNS1_9__extrema9arg_max_fIflNS9_4lessIfEEEEEEJSC_SC_iSH_EEEvDpT0_:
	.zero		917


//--------------------- .nv.constant0._ZN6thrust24THRUST_300001_SM_1000_NS8cuda_cub4core6detail13_kernel_agentINS1_8__reduce10DrainAgentIiEEJN3cub18CUB_300001_SM_10009GridQueueIjEEiEEEvDpT0_ --------------------------
	.section	.nv.constant0._ZN6thrust24THRUST_300001_SM_1000_NS8cuda_cub4core6detail13_kernel_agentINS1_8__reduce10DrainAgentIiEEJN3cub18CUB_300001_SM_10009GridQueueIjEEiEEEvDpT0_,"a",@progbits
	.sectionflags	@""
	.align	4
.nv.constant0._ZN6thrust24THRUST_300001_SM_1000_NS8cuda_cub4core6detail13_kernel_agentINS1_8__reduce10DrainAgentIiEEJN3cub18CUB_300001_SM_10009GridQueueIjEEiEEEvDpT0_:
	.zero		908


//--------------------- .nv.constant0._ZN6thrust24THRUST_300001_SM_1000_NS8cuda_cub4core6detail13_kernel_agentINS1_8__reduce11ReduceAgentINS0_12zip_iteratorIN4cuda3std3__45tupleIJNS0_10device_ptrIfEENS0_17counting_iteratorIlNS0_11use_defaultESF_SF_EEEEEEEPNSB_IJflEEESJ_iNS1_9__extrema9arg_max_fIflNSA_4lessIfEEEEEEJSI_SK_iN3cub18CUB_300001_SM_100013GridEvenShareIiEENSS_9GridQueueIjEESP_EEEvDpT0_ --------------------------
	.section	.nv.constant0._ZN6thrust24THRUST_300001_SM_1000_NS8cuda_cub4core6detail13_kernel_agentINS1_8__reduce11ReduceAgentINS0_12zip_iteratorIN4cuda3std3__45tupleIJNS0_10device_ptrIfEENS0_17counting_iteratorIlNS0_11use_defaultESF_SF_EEEEEEEPNSB_IJflEEESJ_iNS1_9__extrema9arg_max_fIflNSA_4lessIfEEEEEEJSI_SK_iN3cub18CUB_300001_SM_100013GridEvenShareIiEENSS_9GridQueueIjEESP_EEEvDpT0_,"a",@progbits
	.sectionflags	@""
	.align	4
.nv.constant0._ZN6thrust24THRUST_300001_SM_1000_NS8cuda_cub4core6detail13_kernel_agentINS1_8__reduce11ReduceAgentINS0_12zip_iteratorIN4cuda3std3__45tupleIJNS0_10device_ptrIfEENS0_17counting_iteratorIlNS0_11use_defaultESF_SF_EEEEEEEPNSB_IJflEEESJ_iNS1_9__extrema9arg_max_fIflNSA_4lessIfEEEEEEJSI_SK_iN3cub18CUB_300001_SM_100013GridEvenShareIiEENSS_9GridQueueIjEESP_EEEvDpT0_:
	.zero		977


//--------------------- .nv.constant0._ZN6thrust24THRUST_300001_SM_1000_NS8cuda_cub4core6detail13_kernel_agentINS1_8__reduce11ReduceAgentINS0_12zip_iteratorIN4cuda3std3__45tupleIJNS0_10device_ptrIfEENS0_17counting_iteratorIlNS0_11use_defaultESF_SF_EEEEEEEPNSB_IJflEEESJ_iNS1_9__extrema9arg_max_fIflNSA_4lessIfEEEEEEJSI_SK_iSP_EEEvDpT0_ --------------------------
	.section	.nv.constant0._ZN6thrust24THRUST_300001_SM_1000_NS8cuda_cub4core6detail13_kernel_agentINS1_8__reduce11ReduceAgentINS0_12zip_iteratorIN4cuda3std3__45tupleIJNS0_10device_ptrIfEENS0_17counting_iteratorIlNS0_11use_defaultESF_SF_EEEEEEEPNSB_IJflEEESJ_iNS1_9__extrema9arg_max_fIflNSA_4lessIfEEEEEEJSI_SK_iSP_EEEvDpT0_,"a",@progbits
	.sectionflags	@""
	.align	4
.nv.constant0._ZN6thrust24THRUST_300001_SM_1000_NS8cuda_cub4core6detail13_kernel_agentINS1_8__reduce11ReduceAgentINS0_12zip_iteratorIN4cuda3std3__45tupleIJNS0_10device_ptrIfEENS0_17counting_iteratorIlNS0_11use_defaultESF_SF_EEEEEEEPNSB_IJflEEESJ_iNS1_9__extrema9arg_max_fIflNSA_4lessIfEEEEEEJSI_SK_iSP_EEEvDpT0_:
	.zero		925


//--------------------- .nv.constant0._Z16newDissimilarityPfif --------------------------
	.section	.nv.constant0._Z16newDissimilarityPfif,"a",@progbits
	.sectionflags	@""
	.align	4
.nv.constant0._Z16newDissimilarityPfif:
	.zero		912


//--------------------- SYMBOLS --------------------------

	.type		.nv.reservedSmem.offset0,@object
	.size		.nv.reservedSmem.offset0,0x4
	.type		.nv.reservedSmem.cap,@object
	.size		.nv.reservedSmem.cap,0x4
